//
// Generated by NVIDIA NVVM Compiler
//
// Compiler Build ID: CL-36424714
// Cuda compilation tools, release 13.0, V13.0.88
// Based on NVVM 20.0.0
//

.version 9.0
.target sm_100
.address_size 64

	// .globl	_ZN3cub18CUB_300001_SM_10006detail11EmptyKernelIvEEvv
// _ZZN3cub18CUB_300001_SM_10006detail6reduce28DeviceReduceSingleTileKernelINS2_10policy_hubIljN4cuda3std3__44plusIlEEE10Policy1000EN6thrust24THRUST_300001_SM_1000_NS18transform_iteratorI20dentroCuadradoUnidadNSD_12zip_iteratorINS7_5tupleIJNSD_6detail15normal_iteratorINSD_10device_ptrIfEEEESM_EEEEEllEEPljS9_llNS7_10__identityEEEvT0_T1_T2_T3_T4_T6_E12temp_storage has been demoted
// _ZZN3cub18CUB_300001_SM_10006detail6reduce18DeviceReduceKernelINS2_10policy_hubIljN4cuda3std3__44plusIlEEE10Policy1000EN6thrust24THRUST_300001_SM_1000_NS18transform_iteratorI20dentroCuadradoUnidadNSD_12zip_iteratorINS7_5tupleIJNSD_6detail15normal_iteratorINSD_10device_ptrIfEEEESM_EEEEEllEEjS9_lNS7_10__identityEEEvT0_PT3_T1_NS0_13GridEvenShareISU_EET2_T4_E12temp_storage has been demoted
// _ZZN3cub18CUB_300001_SM_10006detail6reduce28DeviceReduceSingleTileKernelINS2_10policy_hubIljN4cuda3std3__44plusIlEEE10Policy1000EPlSC_iS9_llNS7_10__identityEEEvT0_T1_T2_T3_T4_T6_E12temp_storage has been demoted
// _ZZN3cub18CUB_300001_SM_10006detail6reduce28DeviceReduceSingleTileKernelINS2_10policy_hubIlyN4cuda3std3__44plusIlEEE10Policy1000EN6thrust24THRUST_300001_SM_1000_NS18transform_iteratorI20dentroCuadradoUnidadNSD_12zip_iteratorINS7_5tupleIJNSD_6detail15normal_iteratorINSD_10device_ptrIfEEEESM_EEEEEllEEPlyS9_llNS7_10__identityEEEvT0_T1_T2_T3_T4_T6_E12temp_storage has been demoted
// _ZZN3cub18CUB_300001_SM_10006detail6reduce18DeviceReduceKernelINS2_10policy_hubIlyN4cuda3std3__44plusIlEEE10Policy1000EN6thrust24THRUST_300001_SM_1000_NS18transform_iteratorI20dentroCuadradoUnidadNSD_12zip_iteratorINS7_5tupleIJNSD_6detail15normal_iteratorINSD_10device_ptrIfEEEESM_EEEEEllEEyS9_lNS7_10__identityEEEvT0_PT3_T1_NS0_13GridEvenShareISU_EET2_T4_E12temp_storage has been demoted
// _ZZN3cub18CUB_300001_SM_10006detail6reduce28DeviceReduceSingleTileKernelINS2_10policy_hubIlyN4cuda3std3__44plusIlEEE10Policy1000EPlSC_iS9_llNS7_10__identityEEEvT0_T1_T2_T3_T4_T6_E12temp_storage has been demoted
.global .align 1 .b8 _ZN30_INTERNAL_93c4a20a_4_k_cu_main4cuda3std3__45__cpo5beginE[1];
.global .align 1 .b8 _ZN30_INTERNAL_93c4a20a_4_k_cu_main4cuda3std3__45__cpo3endE[1];
.global .align 1 .b8 _ZN30_INTERNAL_93c4a20a_4_k_cu_main4cuda3std3__45__cpo6cbeginE[1];
.global .align 1 .b8 _ZN30_INTERNAL_93c4a20a_4_k_cu_main4cuda3std3__45__cpo4cendE[1];
.global .align 1 .b8 _ZN30_INTERNAL_93c4a20a_4_k_cu_main4cuda3std3__45__cpo6rbeginE[1];
.global .align 1 .b8 _ZN30_INTERNAL_93c4a20a_4_k_cu_main4cuda3std3__45__cpo4rendE[1];
.global .align 1 .b8 _ZN30_INTERNAL_93c4a20a_4_k_cu_main4cuda3std3__45__cpo7crbeginE[1];
.global .align 1 .b8 _ZN30_INTERNAL_93c4a20a_4_k_cu_main4cuda3std3__45__cpo5crendE[1];
.global .align 1 .b8 _ZN30_INTERNAL_93c4a20a_4_k_cu_main4cuda3std3__432_GLOBAL__N__93c4a20a_4_k_cu_main6ignoreE[1];
.global .align 1 .b8 _ZN30_INTERNAL_93c4a20a_4_k_cu_main4cuda3std3__419piecewise_constructE[1];
.global .align 1 .b8 _ZN30_INTERNAL_93c4a20a_4_k_cu_main4cuda3std3__48in_placeE[1];
.global .align 1 .b8 _ZN30_INTERNAL_93c4a20a_4_k_cu_main4cuda3std3__420unreachable_sentinelE[1];
.global .align 1 .b8 _ZN30_INTERNAL_93c4a20a_4_k_cu_main4cuda3std3__47nulloptE[1];
.global .align 1 .b8 _ZN30_INTERNAL_93c4a20a_4_k_cu_main4cuda3std3__48unexpectE[1];
.global .align 1 .b8 _ZN30_INTERNAL_93c4a20a_4_k_cu_main4cuda3std6ranges3__45__cpo4swapE[1];
.global .align 1 .b8 _ZN30_INTERNAL_93c4a20a_4_k_cu_main4cuda3std6ranges3__45__cpo9iter_moveE[1];
.global .align 1 .b8 _ZN30_INTERNAL_93c4a20a_4_k_cu_main4cuda3std6ranges3__45__cpo5beginE[1];
.global .align 1 .b8 _ZN30_INTERNAL_93c4a20a_4_k_cu_main4cuda3std6ranges3__45__cpo3endE[1];
.global .align 1 .b8 _ZN30_INTERNAL_93c4a20a_4_k_cu_main4cuda3std6ranges3__45__cpo6cbeginE[1];
.global .align 1 .b8 _ZN30_INTERNAL_93c4a20a_4_k_cu_main4cuda3std6ranges3__45__cpo4cendE[1];
.global .align 1 .b8 _ZN30_INTERNAL_93c4a20a_4_k_cu_main4cuda3std6ranges3__45__cpo7advanceE[1];
.global .align 1 .b8 _ZN30_INTERNAL_93c4a20a_4_k_cu_main4cuda3std6ranges3__45__cpo9iter_swapE[1];
.global .align 1 .b8 _ZN30_INTERNAL_93c4a20a_4_k_cu_main4cuda3std6ranges3__45__cpo4nextE[1];
.global .align 1 .b8 _ZN30_INTERNAL_93c4a20a_4_k_cu_main4cuda3std6ranges3__45__cpo4prevE[1];
.global .align 1 .b8 _ZN30_INTERNAL_93c4a20a_4_k_cu_main4cuda3std6ranges3__45__cpo4dataE[1];
.global .align 1 .b8 _ZN30_INTERNAL_93c4a20a_4_k_cu_main4cuda3std6ranges3__45__cpo5cdataE[1];
.global .align 1 .b8 _ZN30_INTERNAL_93c4a20a_4_k_cu_main4cuda3std6ranges3__45__cpo4sizeE[1];
.global .align 1 .b8 _ZN30_INTERNAL_93c4a20a_4_k_cu_main4cuda3std6ranges3__45__cpo5ssizeE[1];
.global .align 1 .b8 _ZN30_INTERNAL_93c4a20a_4_k_cu_main4cuda3std6ranges3__45__cpo8distanceE[1];
.global .align 1 .b8 _ZN30_INTERNAL_93c4a20a_4_k_cu_main6thrust24THRUST_300001_SM_1000_NS8cuda_cub3parE[1];
.global .align 1 .b8 _ZN30_INTERNAL_93c4a20a_4_k_cu_main6thrust24THRUST_300001_SM_1000_NS8cuda_cub10par_nosyncE[1];
.global .align 1 .b8 _ZN30_INTERNAL_93c4a20a_4_k_cu_main6thrust24THRUST_300001_SM_1000_NS6system6detail10sequential3seqE[1];
.global .align 1 .b8 _ZN30_INTERNAL_93c4a20a_4_k_cu_main6thrust24THRUST_300001_SM_1000_NS12placeholders2_1E[1];
.global .align 1 .b8 _ZN30_INTERNAL_93c4a20a_4_k_cu_main6thrust24THRUST_300001_SM_1000_NS12placeholders2_2E[1];
.global .align 1 .b8 _ZN30_INTERNAL_93c4a20a_4_k_cu_main6thrust24THRUST_300001_SM_1000_NS12placeholders2_3E[1];
.global .align 1 .b8 _ZN30_INTERNAL_93c4a20a_4_k_cu_main6thrust24THRUST_300001_SM_1000_NS12placeholders2_4E[1];
.global .align 1 .b8 _ZN30_INTERNAL_93c4a20a_4_k_cu_main6thrust24THRUST_300001_SM_1000_NS12placeholders2_5E[1];
.global .align 1 .b8 _ZN30_INTERNAL_93c4a20a_4_k_cu_main6thrust24THRUST_300001_SM_1000_NS12placeholders2_6E[1];
.global .align 1 .b8 _ZN30_INTERNAL_93c4a20a_4_k_cu_main6thrust24THRUST_300001_SM_1000_NS12placeholders2_7E[1];
.global .align 1 .b8 _ZN30_INTERNAL_93c4a20a_4_k_cu_main6thrust24THRUST_300001_SM_1000_NS12placeholders2_8E[1];
.global .align 1 .b8 _ZN30_INTERNAL_93c4a20a_4_k_cu_main6thrust24THRUST_300001_SM_1000_NS12placeholders2_9E[1];
.global .align 1 .b8 _ZN30_INTERNAL_93c4a20a_4_k_cu_main6thrust24THRUST_300001_SM_1000_NS12placeholders3_10E[1];
.global .align 1 .b8 _ZN30_INTERNAL_93c4a20a_4_k_cu_main6thrust24THRUST_300001_SM_1000_NS3seqE[1];

.visible .entry _ZN3cub18CUB_300001_SM_10006detail11EmptyKernelIvEEvv()
{


	ret;

}
	// .globl	_ZN3cub18CUB_300001_SM_10006detail8for_each13static_kernelINS2_12policy_hub_t12policy_500_tEmN6thrust24THRUST_300001_SM_1000_NS8cuda_cub20__uninitialized_fill7functorINS7_10device_ptrIfEEfEEEEvT0_T1_
.visible .entry _ZN3cub18CUB_300001_SM_10006detail8for_each13static_kernelINS2_12policy_hub_t12policy_500_tEmN6thrust24THRUST_300001_SM_1000_NS8cuda_cub20__uninitialized_fill7functorINS7_10device_ptrIfEEfEEEEvT0_T1_(
	.param .u64 _ZN3cub18CUB_300001_SM_10006detail8for_each13static_kernelINS2_12policy_hub_t12policy_500_tEmN6thrust24THRUST_300001_SM_1000_NS8cuda_cub20__uninitialized_fill7functorINS7_10device_ptrIfEEfEEEEvT0_T1__param_0,
	.param .align 8 .b8 _ZN3cub18CUB_300001_SM_10006detail8for_each13static_kernelINS2_12policy_hub_t12policy_500_tEmN6thrust24THRUST_300001_SM_1000_NS8cuda_cub20__uninitialized_fill7functorINS7_10device_ptrIfEEfEEEEvT0_T1__param_1[16]
)
.maxntid 256
{
	.reg .pred 	%p<4>;
	.reg .b16 	%rs<5>;
	.reg .b32 	%r<10>;
	.reg .b32 	%f<3>;
	.reg .b64 	%rd<16>;

	ld.param.f32 	%f2, [_ZN3cub18CUB_300001_SM_10006detail8for_each13static_kernelINS2_12policy_hub_t12policy_500_tEmN6thrust24THRUST_300001_SM_1000_NS8cuda_cub20__uninitialized_fill7functorINS7_10device_ptrIfEEfEEEEvT0_T1__param_1+8];
	ld.param.u64 	%rd4, [_ZN3cub18CUB_300001_SM_10006detail8for_each13static_kernelINS2_12policy_hub_t12policy_500_tEmN6thrust24THRUST_300001_SM_1000_NS8cuda_cub20__uninitialized_fill7functorINS7_10device_ptrIfEEfEEEEvT0_T1__param_1];
	ld.param.u64 	%rd5, [_ZN3cub18CUB_300001_SM_10006detail8for_each13static_kernelINS2_12policy_hub_t12policy_500_tEmN6thrust24THRUST_300001_SM_1000_NS8cuda_cub20__uninitialized_fill7functorINS7_10device_ptrIfEEfEEEEvT0_T1__param_0];
	mov.u32 	%r7, %ctaid.x;
	mul.wide.u32 	%rd1, %r7, 512;
	sub.s64 	%rd2, %rd5, %rd1;
	setp.lt.u64 	%p1, %rd2, 512;
	@%p1 bra 	$L__BB1_2;
	mov.u32 	%r9, %tid.x;
	cvta.to.global.u64 	%rd11, %rd4;
	cvt.u64.u32 	%rd12, %r9;
	add.s64 	%rd13, %rd1, %rd12;
	shl.b64 	%rd14, %rd13, 2;
	add.s64 	%rd15, %rd11, %rd14;
	st.global.f32 	[%rd15], %f2;
	st.global.f32 	[%rd15+1024], %f2;
	bra.uni 	$L__BB1_6;
$L__BB1_2:
	cvta.to.global.u64 	%rd6, %rd4;
	mov.u32 	%r1, %tid.x;
	cvt.u64.u32 	%rd7, %r1;
	setp.le.u64 	%p2, %rd2, %rd7;
	add.s64 	%rd8, %rd1, %rd7;
	shl.b64 	%rd9, %rd8, 2;
	add.s64 	%rd3, %rd6, %rd9;
	@%p2 bra 	$L__BB1_4;
	st.global.f32 	[%rd3], %f2;
$L__BB1_4:
	add.s32 	%r8, %r1, 256;
	cvt.u64.u32 	%rd10, %r8;
	setp.le.u64 	%p3, %rd2, %rd10;
	@%p3 bra 	$L__BB1_6;
	st.global.f32 	[%rd3+1024], %f2;
$L__BB1_6:
	ret;

}
	// .globl	_ZN3cub18CUB_300001_SM_10006detail6reduce28DeviceReduceSingleTileKernelINS2_10policy_hubIljN4cuda3std3__44plusIlEEE10Policy1000EN6thrust24THRUST_300001_SM_1000_NS18transform_iteratorI20dentroCuadradoUnidadNSD_12zip_iteratorINS7_5tupleIJNSD_6detail15normal_iteratorINSD_10device_ptrIfEEEESM_EEEEEllEEPljS9_llNS7_10__identityEEEvT0_T1_T2_T3_T4_T6_
.visible .entry _ZN3cub18CUB_300001_SM_10006detail6reduce28DeviceReduceSingleTileKernelINS2_10policy_hubIljN4cuda3std3__44plusIlEEE10Policy1000EN6thrust24THRUST_300001_SM_1000_NS18transform_iteratorI20dentroCuadradoUnidadNSD_12zip_iteratorINS7_5tupleIJNSD_6detail15normal_iteratorINSD_10device_ptrIfEEEESM_EEEEEllEEPljS9_llNS7_10__identityEEEvT0_T1_T2_T3_T4_T6_(
	.param .align 8 .b8 _ZN3cub18CUB_300001_SM_10006detail6reduce28DeviceReduceSingleTileKernelINS2_10policy_hubIljN4cuda3std3__44plusIlEEE10Policy1000EN6thrust24THRUST_300001_SM_1000_NS18transform_iteratorI20dentroCuadradoUnidadNSD_12zip_iteratorINS7_5tupleIJNSD_6detail15normal_iteratorINSD_10device_ptrIfEEEESM_EEEEEllEEPljS9_llNS7_10__identityEEEvT0_T1_T2_T3_T4_T6__param_0[24],
	.param .u64 .ptr .align 1 _ZN3cub18CUB_300001_SM_10006detail6reduce28DeviceReduceSingleTileKernelINS2_10policy_hubIljN4cuda3std3__44plusIlEEE10Policy1000EN6thrust24THRUST_300001_SM_1000_NS18transform_iteratorI20dentroCuadradoUnidadNSD_12zip_iteratorINS7_5tupleIJNSD_6detail15normal_iteratorINSD_10device_ptrIfEEEESM_EEEEEllEEPljS9_llNS7_10__identityEEEvT0_T1_T2_T3_T4_T6__param_1,
	.param .u32 _ZN3cub18CUB_300001_SM_10006detail6reduce28DeviceReduceSingleTileKernelINS2_10policy_hubIljN4cuda3std3__44plusIlEEE10Policy1000EN6thrust24THRUST_300001_SM_1000_NS18transform_iteratorI20dentroCuadradoUnidadNSD_12zip_iteratorINS7_5tupleIJNSD_6detail15normal_iteratorINSD_10device_ptrIfEEEESM_EEEEEllEEPljS9_llNS7_10__identityEEEvT0_T1_T2_T3_T4_T6__param_2,
	.param .align 1 .b8 _ZN3cub18CUB_300001_SM_10006detail6reduce28DeviceReduceSingleTileKernelINS2_10policy_hubIljN4cuda3std3__44plusIlEEE10Policy1000EN6thrust24THRUST_300001_SM_1000_NS18transform_iteratorI20dentroCuadradoUnidadNSD_12zip_iteratorINS7_5tupleIJNSD_6detail15normal_iteratorINSD_10device_ptrIfEEEESM_EEEEEllEEPljS9_llNS7_10__identityEEEvT0_T1_T2_T3_T4_T6__param_3[1],
	.param .u64 _ZN3cub18CUB_300001_SM_10006detail6reduce28DeviceReduceSingleTileKernelINS2_10policy_hubIljN4cuda3std3__44plusIlEEE10Policy1000EN6thrust24THRUST_300001_SM_1000_NS18transform_iteratorI20dentroCuadradoUnidadNSD_12zip_iteratorINS7_5tupleIJNSD_6detail15normal_iteratorINSD_10device_ptrIfEEEESM_EEEEEllEEPljS9_llNS7_10__identityEEEvT0_T1_T2_T3_T4_T6__param_4,
	.param .align 1 .b8 _ZN3cub18CUB_300001_SM_10006detail6reduce28DeviceReduceSingleTileKernelINS2_10policy_hubIljN4cuda3std3__44plusIlEEE10Policy1000EN6thrust24THRUST_300001_SM_1000_NS18transform_iteratorI20dentroCuadradoUnidadNSD_12zip_iteratorINS7_5tupleIJNSD_6detail15normal_iteratorINSD_10device_ptrIfEEEESM_EEEEEllEEPljS9_llNS7_10__identityEEEvT0_T1_T2_T3_T4_T6__param_5[1]
)
.maxntid 512
.minnctapersm 1
{
	.reg .pred 	%p<110>;
	.reg .b16 	%rs<9>;
	.reg .b32 	%r<270>;
	.reg .b32 	%f<181>;
	.reg .b64 	%rd<367>;
	// demoted variable
	.shared .align 8 .b8 _ZZN3cub18CUB_300001_SM_10006detail6reduce28DeviceReduceSingleTileKernelINS2_10policy_hubIljN4cuda3std3__44plusIlEEE10Policy1000EN6thrust24THRUST_300001_SM_1000_NS18transform_iteratorI20dentroCuadradoUnidadNSD_12zip_iteratorINS7_5tupleIJNSD_6detail15normal_iteratorINSD_10device_ptrIfEEEESM_EEEEEllEEPljS9_llNS7_10__identityEEEvT0_T1_T2_T3_T4_T6_E12temp_storage[152];
	ld.param.u64 	%rd50, [_ZN3cub18CUB_300001_SM_10006detail6reduce28DeviceReduceSingleTileKernelINS2_10policy_hubIljN4cuda3std3__44plusIlEEE10Policy1000EN6thrust24THRUST_300001_SM_1000_NS18transform_iteratorI20dentroCuadradoUnidadNSD_12zip_iteratorINS7_5tupleIJNSD_6detail15normal_iteratorINSD_10device_ptrIfEEEESM_EEEEEllEEPljS9_llNS7_10__identityEEEvT0_T1_T2_T3_T4_T6__param_0+8];
	ld.param.u64 	%rd49, [_ZN3cub18CUB_300001_SM_10006detail6reduce28DeviceReduceSingleTileKernelINS2_10policy_hubIljN4cuda3std3__44plusIlEEE10Policy1000EN6thrust24THRUST_300001_SM_1000_NS18transform_iteratorI20dentroCuadradoUnidadNSD_12zip_iteratorINS7_5tupleIJNSD_6detail15normal_iteratorINSD_10device_ptrIfEEEESM_EEEEEllEEPljS9_llNS7_10__identityEEEvT0_T1_T2_T3_T4_T6__param_0];
	ld.param.u64 	%rd52, [_ZN3cub18CUB_300001_SM_10006detail6reduce28DeviceReduceSingleTileKernelINS2_10policy_hubIljN4cuda3std3__44plusIlEEE10Policy1000EN6thrust24THRUST_300001_SM_1000_NS18transform_iteratorI20dentroCuadradoUnidadNSD_12zip_iteratorINS7_5tupleIJNSD_6detail15normal_iteratorINSD_10device_ptrIfEEEESM_EEEEEllEEPljS9_llNS7_10__identityEEEvT0_T1_T2_T3_T4_T6__param_1];
	ld.param.u32 	%r40, [_ZN3cub18CUB_300001_SM_10006detail6reduce28DeviceReduceSingleTileKernelINS2_10policy_hubIljN4cuda3std3__44plusIlEEE10Policy1000EN6thrust24THRUST_300001_SM_1000_NS18transform_iteratorI20dentroCuadradoUnidadNSD_12zip_iteratorINS7_5tupleIJNSD_6detail15normal_iteratorINSD_10device_ptrIfEEEESM_EEEEEllEEPljS9_llNS7_10__identityEEEvT0_T1_T2_T3_T4_T6__param_2];
	ld.param.u64 	%rd51, [_ZN3cub18CUB_300001_SM_10006detail6reduce28DeviceReduceSingleTileKernelINS2_10policy_hubIljN4cuda3std3__44plusIlEEE10Policy1000EN6thrust24THRUST_300001_SM_1000_NS18transform_iteratorI20dentroCuadradoUnidadNSD_12zip_iteratorINS7_5tupleIJNSD_6detail15normal_iteratorINSD_10device_ptrIfEEEESM_EEEEEllEEPljS9_llNS7_10__identityEEEvT0_T1_T2_T3_T4_T6__param_4];
	cvta.to.global.u64 	%rd1, %rd52;
	setp.ne.s32 	%p1, %r40, 0;
	@%p1 bra 	$L__BB2_3;
	mov.u32 	%r255, %tid.x;
	setp.ne.s32 	%p109, %r255, 0;
	@%p109 bra 	$L__BB2_50;
	st.global.u64 	[%rd1], %rd51;
	bra.uni 	$L__BB2_50;
$L__BB2_3:
	cvta.to.global.u64 	%rd2, %rd49;
	cvta.to.global.u64 	%rd3, %rd50;
	setp.gt.u32 	%p2, %r40, 3583;
	@%p2 bra 	$L__BB2_27;
	mov.u32 	%r1, %tid.x;
	setp.ge.u32 	%p52, %r1, %r40;
	mov.b64 	%rd355, 0;
	mov.u32 	%r259, %r1;
	@%p52 bra 	$L__BB2_6;
	mul.wide.u32 	%rd200, %r1, 4;
	add.s64 	%rd201, %rd2, %rd200;
	add.s64 	%rd202, %rd3, %rd200;
	ld.global.f32 	%f117, [%rd201];
	ld.global.f32 	%f118, [%rd202];
	mul.f32 	%f119, %f118, %f118;
	fma.rn.f32 	%f120, %f117, %f117, %f119;
	setp.lt.f32 	%p53, %f120, 0f3F800000;
	selp.u64 	%rd355, 1, 0, %p53;
	add.s32 	%r259, %r1, 512;
$L__BB2_6:
	setp.ge.u32 	%p54, %r259, %r40;
	@%p54 bra 	$L__BB2_18;
	not.b32 	%r131, %r259;
	add.s32 	%r4, %r40, %r131;
	shr.u32 	%r132, %r4, 9;
	add.s32 	%r5, %r132, 1;
	and.b32  	%r6, %r5, 7;
	setp.lt.u32 	%p55, %r4, 3584;
	@%p55 bra 	$L__BB2_10;
	and.b32  	%r133, %r5, 16777208;
	neg.s32 	%r257, %r133;
	mul.wide.u32 	%rd204, %r259, 4;
	or.b64  	%rd205, %rd204, 8192;
	add.s64 	%rd347, %rd2, %rd205;
	add.s64 	%rd346, %rd3, %rd205;
$L__BB2_9:
	.pragma "nounroll";
	ld.global.f32 	%f121, [%rd347+-8192];
	ld.global.f32 	%f122, [%rd346+-8192];
	mul.f32 	%f123, %f122, %f122;
	fma.rn.f32 	%f124, %f121, %f121, %f123;
	setp.lt.f32 	%p56, %f124, 0f3F800000;
	selp.u64 	%rd206, 1, 0, %p56;
	add.s64 	%rd207, %rd355, %rd206;
	ld.global.f32 	%f125, [%rd347+-6144];
	ld.global.f32 	%f126, [%rd346+-6144];
	mul.f32 	%f127, %f126, %f126;
	fma.rn.f32 	%f128, %f125, %f125, %f127;
	setp.lt.f32 	%p57, %f128, 0f3F800000;
	selp.u64 	%rd208, 1, 0, %p57;
	add.s64 	%rd209, %rd207, %rd208;
	ld.global.f32 	%f129, [%rd347+-4096];
	ld.global.f32 	%f130, [%rd346+-4096];
	mul.f32 	%f131, %f130, %f130;
	fma.rn.f32 	%f132, %f129, %f129, %f131;
	setp.lt.f32 	%p58, %f132, 0f3F800000;
	selp.u64 	%rd210, 1, 0, %p58;
	add.s64 	%rd211, %rd209, %rd210;
	ld.global.f32 	%f133, [%rd347+-2048];
	ld.global.f32 	%f134, [%rd346+-2048];
	mul.f32 	%f135, %f134, %f134;
	fma.rn.f32 	%f136, %f133, %f133, %f135;
	setp.lt.f32 	%p59, %f136, 0f3F800000;
	selp.u64 	%rd212, 1, 0, %p59;
	add.s64 	%rd213, %rd211, %rd212;
	ld.global.f32 	%f137, [%rd347];
	ld.global.f32 	%f138, [%rd346];
	mul.f32 	%f139, %f138, %f138;
	fma.rn.f32 	%f140, %f137, %f137, %f139;
	setp.lt.f32 	%p60, %f140, 0f3F800000;
	selp.u64 	%rd214, 1, 0, %p60;
	add.s64 	%rd215, %rd213, %rd214;
	ld.global.f32 	%f141, [%rd347+2048];
	ld.global.f32 	%f142, [%rd346+2048];
	mul.f32 	%f143, %f142, %f142;
	fma.rn.f32 	%f144, %f141, %f141, %f143;
	setp.lt.f32 	%p61, %f144, 0f3F800000;
	selp.u64 	%rd216, 1, 0, %p61;
	add.s64 	%rd217, %rd215, %rd216;
	ld.global.f32 	%f145, [%rd347+4096];
	ld.global.f32 	%f146, [%rd346+4096];
	mul.f32 	%f147, %f146, %f146;
	fma.rn.f32 	%f148, %f145, %f145, %f147;
	setp.lt.f32 	%p62, %f148, 0f3F800000;
	selp.u64 	%rd218, 1, 0, %p62;
	add.s64 	%rd219, %rd217, %rd218;
	ld.global.f32 	%f149, [%rd347+6144];
	ld.global.f32 	%f150, [%rd346+6144];
	mul.f32 	%f151, %f150, %f150;
	fma.rn.f32 	%f152, %f149, %f149, %f151;
	setp.lt.f32 	%p63, %f152, 0f3F800000;
	selp.u64 	%rd220, 1, 0, %p63;
	add.s64 	%rd355, %rd219, %rd220;
	add.s32 	%r259, %r259, 4096;
	add.s32 	%r257, %r257, 8;
	add.s64 	%rd347, %rd347, 16384;
	add.s64 	%rd346, %rd346, 16384;
	setp.ne.s32 	%p64, %r257, 0;
	@%p64 bra 	$L__BB2_9;
$L__BB2_10:
	setp.eq.s32 	%p65, %r6, 0;
	@%p65 bra 	$L__BB2_18;
	setp.lt.u32 	%p66, %r6, 4;
	@%p66 bra 	$L__BB2_13;
	mul.wide.u32 	%rd222, %r259, 4;
	add.s64 	%rd223, %rd2, %rd222;
	add.s64 	%rd224, %rd3, %rd222;
	ld.global.f32 	%f153, [%rd223];
	ld.global.f32 	%f154, [%rd224];
	mul.f32 	%f155, %f154, %f154;
	fma.rn.f32 	%f156, %f153, %f153, %f155;
	setp.lt.f32 	%p67, %f156, 0f3F800000;
	selp.u64 	%rd225, 1, 0, %p67;
	add.s64 	%rd226, %rd355, %rd225;
	ld.global.f32 	%f157, [%rd223+2048];
	ld.global.f32 	%f158, [%rd224+2048];
	mul.f32 	%f159, %f158, %f158;
	fma.rn.f32 	%f160, %f157, %f157, %f159;
	setp.lt.f32 	%p68, %f160, 0f3F800000;
	selp.u64 	%rd227, 1, 0, %p68;
	add.s64 	%rd228, %rd226, %rd227;
	ld.global.f32 	%f161, [%rd223+4096];
	ld.global.f32 	%f162, [%rd224+4096];
	mul.f32 	%f163, %f162, %f162;
	fma.rn.f32 	%f164, %f161, %f161, %f163;
	setp.lt.f32 	%p69, %f164, 0f3F800000;
	selp.u64 	%rd229, 1, 0, %p69;
	add.s64 	%rd230, %rd228, %rd229;
	ld.global.f32 	%f165, [%rd223+6144];
	ld.global.f32 	%f166, [%rd224+6144];
	mul.f32 	%f167, %f166, %f166;
	fma.rn.f32 	%f168, %f165, %f165, %f167;
	setp.lt.f32 	%p70, %f168, 0f3F800000;
	selp.u64 	%rd231, 1, 0, %p70;
	add.s64 	%rd355, %rd230, %rd231;
	add.s32 	%r259, %r259, 2048;
$L__BB2_13:
	and.b32  	%r134, %r5, 3;
	setp.eq.s32 	%p71, %r134, 0;
	@%p71 bra 	$L__BB2_18;
	setp.eq.s32 	%p72, %r134, 1;
	@%p72 bra 	$L__BB2_16;
	mul.wide.u32 	%rd233, %r259, 4;
	add.s64 	%rd234, %rd2, %rd233;
	add.s64 	%rd235, %rd3, %rd233;
	ld.global.f32 	%f169, [%rd234];
	ld.global.f32 	%f170, [%rd235];
	mul.f32 	%f171, %f170, %f170;
	fma.rn.f32 	%f172, %f169, %f169, %f171;
	setp.lt.f32 	%p73, %f172, 0f3F800000;
	selp.u64 	%rd236, 1, 0, %p73;
	add.s64 	%rd237, %rd355, %rd236;
	ld.global.f32 	%f173, [%rd234+2048];
	ld.global.f32 	%f174, [%rd235+2048];
	mul.f32 	%f175, %f174, %f174;
	fma.rn.f32 	%f176, %f173, %f173, %f175;
	setp.lt.f32 	%p74, %f176, 0f3F800000;
	selp.u64 	%rd238, 1, 0, %p74;
	add.s64 	%rd355, %rd237, %rd238;
	add.s32 	%r259, %r259, 1024;
$L__BB2_16:
	and.b32  	%r135, %r4, 512;
	setp.ne.s32 	%p75, %r135, 0;
	@%p75 bra 	$L__BB2_18;
	mul.wide.u32 	%rd239, %r259, 4;
	add.s64 	%rd240, %rd2, %rd239;
	add.s64 	%rd241, %rd3, %rd239;
	ld.global.f32 	%f177, [%rd240];
	ld.global.f32 	%f178, [%rd241];
	mul.f32 	%f179, %f178, %f178;
	fma.rn.f32 	%f180, %f177, %f177, %f179;
	setp.lt.f32 	%p76, %f180, 0f3F800000;
	selp.u64 	%rd242, 1, 0, %p76;
	add.s64 	%rd355, %rd355, %rd242;
$L__BB2_18:
	setp.lt.u32 	%p77, %r40, 512;
	@%p77 bra 	$L__BB2_23;
	// begin inline asm
	mov.u32 %r199, %laneid;
	// end inline asm
	mov.b64 	{%r201, %r206}, %rd355;
	mov.b32 	%r207, 1;
	mov.b32 	%r248, 31;
	mov.b32 	%r249, -1;
	// begin inline asm
	shfl.sync.down.b32 %r200, %r201, %r207, %r248, %r249;
	// end inline asm
	// begin inline asm
	shfl.sync.down.b32 %r205, %r206, %r207, %r248, %r249;
	// end inline asm
	mov.b64 	%rd301, {%r200, %r205};
	setp.gt.s32 	%p101, %r199, 30;
	selp.b64 	%rd302, 0, %rd301, %p101;
	add.s64 	%rd303, %rd302, %rd355;
	mov.b64 	{%r211, %r216}, %rd303;
	mov.b32 	%r217, 2;
	// begin inline asm
	shfl.sync.down.b32 %r210, %r211, %r217, %r248, %r249;
	// end inline asm
	// begin inline asm
	shfl.sync.down.b32 %r215, %r216, %r217, %r248, %r249;
	// end inline asm
	mov.b64 	%rd304, {%r210, %r215};
	setp.gt.s32 	%p102, %r199, 29;
	selp.b64 	%rd305, 0, %rd304, %p102;
	add.s64 	%rd306, %rd305, %rd303;
	mov.b64 	{%r221, %r226}, %rd306;
	mov.b32 	%r227, 4;
	// begin inline asm
	shfl.sync.down.b32 %r220, %r221, %r227, %r248, %r249;
	// end inline asm
	// begin inline asm
	shfl.sync.down.b32 %r225, %r226, %r227, %r248, %r249;
	// end inline asm
	mov.b64 	%rd307, {%r220, %r225};
	setp.gt.s32 	%p103, %r199, 27;
	selp.b64 	%rd308, 0, %rd307, %p103;
	add.s64 	%rd309, %rd308, %rd306;
	mov.b64 	{%r231, %r236}, %rd309;
	mov.b32 	%r237, 8;
	// begin inline asm
	shfl.sync.down.b32 %r230, %r231, %r237, %r248, %r249;
	// end inline asm
	// begin inline asm
	shfl.sync.down.b32 %r235, %r236, %r237, %r248, %r249;
	// end inline asm
	mov.b64 	%rd310, {%r230, %r235};
	setp.gt.s32 	%p104, %r199, 23;
	selp.b64 	%rd311, 0, %rd310, %p104;
	add.s64 	%rd312, %rd311, %rd309;
	mov.b64 	{%r241, %r246}, %rd312;
	mov.b32 	%r247, 16;
	// begin inline asm
	shfl.sync.down.b32 %r240, %r241, %r247, %r248, %r249;
	// end inline asm
	// begin inline asm
	shfl.sync.down.b32 %r245, %r246, %r247, %r248, %r249;
	// end inline asm
	mov.b64 	%rd313, {%r240, %r245};
	setp.gt.s32 	%p105, %r199, 15;
	selp.b64 	%rd314, 0, %rd313, %p105;
	add.s64 	%rd366, %rd314, %rd312;
	setp.ne.s32 	%p106, %r199, 0;
	@%p106 bra 	$L__BB2_21;
	shr.u32 	%r250, %r1, 2;
	and.b32  	%r251, %r250, 248;
	mov.u32 	%r252, _ZZN3cub18CUB_300001_SM_10006detail6reduce28DeviceReduceSingleTileKernelINS2_10policy_hubIljN4cuda3std3__44plusIlEEE10Policy1000EN6thrust24THRUST_300001_SM_1000_NS18transform_iteratorI20dentroCuadradoUnidadNSD_12zip_iteratorINS7_5tupleIJNSD_6detail15normal_iteratorINSD_10device_ptrIfEEEESM_EEEEEllEEPljS9_llNS7_10__identityEEEvT0_T1_T2_T3_T4_T6_E12temp_storage;
	add.s32 	%r253, %r252, %r251;
	st.shared.u64 	[%r253+16], %rd366;
$L__BB2_21:
	bar.sync 	0;
	setp.ne.s32 	%p107, %r1, 0;
	@%p107 bra 	$L__BB2_48;
	ld.shared.u64 	%rd315, [_ZZN3cub18CUB_300001_SM_10006detail6reduce28DeviceReduceSingleTileKernelINS2_10policy_hubIljN4cuda3std3__44plusIlEEE10Policy1000EN6thrust24THRUST_300001_SM_1000_NS18transform_iteratorI20dentroCuadradoUnidadNSD_12zip_iteratorINS7_5tupleIJNSD_6detail15normal_iteratorINSD_10device_ptrIfEEEESM_EEEEEllEEPljS9_llNS7_10__identityEEEvT0_T1_T2_T3_T4_T6_E12temp_storage+24];
	add.s64 	%rd316, %rd315, %rd366;
	ld.shared.u64 	%rd317, [_ZZN3cub18CUB_300001_SM_10006detail6reduce28DeviceReduceSingleTileKernelINS2_10policy_hubIljN4cuda3std3__44plusIlEEE10Policy1000EN6thrust24THRUST_300001_SM_1000_NS18transform_iteratorI20dentroCuadradoUnidadNSD_12zip_iteratorINS7_5tupleIJNSD_6detail15normal_iteratorINSD_10device_ptrIfEEEESM_EEEEEllEEPljS9_llNS7_10__identityEEEvT0_T1_T2_T3_T4_T6_E12temp_storage+32];
	add.s64 	%rd318, %rd316, %rd317;
	ld.shared.u64 	%rd319, [_ZZN3cub18CUB_300001_SM_10006detail6reduce28DeviceReduceSingleTileKernelINS2_10policy_hubIljN4cuda3std3__44plusIlEEE10Policy1000EN6thrust24THRUST_300001_SM_1000_NS18transform_iteratorI20dentroCuadradoUnidadNSD_12zip_iteratorINS7_5tupleIJNSD_6detail15normal_iteratorINSD_10device_ptrIfEEEESM_EEEEEllEEPljS9_llNS7_10__identityEEEvT0_T1_T2_T3_T4_T6_E12temp_storage+40];
	add.s64 	%rd320, %rd318, %rd319;
	ld.shared.u64 	%rd321, [_ZZN3cub18CUB_300001_SM_10006detail6reduce28DeviceReduceSingleTileKernelINS2_10policy_hubIljN4cuda3std3__44plusIlEEE10Policy1000EN6thrust24THRUST_300001_SM_1000_NS18transform_iteratorI20dentroCuadradoUnidadNSD_12zip_iteratorINS7_5tupleIJNSD_6detail15normal_iteratorINSD_10device_ptrIfEEEESM_EEEEEllEEPljS9_llNS7_10__identityEEEvT0_T1_T2_T3_T4_T6_E12temp_storage+48];
	add.s64 	%rd322, %rd320, %rd321;
	ld.shared.u64 	%rd323, [_ZZN3cub18CUB_300001_SM_10006detail6reduce28DeviceReduceSingleTileKernelINS2_10policy_hubIljN4cuda3std3__44plusIlEEE10Policy1000EN6thrust24THRUST_300001_SM_1000_NS18transform_iteratorI20dentroCuadradoUnidadNSD_12zip_iteratorINS7_5tupleIJNSD_6detail15normal_iteratorINSD_10device_ptrIfEEEESM_EEEEEllEEPljS9_llNS7_10__identityEEEvT0_T1_T2_T3_T4_T6_E12temp_storage+56];
	add.s64 	%rd324, %rd322, %rd323;
	ld.shared.u64 	%rd325, [_ZZN3cub18CUB_300001_SM_10006detail6reduce28DeviceReduceSingleTileKernelINS2_10policy_hubIljN4cuda3std3__44plusIlEEE10Policy1000EN6thrust24THRUST_300001_SM_1000_NS18transform_iteratorI20dentroCuadradoUnidadNSD_12zip_iteratorINS7_5tupleIJNSD_6detail15normal_iteratorINSD_10device_ptrIfEEEESM_EEEEEllEEPljS9_llNS7_10__identityEEEvT0_T1_T2_T3_T4_T6_E12temp_storage+64];
	add.s64 	%rd326, %rd324, %rd325;
	ld.shared.u64 	%rd327, [_ZZN3cub18CUB_300001_SM_10006detail6reduce28DeviceReduceSingleTileKernelINS2_10policy_hubIljN4cuda3std3__44plusIlEEE10Policy1000EN6thrust24THRUST_300001_SM_1000_NS18transform_iteratorI20dentroCuadradoUnidadNSD_12zip_iteratorINS7_5tupleIJNSD_6detail15normal_iteratorINSD_10device_ptrIfEEEESM_EEEEEllEEPljS9_llNS7_10__identityEEEvT0_T1_T2_T3_T4_T6_E12temp_storage+72];
	add.s64 	%rd328, %rd326, %rd327;
	ld.shared.u64 	%rd329, [_ZZN3cub18CUB_300001_SM_10006detail6reduce28DeviceReduceSingleTileKernelINS2_10policy_hubIljN4cuda3std3__44plusIlEEE10Policy1000EN6thrust24THRUST_300001_SM_1000_NS18transform_iteratorI20dentroCuadradoUnidadNSD_12zip_iteratorINS7_5tupleIJNSD_6detail15normal_iteratorINSD_10device_ptrIfEEEESM_EEEEEllEEPljS9_llNS7_10__identityEEEvT0_T1_T2_T3_T4_T6_E12temp_storage+80];
	add.s64 	%rd330, %rd328, %rd329;
	ld.shared.u64 	%rd331, [_ZZN3cub18CUB_300001_SM_10006detail6reduce28DeviceReduceSingleTileKernelINS2_10policy_hubIljN4cuda3std3__44plusIlEEE10Policy1000EN6thrust24THRUST_300001_SM_1000_NS18transform_iteratorI20dentroCuadradoUnidadNSD_12zip_iteratorINS7_5tupleIJNSD_6detail15normal_iteratorINSD_10device_ptrIfEEEESM_EEEEEllEEPljS9_llNS7_10__identityEEEvT0_T1_T2_T3_T4_T6_E12temp_storage+88];
	add.s64 	%rd332, %rd330, %rd331;
	ld.shared.u64 	%rd333, [_ZZN3cub18CUB_300001_SM_10006detail6reduce28DeviceReduceSingleTileKernelINS2_10policy_hubIljN4cuda3std3__44plusIlEEE10Policy1000EN6thrust24THRUST_300001_SM_1000_NS18transform_iteratorI20dentroCuadradoUnidadNSD_12zip_iteratorINS7_5tupleIJNSD_6detail15normal_iteratorINSD_10device_ptrIfEEEESM_EEEEEllEEPljS9_llNS7_10__identityEEEvT0_T1_T2_T3_T4_T6_E12temp_storage+96];
	add.s64 	%rd334, %rd332, %rd333;
	ld.shared.u64 	%rd335, [_ZZN3cub18CUB_300001_SM_10006detail6reduce28DeviceReduceSingleTileKernelINS2_10policy_hubIljN4cuda3std3__44plusIlEEE10Policy1000EN6thrust24THRUST_300001_SM_1000_NS18transform_iteratorI20dentroCuadradoUnidadNSD_12zip_iteratorINS7_5tupleIJNSD_6detail15normal_iteratorINSD_10device_ptrIfEEEESM_EEEEEllEEPljS9_llNS7_10__identityEEEvT0_T1_T2_T3_T4_T6_E12temp_storage+104];
	add.s64 	%rd336, %rd334, %rd335;
	ld.shared.u64 	%rd337, [_ZZN3cub18CUB_300001_SM_10006detail6reduce28DeviceReduceSingleTileKernelINS2_10policy_hubIljN4cuda3std3__44plusIlEEE10Policy1000EN6thrust24THRUST_300001_SM_1000_NS18transform_iteratorI20dentroCuadradoUnidadNSD_12zip_iteratorINS7_5tupleIJNSD_6detail15normal_iteratorINSD_10device_ptrIfEEEESM_EEEEEllEEPljS9_llNS7_10__identityEEEvT0_T1_T2_T3_T4_T6_E12temp_storage+112];
	add.s64 	%rd338, %rd336, %rd337;
	ld.shared.u64 	%rd339, [_ZZN3cub18CUB_300001_SM_10006detail6reduce28DeviceReduceSingleTileKernelINS2_10policy_hubIljN4cuda3std3__44plusIlEEE10Policy1000EN6thrust24THRUST_300001_SM_1000_NS18transform_iteratorI20dentroCuadradoUnidadNSD_12zip_iteratorINS7_5tupleIJNSD_6detail15normal_iteratorINSD_10device_ptrIfEEEESM_EEEEEllEEPljS9_llNS7_10__identityEEEvT0_T1_T2_T3_T4_T6_E12temp_storage+120];
	add.s64 	%rd340, %rd338, %rd339;
	ld.shared.u64 	%rd341, [_ZZN3cub18CUB_300001_SM_10006detail6reduce28DeviceReduceSingleTileKernelINS2_10policy_hubIljN4cuda3std3__44plusIlEEE10Policy1000EN6thrust24THRUST_300001_SM_1000_NS18transform_iteratorI20dentroCuadradoUnidadNSD_12zip_iteratorINS7_5tupleIJNSD_6detail15normal_iteratorINSD_10device_ptrIfEEEESM_EEEEEllEEPljS9_llNS7_10__identityEEEvT0_T1_T2_T3_T4_T6_E12temp_storage+128];
	add.s64 	%rd342, %rd340, %rd341;
	ld.shared.u64 	%rd343, [_ZZN3cub18CUB_300001_SM_10006detail6reduce28DeviceReduceSingleTileKernelINS2_10policy_hubIljN4cuda3std3__44plusIlEEE10Policy1000EN6thrust24THRUST_300001_SM_1000_NS18transform_iteratorI20dentroCuadradoUnidadNSD_12zip_iteratorINS7_5tupleIJNSD_6detail15normal_iteratorINSD_10device_ptrIfEEEESM_EEEEEllEEPljS9_llNS7_10__identityEEEvT0_T1_T2_T3_T4_T6_E12temp_storage+136];
	add.s64 	%rd366, %rd342, %rd343;
	bra.uni 	$L__BB2_48;
$L__BB2_23:
	// begin inline asm
	mov.u32 %r136, %laneid;
	// end inline asm
	and.b32  	%r187, %r1, 992;
	add.s32 	%r188, %r187, 32;
	setp.gt.u32 	%p78, %r188, %r40;
	not.b32 	%r189, %r187;
	add.s32 	%r190, %r40, %r189;
	selp.b32 	%r185, %r190, 31, %p78;
	mov.b64 	{%r138, %r143}, %rd355;
	mov.b32 	%r144, 1;
	mov.b32 	%r186, -1;
	// begin inline asm
	shfl.sync.down.b32 %r137, %r138, %r144, %r185, %r186;
	// end inline asm
	// begin inline asm
	shfl.sync.down.b32 %r142, %r143, %r144, %r185, %r186;
	// end inline asm
	mov.b64 	%rd243, {%r137, %r142};
	setp.lt.s32 	%p79, %r136, %r185;
	selp.b64 	%rd244, %rd243, 0, %p79;
	add.s64 	%rd245, %rd244, %rd355;
	mov.b64 	{%r148, %r153}, %rd245;
	mov.b32 	%r154, 2;
	// begin inline asm
	shfl.sync.down.b32 %r147, %r148, %r154, %r185, %r186;
	// end inline asm
	// begin inline asm
	shfl.sync.down.b32 %r152, %r153, %r154, %r185, %r186;
	// end inline asm
	mov.b64 	%rd246, {%r147, %r152};
	add.s32 	%r191, %r136, 2;
	setp.gt.s32 	%p80, %r191, %r185;
	selp.b64 	%rd247, 0, %rd246, %p80;
	add.s64 	%rd248, %rd247, %rd245;
	mov.b64 	{%r158, %r163}, %rd248;
	mov.b32 	%r164, 4;
	// begin inline asm
	shfl.sync.down.b32 %r157, %r158, %r164, %r185, %r186;
	// end inline asm
	// begin inline asm
	shfl.sync.down.b32 %r162, %r163, %r164, %r185, %r186;
	// end inline asm
	mov.b64 	%rd249, {%r157, %r162};
	add.s32 	%r192, %r136, 4;
	setp.gt.s32 	%p81, %r192, %r185;
	selp.b64 	%rd250, 0, %rd249, %p81;
	add.s64 	%rd251, %rd250, %rd248;
	mov.b64 	{%r168, %r173}, %rd251;
	mov.b32 	%r174, 8;
	// begin inline asm
	shfl.sync.down.b32 %r167, %r168, %r174, %r185, %r186;
	// end inline asm
	// begin inline asm
	shfl.sync.down.b32 %r172, %r173, %r174, %r185, %r186;
	// end inline asm
	mov.b64 	%rd252, {%r167, %r172};
	add.s32 	%r193, %r136, 8;
	setp.gt.s32 	%p82, %r193, %r185;
	selp.b64 	%rd253, 0, %rd252, %p82;
	add.s64 	%rd254, %rd253, %rd251;
	mov.b64 	{%r178, %r183}, %rd254;
	mov.b32 	%r184, 16;
	// begin inline asm
	shfl.sync.down.b32 %r177, %r178, %r184, %r185, %r186;
	// end inline asm
	// begin inline asm
	shfl.sync.down.b32 %r182, %r183, %r184, %r185, %r186;
	// end inline asm
	mov.b64 	%rd255, {%r177, %r182};
	add.s32 	%r194, %r136, 16;
	setp.gt.s32 	%p83, %r194, %r185;
	selp.b64 	%rd256, 0, %rd255, %p83;
	add.s64 	%rd366, %rd256, %rd254;
	setp.ne.s32 	%p84, %r136, 0;
	@%p84 bra 	$L__BB2_25;
	shr.u32 	%r195, %r1, 2;
	and.b32  	%r196, %r195, 248;
	mov.u32 	%r197, _ZZN3cub18CUB_300001_SM_10006detail6reduce28DeviceReduceSingleTileKernelINS2_10policy_hubIljN4cuda3std3__44plusIlEEE10Policy1000EN6thrust24THRUST_300001_SM_1000_NS18transform_iteratorI20dentroCuadradoUnidadNSD_12zip_iteratorINS7_5tupleIJNSD_6detail15normal_iteratorINSD_10device_ptrIfEEEESM_EEEEEllEEPljS9_llNS7_10__identityEEEvT0_T1_T2_T3_T4_T6_E12temp_storage;
	add.s32 	%r198, %r197, %r196;
	st.shared.u64 	[%r198+16], %rd366;
$L__BB2_25:
	bar.sync 	0;
	setp.ne.s32 	%p85, %r1, 0;
	@%p85 bra 	$L__BB2_48;
	setp.gt.u32 	%p86, %r40, 32;
	ld.shared.u64 	%rd257, [_ZZN3cub18CUB_300001_SM_10006detail6reduce28DeviceReduceSingleTileKernelINS2_10policy_hubIljN4cuda3std3__44plusIlEEE10Policy1000EN6thrust24THRUST_300001_SM_1000_NS18transform_iteratorI20dentroCuadradoUnidadNSD_12zip_iteratorINS7_5tupleIJNSD_6detail15normal_iteratorINSD_10device_ptrIfEEEESM_EEEEEllEEPljS9_llNS7_10__identityEEEvT0_T1_T2_T3_T4_T6_E12temp_storage+24];
	selp.b64 	%rd258, %rd257, 0, %p86;
	add.s64 	%rd259, %rd258, %rd366;
	setp.gt.u32 	%p87, %r40, 64;
	ld.shared.u64 	%rd260, [_ZZN3cub18CUB_300001_SM_10006detail6reduce28DeviceReduceSingleTileKernelINS2_10policy_hubIljN4cuda3std3__44plusIlEEE10Policy1000EN6thrust24THRUST_300001_SM_1000_NS18transform_iteratorI20dentroCuadradoUnidadNSD_12zip_iteratorINS7_5tupleIJNSD_6detail15normal_iteratorINSD_10device_ptrIfEEEESM_EEEEEllEEPljS9_llNS7_10__identityEEEvT0_T1_T2_T3_T4_T6_E12temp_storage+32];
	selp.b64 	%rd261, %rd260, 0, %p87;
	add.s64 	%rd262, %rd259, %rd261;
	setp.gt.u32 	%p88, %r40, 96;
	ld.shared.u64 	%rd263, [_ZZN3cub18CUB_300001_SM_10006detail6reduce28DeviceReduceSingleTileKernelINS2_10policy_hubIljN4cuda3std3__44plusIlEEE10Policy1000EN6thrust24THRUST_300001_SM_1000_NS18transform_iteratorI20dentroCuadradoUnidadNSD_12zip_iteratorINS7_5tupleIJNSD_6detail15normal_iteratorINSD_10device_ptrIfEEEESM_EEEEEllEEPljS9_llNS7_10__identityEEEvT0_T1_T2_T3_T4_T6_E12temp_storage+40];
	selp.b64 	%rd264, %rd263, 0, %p88;
	add.s64 	%rd265, %rd262, %rd264;
	setp.gt.u32 	%p89, %r40, 128;
	ld.shared.u64 	%rd266, [_ZZN3cub18CUB_300001_SM_10006detail6reduce28DeviceReduceSingleTileKernelINS2_10policy_hubIljN4cuda3std3__44plusIlEEE10Policy1000EN6thrust24THRUST_300001_SM_1000_NS18transform_iteratorI20dentroCuadradoUnidadNSD_12zip_iteratorINS7_5tupleIJNSD_6detail15normal_iteratorINSD_10device_ptrIfEEEESM_EEEEEllEEPljS9_llNS7_10__identityEEEvT0_T1_T2_T3_T4_T6_E12temp_storage+48];
	selp.b64 	%rd267, %rd266, 0, %p89;
	add.s64 	%rd268, %rd265, %rd267;
	setp.gt.u32 	%p90, %r40, 160;
	ld.shared.u64 	%rd269, [_ZZN3cub18CUB_300001_SM_10006detail6reduce28DeviceReduceSingleTileKernelINS2_10policy_hubIljN4cuda3std3__44plusIlEEE10Policy1000EN6thrust24THRUST_300001_SM_1000_NS18transform_iteratorI20dentroCuadradoUnidadNSD_12zip_iteratorINS7_5tupleIJNSD_6detail15normal_iteratorINSD_10device_ptrIfEEEESM_EEEEEllEEPljS9_llNS7_10__identityEEEvT0_T1_T2_T3_T4_T6_E12temp_storage+56];
	selp.b64 	%rd270, %rd269, 0, %p90;
	add.s64 	%rd271, %rd268, %rd270;
	setp.gt.u32 	%p91, %r40, 192;
	ld.shared.u64 	%rd272, [_ZZN3cub18CUB_300001_SM_10006detail6reduce28DeviceReduceSingleTileKernelINS2_10policy_hubIljN4cuda3std3__44plusIlEEE10Policy1000EN6thrust24THRUST_300001_SM_1000_NS18transform_iteratorI20dentroCuadradoUnidadNSD_12zip_iteratorINS7_5tupleIJNSD_6detail15normal_iteratorINSD_10device_ptrIfEEEESM_EEEEEllEEPljS9_llNS7_10__identityEEEvT0_T1_T2_T3_T4_T6_E12temp_storage+64];
	selp.b64 	%rd273, %rd272, 0, %p91;
	add.s64 	%rd274, %rd271, %rd273;
	setp.gt.u32 	%p92, %r40, 224;
	ld.shared.u64 	%rd275, [_ZZN3cub18CUB_300001_SM_10006detail6reduce28DeviceReduceSingleTileKernelINS2_10policy_hubIljN4cuda3std3__44plusIlEEE10Policy1000EN6thrust24THRUST_300001_SM_1000_NS18transform_iteratorI20dentroCuadradoUnidadNSD_12zip_iteratorINS7_5tupleIJNSD_6detail15normal_iteratorINSD_10device_ptrIfEEEESM_EEEEEllEEPljS9_llNS7_10__identityEEEvT0_T1_T2_T3_T4_T6_E12temp_storage+72];
	selp.b64 	%rd276, %rd275, 0, %p92;
	add.s64 	%rd277, %rd274, %rd276;
	setp.gt.u32 	%p93, %r40, 256;
	ld.shared.u64 	%rd278, [_ZZN3cub18CUB_300001_SM_10006detail6reduce28DeviceReduceSingleTileKernelINS2_10policy_hubIljN4cuda3std3__44plusIlEEE10Policy1000EN6thrust24THRUST_300001_SM_1000_NS18transform_iteratorI20dentroCuadradoUnidadNSD_12zip_iteratorINS7_5tupleIJNSD_6detail15normal_iteratorINSD_10device_ptrIfEEEESM_EEEEEllEEPljS9_llNS7_10__identityEEEvT0_T1_T2_T3_T4_T6_E12temp_storage+80];
	selp.b64 	%rd279, %rd278, 0, %p93;
	add.s64 	%rd280, %rd277, %rd279;
	setp.gt.u32 	%p94, %r40, 288;
	ld.shared.u64 	%rd281, [_ZZN3cub18CUB_300001_SM_10006detail6reduce28DeviceReduceSingleTileKernelINS2_10policy_hubIljN4cuda3std3__44plusIlEEE10Policy1000EN6thrust24THRUST_300001_SM_1000_NS18transform_iteratorI20dentroCuadradoUnidadNSD_12zip_iteratorINS7_5tupleIJNSD_6detail15normal_iteratorINSD_10device_ptrIfEEEESM_EEEEEllEEPljS9_llNS7_10__identityEEEvT0_T1_T2_T3_T4_T6_E12temp_storage+88];
	selp.b64 	%rd282, %rd281, 0, %p94;
	add.s64 	%rd283, %rd280, %rd282;
	setp.gt.u32 	%p95, %r40, 320;
	ld.shared.u64 	%rd284, [_ZZN3cub18CUB_300001_SM_10006detail6reduce28DeviceReduceSingleTileKernelINS2_10policy_hubIljN4cuda3std3__44plusIlEEE10Policy1000EN6thrust24THRUST_300001_SM_1000_NS18transform_iteratorI20dentroCuadradoUnidadNSD_12zip_iteratorINS7_5tupleIJNSD_6detail15normal_iteratorINSD_10device_ptrIfEEEESM_EEEEEllEEPljS9_llNS7_10__identityEEEvT0_T1_T2_T3_T4_T6_E12temp_storage+96];
	selp.b64 	%rd285, %rd284, 0, %p95;
	add.s64 	%rd286, %rd283, %rd285;
	setp.gt.u32 	%p96, %r40, 352;
	ld.shared.u64 	%rd287, [_ZZN3cub18CUB_300001_SM_10006detail6reduce28DeviceReduceSingleTileKernelINS2_10policy_hubIljN4cuda3std3__44plusIlEEE10Policy1000EN6thrust24THRUST_300001_SM_1000_NS18transform_iteratorI20dentroCuadradoUnidadNSD_12zip_iteratorINS7_5tupleIJNSD_6detail15normal_iteratorINSD_10device_ptrIfEEEESM_EEEEEllEEPljS9_llNS7_10__identityEEEvT0_T1_T2_T3_T4_T6_E12temp_storage+104];
	selp.b64 	%rd288, %rd287, 0, %p96;
	add.s64 	%rd289, %rd286, %rd288;
	setp.gt.u32 	%p97, %r40, 384;
	ld.shared.u64 	%rd290, [_ZZN3cub18CUB_300001_SM_10006detail6reduce28DeviceReduceSingleTileKernelINS2_10policy_hubIljN4cuda3std3__44plusIlEEE10Policy1000EN6thrust24THRUST_300001_SM_1000_NS18transform_iteratorI20dentroCuadradoUnidadNSD_12zip_iteratorINS7_5tupleIJNSD_6detail15normal_iteratorINSD_10device_ptrIfEEEESM_EEEEEllEEPljS9_llNS7_10__identityEEEvT0_T1_T2_T3_T4_T6_E12temp_storage+112];
	selp.b64 	%rd291, %rd290, 0, %p97;
	add.s64 	%rd292, %rd289, %rd291;
	setp.gt.u32 	%p98, %r40, 416;
	ld.shared.u64 	%rd293, [_ZZN3cub18CUB_300001_SM_10006detail6reduce28DeviceReduceSingleTileKernelINS2_10policy_hubIljN4cuda3std3__44plusIlEEE10Policy1000EN6thrust24THRUST_300001_SM_1000_NS18transform_iteratorI20dentroCuadradoUnidadNSD_12zip_iteratorINS7_5tupleIJNSD_6detail15normal_iteratorINSD_10device_ptrIfEEEESM_EEEEEllEEPljS9_llNS7_10__identityEEEvT0_T1_T2_T3_T4_T6_E12temp_storage+120];
	selp.b64 	%rd294, %rd293, 0, %p98;
	add.s64 	%rd295, %rd292, %rd294;
	setp.gt.u32 	%p99, %r40, 448;
	ld.shared.u64 	%rd296, [_ZZN3cub18CUB_300001_SM_10006detail6reduce28DeviceReduceSingleTileKernelINS2_10policy_hubIljN4cuda3std3__44plusIlEEE10Policy1000EN6thrust24THRUST_300001_SM_1000_NS18transform_iteratorI20dentroCuadradoUnidadNSD_12zip_iteratorINS7_5tupleIJNSD_6detail15normal_iteratorINSD_10device_ptrIfEEEESM_EEEEEllEEPljS9_llNS7_10__identityEEEvT0_T1_T2_T3_T4_T6_E12temp_storage+128];
	selp.b64 	%rd297, %rd296, 0, %p99;
	add.s64 	%rd298, %rd295, %rd297;
	setp.gt.u32 	%p100, %r40, 480;
	ld.shared.u64 	%rd299, [_ZZN3cub18CUB_300001_SM_10006detail6reduce28DeviceReduceSingleTileKernelINS2_10policy_hubIljN4cuda3std3__44plusIlEEE10Policy1000EN6thrust24THRUST_300001_SM_1000_NS18transform_iteratorI20dentroCuadradoUnidadNSD_12zip_iteratorINS7_5tupleIJNSD_6detail15normal_iteratorINSD_10device_ptrIfEEEESM_EEEEEllEEPljS9_llNS7_10__identityEEEvT0_T1_T2_T3_T4_T6_E12temp_storage+136];
	selp.b64 	%rd300, %rd299, 0, %p100;
	add.s64 	%rd366, %rd298, %rd300;
	bra.uni 	$L__BB2_48;
$L__BB2_27:
	mov.u32 	%r17, %tid.x;
	mul.wide.u32 	%rd53, %r17, 4;
	add.s64 	%rd28, %rd2, %rd53;
	add.s64 	%rd29, %rd3, %rd53;
	ld.global.f32 	%f1, [%rd28];
	ld.global.f32 	%f2, [%rd29];
	mul.f32 	%f3, %f2, %f2;
	fma.rn.f32 	%f4, %f1, %f1, %f3;
	setp.lt.f32 	%p3, %f4, 0f3F800000;
	selp.u64 	%rd54, 1, 0, %p3;
	ld.global.f32 	%f5, [%rd28+2048];
	ld.global.f32 	%f6, [%rd29+2048];
	mul.f32 	%f7, %f6, %f6;
	fma.rn.f32 	%f8, %f5, %f5, %f7;
	setp.lt.f32 	%p4, %f8, 0f3F800000;
	selp.u64 	%rd55, 1, 0, %p4;
	ld.global.f32 	%f9, [%rd28+4096];
	ld.global.f32 	%f10, [%rd29+4096];
	mul.f32 	%f11, %f10, %f10;
	fma.rn.f32 	%f12, %f9, %f9, %f11;
	setp.lt.f32 	%p5, %f12, 0f3F800000;
	selp.u64 	%rd56, 1, 0, %p5;
	ld.global.f32 	%f13, [%rd28+6144];
	ld.global.f32 	%f14, [%rd29+6144];
	mul.f32 	%f15, %f14, %f14;
	fma.rn.f32 	%f16, %f13, %f13, %f15;
	setp.lt.f32 	%p6, %f16, 0f3F800000;
	selp.u64 	%rd57, 1, 0, %p6;
	ld.global.f32 	%f17, [%rd28+8192];
	ld.global.f32 	%f18, [%rd29+8192];
	mul.f32 	%f19, %f18, %f18;
	fma.rn.f32 	%f20, %f17, %f17, %f19;
	setp.lt.f32 	%p7, %f20, 0f3F800000;
	selp.u64 	%rd58, 1, 0, %p7;
	ld.global.f32 	%f21, [%rd28+10240];
	ld.global.f32 	%f22, [%rd29+10240];
	mul.f32 	%f23, %f22, %f22;
	fma.rn.f32 	%f24, %f21, %f21, %f23;
	setp.lt.f32 	%p8, %f24, 0f3F800000;
	selp.u64 	%rd59, 1, 0, %p8;
	ld.global.f32 	%f25, [%rd28+12288];
	ld.global.f32 	%f26, [%rd29+12288];
	mul.f32 	%f27, %f26, %f26;
	fma.rn.f32 	%f28, %f25, %f25, %f27;
	setp.lt.f32 	%p9, %f28, 0f3F800000;
	selp.u64 	%rd60, 1, 0, %p9;
	add.s64 	%rd61, %rd55, %rd54;
	add.s64 	%rd62, %rd61, %rd56;
	add.s64 	%rd63, %rd62, %rd57;
	add.s64 	%rd64, %rd63, %rd58;
	add.s64 	%rd65, %rd64, %rd59;
	add.s64 	%rd365, %rd65, %rd60;
	add.s32 	%r18, %r40, -3584;
	setp.lt.u32 	%p10, %r18, 3584;
	mov.b32 	%r263, 3584;
	@%p10 bra 	$L__BB2_31;
	mov.b32 	%r263, 3584;
$L__BB2_29:
	mul.wide.u32 	%rd66, %r263, 4;
	add.s64 	%rd67, %rd28, %rd66;
	add.s64 	%rd68, %rd29, %rd66;
	ld.global.f32 	%f29, [%rd67];
	ld.global.f32 	%f30, [%rd68];
	mul.f32 	%f31, %f30, %f30;
	fma.rn.f32 	%f32, %f29, %f29, %f31;
	setp.lt.f32 	%p11, %f32, 0f3F800000;
	selp.u64 	%rd69, 1, 0, %p11;
	ld.global.f32 	%f33, [%rd67+2048];
	ld.global.f32 	%f34, [%rd68+2048];
	mul.f32 	%f35, %f34, %f34;
	fma.rn.f32 	%f36, %f33, %f33, %f35;
	setp.lt.f32 	%p12, %f36, 0f3F800000;
	selp.u64 	%rd70, 1, 0, %p12;
	ld.global.f32 	%f37, [%rd67+4096];
	ld.global.f32 	%f38, [%rd68+4096];
	mul.f32 	%f39, %f38, %f38;
	fma.rn.f32 	%f40, %f37, %f37, %f39;
	setp.lt.f32 	%p13, %f40, 0f3F800000;
	selp.u64 	%rd71, 1, 0, %p13;
	ld.global.f32 	%f41, [%rd67+6144];
	ld.global.f32 	%f42, [%rd68+6144];
	mul.f32 	%f43, %f42, %f42;
	fma.rn.f32 	%f44, %f41, %f41, %f43;
	setp.lt.f32 	%p14, %f44, 0f3F800000;
	selp.u64 	%rd72, 1, 0, %p14;
	ld.global.f32 	%f45, [%rd67+8192];
	ld.global.f32 	%f46, [%rd68+8192];
	mul.f32 	%f47, %f46, %f46;
	fma.rn.f32 	%f48, %f45, %f45, %f47;
	setp.lt.f32 	%p15, %f48, 0f3F800000;
	selp.u64 	%rd73, 1, 0, %p15;
	ld.global.f32 	%f49, [%rd67+10240];
	ld.global.f32 	%f50, [%rd68+10240];
	mul.f32 	%f51, %f50, %f50;
	fma.rn.f32 	%f52, %f49, %f49, %f51;
	setp.lt.f32 	%p16, %f52, 0f3F800000;
	selp.u64 	%rd74, 1, 0, %p16;
	ld.global.f32 	%f53, [%rd67+12288];
	ld.global.f32 	%f54, [%rd68+12288];
	mul.f32 	%f55, %f54, %f54;
	fma.rn.f32 	%f56, %f53, %f53, %f55;
	setp.lt.f32 	%p17, %f56, 0f3F800000;
	selp.u64 	%rd75, 1, 0, %p17;
	add.s64 	%rd76, %rd365, %rd69;
	add.s64 	%rd77, %rd76, %rd70;
	add.s64 	%rd78, %rd77, %rd71;
	add.s64 	%rd79, %rd78, %rd72;
	add.s64 	%rd80, %rd79, %rd73;
	add.s64 	%rd81, %rd80, %rd74;
	add.s64 	%rd365, %rd81, %rd75;
	sub.s32 	%r53, %r40, %r263;
	setp.lt.u32 	%p18, %r53, 3584;
	@%p18 bra 	$L__BB2_44;
	add.s32 	%r263, %r263, 3584;
	setp.le.u32 	%p19, %r263, %r18;
	@%p19 bra 	$L__BB2_29;
$L__BB2_31:
	setp.le.u32 	%p20, %r40, %r263;
	sub.s32 	%r54, %r40, %r263;
	setp.ge.s32 	%p21, %r17, %r54;
	or.pred  	%p22, %p20, %p21;
	@%p22 bra 	$L__BB2_44;
	not.b32 	%r56, %r17;
	add.s32 	%r57, %r40, %r56;
	sub.s32 	%r22, %r57, %r263;
	shr.u32 	%r58, %r22, 9;
	add.s32 	%r23, %r58, 1;
	and.b32  	%r24, %r23, 7;
	setp.lt.u32 	%p23, %r22, 3584;
	mov.u32 	%r268, %r17;
	@%p23 bra 	$L__BB2_36;
	or.b32  	%r266, %r17, 2048;
	add.s32 	%r265, %r17, %r263;
	and.b32  	%r59, %r23, 16777208;
	neg.s32 	%r264, %r59;
$L__BB2_34:
	.pragma "nounroll";
	mul.wide.u32 	%rd83, %r265, 4;
	add.s64 	%rd84, %rd2, %rd83;
	add.s64 	%rd85, %rd3, %rd83;
	ld.global.f32 	%f57, [%rd84];
	ld.global.f32 	%f58, [%rd85];
	mul.f32 	%f59, %f58, %f58;
	fma.rn.f32 	%f60, %f57, %f57, %f59;
	setp.lt.f32 	%p24, %f60, 0f3F800000;
	selp.u64 	%rd86, 1, 0, %p24;
	add.s64 	%rd87, %rd365, %rd86;
	add.s32 	%r60, %r265, 512;
	mul.wide.u32 	%rd88, %r60, 4;
	add.s64 	%rd89, %rd2, %rd88;
	add.s64 	%rd90, %rd3, %rd88;
	ld.global.f32 	%f61, [%rd89];
	ld.global.f32 	%f62, [%rd90];
	mul.f32 	%f63, %f62, %f62;
	fma.rn.f32 	%f64, %f61, %f61, %f63;
	setp.lt.f32 	%p25, %f64, 0f3F800000;
	selp.u64 	%rd91, 1, 0, %p25;
	add.s64 	%rd92, %rd87, %rd91;
	add.s32 	%r61, %r265, 1024;
	mul.wide.u32 	%rd93, %r61, 4;
	add.s64 	%rd94, %rd2, %rd93;
	add.s64 	%rd95, %rd3, %rd93;
	ld.global.f32 	%f65, [%rd94];
	ld.global.f32 	%f66, [%rd95];
	mul.f32 	%f67, %f66, %f66;
	fma.rn.f32 	%f68, %f65, %f65, %f67;
	setp.lt.f32 	%p26, %f68, 0f3F800000;
	selp.u64 	%rd96, 1, 0, %p26;
	add.s64 	%rd97, %rd92, %rd96;
	add.s32 	%r62, %r265, 1536;
	mul.wide.u32 	%rd98, %r62, 4;
	add.s64 	%rd99, %rd2, %rd98;
	add.s64 	%rd100, %rd3, %rd98;
	ld.global.f32 	%f69, [%rd99];
	ld.global.f32 	%f70, [%rd100];
	mul.f32 	%f71, %f70, %f70;
	fma.rn.f32 	%f72, %f69, %f69, %f71;
	setp.lt.f32 	%p27, %f72, 0f3F800000;
	selp.u64 	%rd101, 1, 0, %p27;
	add.s64 	%rd102, %rd97, %rd101;
	add.s32 	%r63, %r265, 2048;
	mul.wide.u32 	%rd103, %r63, 4;
	add.s64 	%rd104, %rd2, %rd103;
	add.s64 	%rd105, %rd3, %rd103;
	ld.global.f32 	%f73, [%rd104];
	ld.global.f32 	%f74, [%rd105];
	mul.f32 	%f75, %f74, %f74;
	fma.rn.f32 	%f76, %f73, %f73, %f75;
	setp.lt.f32 	%p28, %f76, 0f3F800000;
	selp.u64 	%rd106, 1, 0, %p28;
	add.s64 	%rd107, %rd102, %rd106;
	add.s32 	%r64, %r265, 2560;
	mul.wide.u32 	%rd108, %r64, 4;
	add.s64 	%rd109, %rd2, %rd108;
	add.s64 	%rd110, %rd3, %rd108;
	ld.global.f32 	%f77, [%rd109];
	ld.global.f32 	%f78, [%rd110];
	mul.f32 	%f79, %f78, %f78;
	fma.rn.f32 	%f80, %f77, %f77, %f79;
	setp.lt.f32 	%p29, %f80, 0f3F800000;
	selp.u64 	%rd111, 1, 0, %p29;
	add.s64 	%rd112, %rd107, %rd111;
	add.s32 	%r65, %r265, 3072;
	mul.wide.u32 	%rd113, %r65, 4;
	add.s64 	%rd114, %rd2, %rd113;
	add.s64 	%rd115, %rd3, %rd113;
	ld.global.f32 	%f81, [%rd114];
	ld.global.f32 	%f82, [%rd115];
	mul.f32 	%f83, %f82, %f82;
	fma.rn.f32 	%f84, %f81, %f81, %f83;
	setp.lt.f32 	%p30, %f84, 0f3F800000;
	selp.u64 	%rd116, 1, 0, %p30;
	add.s64 	%rd117, %rd112, %rd116;
	add.s32 	%r66, %r265, 3584;
	mul.wide.u32 	%rd118, %r66, 4;
	add.s64 	%rd119, %rd2, %rd118;
	add.s64 	%rd120, %rd3, %rd118;
	ld.global.f32 	%f85, [%rd119];
	ld.global.f32 	%f86, [%rd120];
	mul.f32 	%f87, %f86, %f86;
	fma.rn.f32 	%f88, %f85, %f85, %f87;
	setp.lt.f32 	%p31, %f88, 0f3F800000;
	selp.u64 	%rd121, 1, 0, %p31;
	add.s64 	%rd365, %rd117, %rd121;
	add.s32 	%r266, %r266, 4096;
	add.s32 	%r265, %r265, 4096;
	add.s32 	%r264, %r264, 8;
	setp.ne.s32 	%p32, %r264, 0;
	@%p32 bra 	$L__BB2_34;
	add.s32 	%r268, %r266, -2048;
$L__BB2_36:
	setp.eq.s32 	%p33, %r24, 0;
	@%p33 bra 	$L__BB2_44;
	setp.lt.u32 	%p34, %r24, 4;
	@%p34 bra 	$L__BB2_39;
	add.s32 	%r67, %r268, %r263;
	mul.wide.u32 	%rd123, %r67, 4;
	add.s64 	%rd124, %rd2, %rd123;
	add.s64 	%rd125, %rd3, %rd123;
	ld.global.f32 	%f89, [%rd124];
	ld.global.f32 	%f90, [%rd125];
	mul.f32 	%f91, %f90, %f90;
	fma.rn.f32 	%f92, %f89, %f89, %f91;
	setp.lt.f32 	%p35, %f92, 0f3F800000;
	selp.u64 	%rd126, 1, 0, %p35;
	add.s64 	%rd127, %rd365, %rd126;
	add.s32 	%r68, %r67, 512;
	mul.wide.u32 	%rd128, %r68, 4;
	add.s64 	%rd129, %rd2, %rd128;
	add.s64 	%rd130, %rd3, %rd128;
	ld.global.f32 	%f93, [%rd129];
	ld.global.f32 	%f94, [%rd130];
	mul.f32 	%f95, %f94, %f94;
	fma.rn.f32 	%f96, %f93, %f93, %f95;
	setp.lt.f32 	%p36, %f96, 0f3F800000;
	selp.u64 	%rd131, 1, 0, %p36;
	add.s64 	%rd132, %rd127, %rd131;
	add.s32 	%r69, %r67, 1024;
	mul.wide.u32 	%rd133, %r69, 4;
	add.s64 	%rd134, %rd2, %rd133;
	add.s64 	%rd135, %rd3, %rd133;
	ld.global.f32 	%f97, [%rd134];
	ld.global.f32 	%f98, [%rd135];
	mul.f32 	%f99, %f98, %f98;
	fma.rn.f32 	%f100, %f97, %f97, %f99;
	setp.lt.f32 	%p37, %f100, 0f3F800000;
	selp.u64 	%rd136, 1, 0, %p37;
	add.s64 	%rd137, %rd132, %rd136;
	add.s32 	%r70, %r67, 1536;
	mul.wide.u32 	%rd138, %r70, 4;
	add.s64 	%rd139, %rd2, %rd138;
	add.s64 	%rd140, %rd3, %rd138;
	ld.global.f32 	%f101, [%rd139];
	ld.global.f32 	%f102, [%rd140];
	mul.f32 	%f103, %f102, %f102;
	fma.rn.f32 	%f104, %f101, %f101, %f103;
	setp.lt.f32 	%p38, %f104, 0f3F800000;
	selp.u64 	%rd141, 1, 0, %p38;
	add.s64 	%rd365, %rd137, %rd141;
	add.s32 	%r268, %r268, 2048;
$L__BB2_39:
	and.b32  	%r71, %r23, 3;
	setp.eq.s32 	%p39, %r71, 0;
	@%p39 bra 	$L__BB2_44;
	setp.eq.s32 	%p40, %r71, 1;
	@%p40 bra 	$L__BB2_42;
	add.s32 	%r72, %r268, %r263;
	mul.wide.u32 	%rd143, %r72, 4;
	add.s64 	%rd144, %rd2, %rd143;
	add.s64 	%rd145, %rd3, %rd143;
	ld.global.f32 	%f105, [%rd144];
	ld.global.f32 	%f106, [%rd145];
	mul.f32 	%f107, %f106, %f106;
	fma.rn.f32 	%f108, %f105, %f105, %f107;
	setp.lt.f32 	%p41, %f108, 0f3F800000;
	selp.u64 	%rd146, 1, 0, %p41;
	add.s64 	%rd147, %rd365, %rd146;
	add.s32 	%r73, %r72, 512;
	mul.wide.u32 	%rd148, %r73, 4;
	add.s64 	%rd149, %rd2, %rd148;
	add.s64 	%rd150, %rd3, %rd148;
	ld.global.f32 	%f109, [%rd149];
	ld.global.f32 	%f110, [%rd150];
	mul.f32 	%f111, %f110, %f110;
	fma.rn.f32 	%f112, %f109, %f109, %f111;
	setp.lt.f32 	%p42, %f112, 0f3F800000;
	selp.u64 	%rd151, 1, 0, %p42;
	add.s64 	%rd365, %rd147, %rd151;
	add.s32 	%r268, %r268, 1024;
$L__BB2_42:
	and.b32  	%r74, %r22, 512;
	setp.ne.s32 	%p43, %r74, 0;
	@%p43 bra 	$L__BB2_44;
	add.s32 	%r75, %r268, %r263;
	mul.wide.u32 	%rd152, %r75, 4;
	add.s64 	%rd153, %rd2, %rd152;
	add.s64 	%rd154, %rd3, %rd152;
	ld.global.f32 	%f113, [%rd153];
	ld.global.f32 	%f114, [%rd154];
	mul.f32 	%f115, %f114, %f114;
	fma.rn.f32 	%f116, %f113, %f113, %f115;
	setp.lt.f32 	%p44, %f116, 0f3F800000;
	selp.u64 	%rd155, 1, 0, %p44;
	add.s64 	%rd365, %rd365, %rd155;
$L__BB2_44:
	// begin inline asm
	mov.u32 %r76, %laneid;
	// end inline asm
	mov.b64 	{%r78, %r83}, %rd365;
	mov.b32 	%r84, 1;
	mov.b32 	%r125, 31;
	mov.b32 	%r126, -1;
	// begin inline asm
	shfl.sync.down.b32 %r77, %r78, %r84, %r125, %r126;
	// end inline asm
	// begin inline asm
	shfl.sync.down.b32 %r82, %r83, %r84, %r125, %r126;
	// end inline asm
	mov.b64 	%rd156, {%r77, %r82};
	setp.gt.s32 	%p45, %r76, 30;
	selp.b64 	%rd157, 0, %rd156, %p45;
	add.s64 	%rd158, %rd157, %rd365;
	mov.b64 	{%r88, %r93}, %rd158;
	mov.b32 	%r94, 2;
	// begin inline asm
	shfl.sync.down.b32 %r87, %r88, %r94, %r125, %r126;
	// end inline asm
	// begin inline asm
	shfl.sync.down.b32 %r92, %r93, %r94, %r125, %r126;
	// end inline asm
	mov.b64 	%rd159, {%r87, %r92};
	setp.gt.s32 	%p46, %r76, 29;
	selp.b64 	%rd160, 0, %rd159, %p46;
	add.s64 	%rd161, %rd160, %rd158;
	mov.b64 	{%r98, %r103}, %rd161;
	mov.b32 	%r104, 4;
	// begin inline asm
	shfl.sync.down.b32 %r97, %r98, %r104, %r125, %r126;
	// end inline asm
	// begin inline asm
	shfl.sync.down.b32 %r102, %r103, %r104, %r125, %r126;
	// end inline asm
	mov.b64 	%rd162, {%r97, %r102};
	setp.gt.s32 	%p47, %r76, 27;
	selp.b64 	%rd163, 0, %rd162, %p47;
	add.s64 	%rd164, %rd163, %rd161;
	mov.b64 	{%r108, %r113}, %rd164;
	mov.b32 	%r114, 8;
	// begin inline asm
	shfl.sync.down.b32 %r107, %r108, %r114, %r125, %r126;
	// end inline asm
	// begin inline asm
	shfl.sync.down.b32 %r112, %r113, %r114, %r125, %r126;
	// end inline asm
	mov.b64 	%rd165, {%r107, %r112};
	setp.gt.s32 	%p48, %r76, 23;
	selp.b64 	%rd166, 0, %rd165, %p48;
	add.s64 	%rd167, %rd166, %rd164;
	mov.b64 	{%r118, %r123}, %rd167;
	mov.b32 	%r124, 16;
	// begin inline asm
	shfl.sync.down.b32 %r117, %r118, %r124, %r125, %r126;
	// end inline asm
	// begin inline asm
	shfl.sync.down.b32 %r122, %r123, %r124, %r125, %r126;
	// end inline asm
	mov.b64 	%rd168, {%r117, %r122};
	setp.gt.s32 	%p49, %r76, 15;
	selp.b64 	%rd169, 0, %rd168, %p49;
	add.s64 	%rd366, %rd169, %rd167;
	setp.ne.s32 	%p50, %r76, 0;
	@%p50 bra 	$L__BB2_46;
	shr.u32 	%r127, %r17, 2;
	and.b32  	%r128, %r127, 248;
	mov.u32 	%r129, _ZZN3cub18CUB_300001_SM_10006detail6reduce28DeviceReduceSingleTileKernelINS2_10policy_hubIljN4cuda3std3__44plusIlEEE10Policy1000EN6thrust24THRUST_300001_SM_1000_NS18transform_iteratorI20dentroCuadradoUnidadNSD_12zip_iteratorINS7_5tupleIJNSD_6detail15normal_iteratorINSD_10device_ptrIfEEEESM_EEEEEllEEPljS9_llNS7_10__identityEEEvT0_T1_T2_T3_T4_T6_E12temp_storage;
	add.s32 	%r130, %r129, %r128;
	st.shared.u64 	[%r130+16], %rd366;
$L__BB2_46:
	bar.sync 	0;
	setp.ne.s32 	%p51, %r17, 0;
	@%p51 bra 	$L__BB2_48;
	ld.shared.u64 	%rd170, [_ZZN3cub18CUB_300001_SM_10006detail6reduce28DeviceReduceSingleTileKernelINS2_10policy_hubIljN4cuda3std3__44plusIlEEE10Policy1000EN6thrust24THRUST_300001_SM_1000_NS18transform_iteratorI20dentroCuadradoUnidadNSD_12zip_iteratorINS7_5tupleIJNSD_6detail15normal_iteratorINSD_10device_ptrIfEEEESM_EEEEEllEEPljS9_llNS7_10__identityEEEvT0_T1_T2_T3_T4_T6_E12temp_storage+24];
	add.s64 	%rd171, %rd170, %rd366;
	ld.shared.u64 	%rd172, [_ZZN3cub18CUB_300001_SM_10006detail6reduce28DeviceReduceSingleTileKernelINS2_10policy_hubIljN4cuda3std3__44plusIlEEE10Policy1000EN6thrust24THRUST_300001_SM_1000_NS18transform_iteratorI20dentroCuadradoUnidadNSD_12zip_iteratorINS7_5tupleIJNSD_6detail15normal_iteratorINSD_10device_ptrIfEEEESM_EEEEEllEEPljS9_llNS7_10__identityEEEvT0_T1_T2_T3_T4_T6_E12temp_storage+32];
	add.s64 	%rd173, %rd171, %rd172;
	ld.shared.u64 	%rd174, [_ZZN3cub18CUB_300001_SM_10006detail6reduce28DeviceReduceSingleTileKernelINS2_10policy_hubIljN4cuda3std3__44plusIlEEE10Policy1000EN6thrust24THRUST_300001_SM_1000_NS18transform_iteratorI20dentroCuadradoUnidadNSD_12zip_iteratorINS7_5tupleIJNSD_6detail15normal_iteratorINSD_10device_ptrIfEEEESM_EEEEEllEEPljS9_llNS7_10__identityEEEvT0_T1_T2_T3_T4_T6_E12temp_storage+40];
	add.s64 	%rd175, %rd173, %rd174;
	ld.shared.u64 	%rd176, [_ZZN3cub18CUB_300001_SM_10006detail6reduce28DeviceReduceSingleTileKernelINS2_10policy_hubIljN4cuda3std3__44plusIlEEE10Policy1000EN6thrust24THRUST_300001_SM_1000_NS18transform_iteratorI20dentroCuadradoUnidadNSD_12zip_iteratorINS7_5tupleIJNSD_6detail15normal_iteratorINSD_10device_ptrIfEEEESM_EEEEEllEEPljS9_llNS7_10__identityEEEvT0_T1_T2_T3_T4_T6_E12temp_storage+48];
	add.s64 	%rd177, %rd175, %rd176;
	ld.shared.u64 	%rd178, [_ZZN3cub18CUB_300001_SM_10006detail6reduce28DeviceReduceSingleTileKernelINS2_10policy_hubIljN4cuda3std3__44plusIlEEE10Policy1000EN6thrust24THRUST_300001_SM_1000_NS18transform_iteratorI20dentroCuadradoUnidadNSD_12zip_iteratorINS7_5tupleIJNSD_6detail15normal_iteratorINSD_10device_ptrIfEEEESM_EEEEEllEEPljS9_llNS7_10__identityEEEvT0_T1_T2_T3_T4_T6_E12temp_storage+56];
	add.s64 	%rd179, %rd177, %rd178;
	ld.shared.u64 	%rd180, [_ZZN3cub18CUB_300001_SM_10006detail6reduce28DeviceReduceSingleTileKernelINS2_10policy_hubIljN4cuda3std3__44plusIlEEE10Policy1000EN6thrust24THRUST_300001_SM_1000_NS18transform_iteratorI20dentroCuadradoUnidadNSD_12zip_iteratorINS7_5tupleIJNSD_6detail15normal_iteratorINSD_10device_ptrIfEEEESM_EEEEEllEEPljS9_llNS7_10__identityEEEvT0_T1_T2_T3_T4_T6_E12temp_storage+64];
	add.s64 	%rd181, %rd179, %rd180;
	ld.shared.u64 	%rd182, [_ZZN3cub18CUB_300001_SM_10006detail6reduce28DeviceReduceSingleTileKernelINS2_10policy_hubIljN4cuda3std3__44plusIlEEE10Policy1000EN6thrust24THRUST_300001_SM_1000_NS18transform_iteratorI20dentroCuadradoUnidadNSD_12zip_iteratorINS7_5tupleIJNSD_6detail15normal_iteratorINSD_10device_ptrIfEEEESM_EEEEEllEEPljS9_llNS7_10__identityEEEvT0_T1_T2_T3_T4_T6_E12temp_storage+72];
	add.s64 	%rd183, %rd181, %rd182;
	ld.shared.u64 	%rd184, [_ZZN3cub18CUB_300001_SM_10006detail6reduce28DeviceReduceSingleTileKernelINS2_10policy_hubIljN4cuda3std3__44plusIlEEE10Policy1000EN6thrust24THRUST_300001_SM_1000_NS18transform_iteratorI20dentroCuadradoUnidadNSD_12zip_iteratorINS7_5tupleIJNSD_6detail15normal_iteratorINSD_10device_ptrIfEEEESM_EEEEEllEEPljS9_llNS7_10__identityEEEvT0_T1_T2_T3_T4_T6_E12temp_storage+80];
	add.s64 	%rd185, %rd183, %rd184;
	ld.shared.u64 	%rd186, [_ZZN3cub18CUB_300001_SM_10006detail6reduce28DeviceReduceSingleTileKernelINS2_10policy_hubIljN4cuda3std3__44plusIlEEE10Policy1000EN6thrust24THRUST_300001_SM_1000_NS18transform_iteratorI20dentroCuadradoUnidadNSD_12zip_iteratorINS7_5tupleIJNSD_6detail15normal_iteratorINSD_10device_ptrIfEEEESM_EEEEEllEEPljS9_llNS7_10__identityEEEvT0_T1_T2_T3_T4_T6_E12temp_storage+88];
	add.s64 	%rd187, %rd185, %rd186;
	ld.shared.u64 	%rd188, [_ZZN3cub18CUB_300001_SM_10006detail6reduce28DeviceReduceSingleTileKernelINS2_10policy_hubIljN4cuda3std3__44plusIlEEE10Policy1000EN6thrust24THRUST_300001_SM_1000_NS18transform_iteratorI20dentroCuadradoUnidadNSD_12zip_iteratorINS7_5tupleIJNSD_6detail15normal_iteratorINSD_10device_ptrIfEEEESM_EEEEEllEEPljS9_llNS7_10__identityEEEvT0_T1_T2_T3_T4_T6_E12temp_storage+96];
	add.s64 	%rd189, %rd187, %rd188;
	ld.shared.u64 	%rd190, [_ZZN3cub18CUB_300001_SM_10006detail6reduce28DeviceReduceSingleTileKernelINS2_10policy_hubIljN4cuda3std3__44plusIlEEE10Policy1000EN6thrust24THRUST_300001_SM_1000_NS18transform_iteratorI20dentroCuadradoUnidadNSD_12zip_iteratorINS7_5tupleIJNSD_6detail15normal_iteratorINSD_10device_ptrIfEEEESM_EEEEEllEEPljS9_llNS7_10__identityEEEvT0_T1_T2_T3_T4_T6_E12temp_storage+104];
	add.s64 	%rd191, %rd189, %rd190;
	ld.shared.u64 	%rd192, [_ZZN3cub18CUB_300001_SM_10006detail6reduce28DeviceReduceSingleTileKernelINS2_10policy_hubIljN4cuda3std3__44plusIlEEE10Policy1000EN6thrust24THRUST_300001_SM_1000_NS18transform_iteratorI20dentroCuadradoUnidadNSD_12zip_iteratorINS7_5tupleIJNSD_6detail15normal_iteratorINSD_10device_ptrIfEEEESM_EEEEEllEEPljS9_llNS7_10__identityEEEvT0_T1_T2_T3_T4_T6_E12temp_storage+112];
	add.s64 	%rd193, %rd191, %rd192;
	ld.shared.u64 	%rd194, [_ZZN3cub18CUB_300001_SM_10006detail6reduce28DeviceReduceSingleTileKernelINS2_10policy_hubIljN4cuda3std3__44plusIlEEE10Policy1000EN6thrust24THRUST_300001_SM_1000_NS18transform_iteratorI20dentroCuadradoUnidadNSD_12zip_iteratorINS7_5tupleIJNSD_6detail15normal_iteratorINSD_10device_ptrIfEEEESM_EEEEEllEEPljS9_llNS7_10__identityEEEvT0_T1_T2_T3_T4_T6_E12temp_storage+120];
	add.s64 	%rd195, %rd193, %rd194;
	ld.shared.u64 	%rd196, [_ZZN3cub18CUB_300001_SM_10006detail6reduce28DeviceReduceSingleTileKernelINS2_10policy_hubIljN4cuda3std3__44plusIlEEE10Policy1000EN6thrust24THRUST_300001_SM_1000_NS18transform_iteratorI20dentroCuadradoUnidadNSD_12zip_iteratorINS7_5tupleIJNSD_6detail15normal_iteratorINSD_10device_ptrIfEEEESM_EEEEEllEEPljS9_llNS7_10__identityEEEvT0_T1_T2_T3_T4_T6_E12temp_storage+128];
	add.s64 	%rd197, %rd195, %rd196;
	ld.shared.u64 	%rd198, [_ZZN3cub18CUB_300001_SM_10006detail6reduce28DeviceReduceSingleTileKernelINS2_10policy_hubIljN4cuda3std3__44plusIlEEE10Policy1000EN6thrust24THRUST_300001_SM_1000_NS18transform_iteratorI20dentroCuadradoUnidadNSD_12zip_iteratorINS7_5tupleIJNSD_6detail15normal_iteratorINSD_10device_ptrIfEEEESM_EEEEEllEEPljS9_llNS7_10__identityEEEvT0_T1_T2_T3_T4_T6_E12temp_storage+136];
	add.s64 	%rd366, %rd197, %rd198;
$L__BB2_48:
	mov.u32 	%r254, %tid.x;
	setp.ne.s32 	%p108, %r254, 0;
	@%p108 bra 	$L__BB2_50;
	add.s64 	%rd344, %rd366, %rd51;
	st.global.u64 	[%rd1], %rd344;
$L__BB2_50:
	ret;

}
	// .globl	_ZN3cub18CUB_300001_SM_10006detail6reduce18DeviceReduceKernelINS2_10policy_hubIljN4cuda3std3__44plusIlEEE10Policy1000EN6thrust24THRUST_300001_SM_1000_NS18transform_iteratorI20dentroCuadradoUnidadNSD_12zip_iteratorINS7_5tupleIJNSD_6detail15normal_iteratorINSD_10device_ptrIfEEEESM_EEEEEllEEjS9_lNS7_10__identityEEEvT0_PT3_T1_NS0_13GridEvenShareISU_EET2_T4_
.visible .entry _ZN3cub18CUB_300001_SM_10006detail6reduce18DeviceReduceKernelINS2_10policy_hubIljN4cuda3std3__44plusIlEEE10Policy1000EN6thrust24THRUST_300001_SM_1000_NS18transform_iteratorI20dentroCuadradoUnidadNSD_12zip_iteratorINS7_5tupleIJNSD_6detail15normal_iteratorINSD_10device_ptrIfEEEESM_EEEEEllEEjS9_lNS7_10__identityEEEvT0_PT3_T1_NS0_13GridEvenShareISU_EET2_T4_(
	.param .align 8 .b8 _ZN3cub18CUB_300001_SM_10006detail6reduce18DeviceReduceKernelINS2_10policy_hubIljN4cuda3std3__44plusIlEEE10Policy1000EN6thrust24THRUST_300001_SM_1000_NS18transform_iteratorI20dentroCuadradoUnidadNSD_12zip_iteratorINS7_5tupleIJNSD_6detail15normal_iteratorINSD_10device_ptrIfEEEESM_EEEEEllEEjS9_lNS7_10__identityEEEvT0_PT3_T1_NS0_13GridEvenShareISU_EET2_T4__param_0[24],
	.param .u64 .ptr .align 1 _ZN3cub18CUB_300001_SM_10006detail6reduce18DeviceReduceKernelINS2_10policy_hubIljN4cuda3std3__44plusIlEEE10Policy1000EN6thrust24THRUST_300001_SM_1000_NS18transform_iteratorI20dentroCuadradoUnidadNSD_12zip_iteratorINS7_5tupleIJNSD_6detail15normal_iteratorINSD_10device_ptrIfEEEESM_EEEEEllEEjS9_lNS7_10__identityEEEvT0_PT3_T1_NS0_13GridEvenShareISU_EET2_T4__param_1,
	.param .u32 _ZN3cub18CUB_300001_SM_10006detail6reduce18DeviceReduceKernelINS2_10policy_hubIljN4cuda3std3__44plusIlEEE10Policy1000EN6thrust24THRUST_300001_SM_1000_NS18transform_iteratorI20dentroCuadradoUnidadNSD_12zip_iteratorINS7_5tupleIJNSD_6detail15normal_iteratorINSD_10device_ptrIfEEEESM_EEEEEllEEjS9_lNS7_10__identityEEEvT0_PT3_T1_NS0_13GridEvenShareISU_EET2_T4__param_2,
	.param .align 4 .b8 _ZN3cub18CUB_300001_SM_10006detail6reduce18DeviceReduceKernelINS2_10policy_hubIljN4cuda3std3__44plusIlEEE10Policy1000EN6thrust24THRUST_300001_SM_1000_NS18transform_iteratorI20dentroCuadradoUnidadNSD_12zip_iteratorINS7_5tupleIJNSD_6detail15normal_iteratorINSD_10device_ptrIfEEEESM_EEEEEllEEjS9_lNS7_10__identityEEEvT0_PT3_T1_NS0_13GridEvenShareISU_EET2_T4__param_3[40],
	.param .align 1 .b8 _ZN3cub18CUB_300001_SM_10006detail6reduce18DeviceReduceKernelINS2_10policy_hubIljN4cuda3std3__44plusIlEEE10Policy1000EN6thrust24THRUST_300001_SM_1000_NS18transform_iteratorI20dentroCuadradoUnidadNSD_12zip_iteratorINS7_5tupleIJNSD_6detail15normal_iteratorINSD_10device_ptrIfEEEESM_EEEEEllEEjS9_lNS7_10__identityEEEvT0_PT3_T1_NS0_13GridEvenShareISU_EET2_T4__param_4[1],
	.param .align 1 .b8 _ZN3cub18CUB_300001_SM_10006detail6reduce18DeviceReduceKernelINS2_10policy_hubIljN4cuda3std3__44plusIlEEE10Policy1000EN6thrust24THRUST_300001_SM_1000_NS18transform_iteratorI20dentroCuadradoUnidadNSD_12zip_iteratorINS7_5tupleIJNSD_6detail15normal_iteratorINSD_10device_ptrIfEEEESM_EEEEEllEEjS9_lNS7_10__identityEEEvT0_PT3_T1_NS0_13GridEvenShareISU_EET2_T4__param_5[1]
)
.maxntid 512
{
	.reg .pred 	%p<108>;
	.reg .b32 	%r<304>;
	.reg .b32 	%f<181>;
	.reg .b64 	%rd<394>;
	// demoted variable
	.shared .align 8 .b8 _ZZN3cub18CUB_300001_SM_10006detail6reduce18DeviceReduceKernelINS2_10policy_hubIljN4cuda3std3__44plusIlEEE10Policy1000EN6thrust24THRUST_300001_SM_1000_NS18transform_iteratorI20dentroCuadradoUnidadNSD_12zip_iteratorINS7_5tupleIJNSD_6detail15normal_iteratorINSD_10device_ptrIfEEEESM_EEEEEllEEjS9_lNS7_10__identityEEEvT0_PT3_T1_NS0_13GridEvenShareISU_EET2_T4_E12temp_storage[152];
	ld.param.u32 	%r1, [_ZN3cub18CUB_300001_SM_10006detail6reduce18DeviceReduceKernelINS2_10policy_hubIljN4cuda3std3__44plusIlEEE10Policy1000EN6thrust24THRUST_300001_SM_1000_NS18transform_iteratorI20dentroCuadradoUnidadNSD_12zip_iteratorINS7_5tupleIJNSD_6detail15normal_iteratorINSD_10device_ptrIfEEEESM_EEEEEllEEjS9_lNS7_10__identityEEEvT0_PT3_T1_NS0_13GridEvenShareISU_EET2_T4__param_3+20];
	ld.param.u32 	%r2, [_ZN3cub18CUB_300001_SM_10006detail6reduce18DeviceReduceKernelINS2_10policy_hubIljN4cuda3std3__44plusIlEEE10Policy1000EN6thrust24THRUST_300001_SM_1000_NS18transform_iteratorI20dentroCuadradoUnidadNSD_12zip_iteratorINS7_5tupleIJNSD_6detail15normal_iteratorINSD_10device_ptrIfEEEESM_EEEEEllEEjS9_lNS7_10__identityEEEvT0_PT3_T1_NS0_13GridEvenShareISU_EET2_T4__param_3+24];
	ld.param.u64 	%rd41, [_ZN3cub18CUB_300001_SM_10006detail6reduce18DeviceReduceKernelINS2_10policy_hubIljN4cuda3std3__44plusIlEEE10Policy1000EN6thrust24THRUST_300001_SM_1000_NS18transform_iteratorI20dentroCuadradoUnidadNSD_12zip_iteratorINS7_5tupleIJNSD_6detail15normal_iteratorINSD_10device_ptrIfEEEESM_EEEEEllEEjS9_lNS7_10__identityEEEvT0_PT3_T1_NS0_13GridEvenShareISU_EET2_T4__param_0+8];
	ld.param.u64 	%rd42, [_ZN3cub18CUB_300001_SM_10006detail6reduce18DeviceReduceKernelINS2_10policy_hubIljN4cuda3std3__44plusIlEEE10Policy1000EN6thrust24THRUST_300001_SM_1000_NS18transform_iteratorI20dentroCuadradoUnidadNSD_12zip_iteratorINS7_5tupleIJNSD_6detail15normal_iteratorINSD_10device_ptrIfEEEESM_EEEEEllEEjS9_lNS7_10__identityEEEvT0_PT3_T1_NS0_13GridEvenShareISU_EET2_T4__param_0];
	ld.param.u64 	%rd40, [_ZN3cub18CUB_300001_SM_10006detail6reduce18DeviceReduceKernelINS2_10policy_hubIljN4cuda3std3__44plusIlEEE10Policy1000EN6thrust24THRUST_300001_SM_1000_NS18transform_iteratorI20dentroCuadradoUnidadNSD_12zip_iteratorINS7_5tupleIJNSD_6detail15normal_iteratorINSD_10device_ptrIfEEEESM_EEEEEllEEjS9_lNS7_10__identityEEEvT0_PT3_T1_NS0_13GridEvenShareISU_EET2_T4__param_1];
	cvta.to.global.u64 	%rd1, %rd42;
	cvta.to.global.u64 	%rd2, %rd41;
	mov.u32 	%r3, %ctaid.x;
	mul.lo.s32 	%r4, %r2, 3584;
	mul.lo.s32 	%r5, %r3, 3584;
	sub.s32 	%r6, %r1, %r5;
	setp.gt.u32 	%p1, %r6, 3583;
	@%p1 bra 	$L__BB3_25;
	mov.u32 	%r7, %tid.x;
	setp.ge.u32 	%p51, %r7, %r6;
	mov.b64 	%rd383, 0;
	mov.u32 	%r291, %r7;
	@%p51 bra 	$L__BB3_3;
	add.s32 	%r147, %r5, %r7;
	mul.wide.u32 	%rd194, %r147, 4;
	add.s64 	%rd195, %rd1, %rd194;
	add.s64 	%rd196, %rd2, %rd194;
	ld.global.f32 	%f117, [%rd195];
	ld.global.f32 	%f118, [%rd196];
	mul.f32 	%f119, %f118, %f118;
	fma.rn.f32 	%f120, %f117, %f117, %f119;
	setp.lt.f32 	%p52, %f120, 0f3F800000;
	selp.u64 	%rd383, 1, 0, %p52;
	add.s32 	%r291, %r7, 512;
$L__BB3_3:
	setp.ge.u32 	%p53, %r291, %r6;
	@%p53 bra 	$L__BB3_16;
	not.b32 	%r148, %r291;
	add.s32 	%r149, %r1, %r148;
	sub.s32 	%r10, %r149, %r5;
	shr.u32 	%r150, %r10, 9;
	add.s32 	%r11, %r150, 1;
	and.b32  	%r12, %r11, 7;
	setp.lt.u32 	%p54, %r10, 3584;
	@%p54 bra 	$L__BB3_8;
	or.b32  	%r290, %r291, 2048;
	add.s32 	%r289, %r291, %r5;
	and.b32  	%r151, %r11, 16777208;
	neg.s32 	%r288, %r151;
$L__BB3_6:
	.pragma "nounroll";
	mul.wide.u32 	%rd198, %r289, 4;
	add.s64 	%rd199, %rd1, %rd198;
	add.s64 	%rd200, %rd2, %rd198;
	ld.global.f32 	%f121, [%rd199];
	ld.global.f32 	%f122, [%rd200];
	mul.f32 	%f123, %f122, %f122;
	fma.rn.f32 	%f124, %f121, %f121, %f123;
	setp.lt.f32 	%p55, %f124, 0f3F800000;
	selp.u64 	%rd201, 1, 0, %p55;
	add.s64 	%rd202, %rd383, %rd201;
	add.s32 	%r152, %r289, 512;
	mul.wide.u32 	%rd203, %r152, 4;
	add.s64 	%rd204, %rd1, %rd203;
	add.s64 	%rd205, %rd2, %rd203;
	ld.global.f32 	%f125, [%rd204];
	ld.global.f32 	%f126, [%rd205];
	mul.f32 	%f127, %f126, %f126;
	fma.rn.f32 	%f128, %f125, %f125, %f127;
	setp.lt.f32 	%p56, %f128, 0f3F800000;
	selp.u64 	%rd206, 1, 0, %p56;
	add.s64 	%rd207, %rd202, %rd206;
	add.s32 	%r153, %r289, 1024;
	mul.wide.u32 	%rd208, %r153, 4;
	add.s64 	%rd209, %rd1, %rd208;
	add.s64 	%rd210, %rd2, %rd208;
	ld.global.f32 	%f129, [%rd209];
	ld.global.f32 	%f130, [%rd210];
	mul.f32 	%f131, %f130, %f130;
	fma.rn.f32 	%f132, %f129, %f129, %f131;
	setp.lt.f32 	%p57, %f132, 0f3F800000;
	selp.u64 	%rd211, 1, 0, %p57;
	add.s64 	%rd212, %rd207, %rd211;
	add.s32 	%r154, %r289, 1536;
	mul.wide.u32 	%rd213, %r154, 4;
	add.s64 	%rd214, %rd1, %rd213;
	add.s64 	%rd215, %rd2, %rd213;
	ld.global.f32 	%f133, [%rd214];
	ld.global.f32 	%f134, [%rd215];
	mul.f32 	%f135, %f134, %f134;
	fma.rn.f32 	%f136, %f133, %f133, %f135;
	setp.lt.f32 	%p58, %f136, 0f3F800000;
	selp.u64 	%rd216, 1, 0, %p58;
	add.s64 	%rd217, %rd212, %rd216;
	add.s32 	%r155, %r289, 2048;
	mul.wide.u32 	%rd218, %r155, 4;
	add.s64 	%rd219, %rd1, %rd218;
	add.s64 	%rd220, %rd2, %rd218;
	ld.global.f32 	%f137, [%rd219];
	ld.global.f32 	%f138, [%rd220];
	mul.f32 	%f139, %f138, %f138;
	fma.rn.f32 	%f140, %f137, %f137, %f139;
	setp.lt.f32 	%p59, %f140, 0f3F800000;
	selp.u64 	%rd221, 1, 0, %p59;
	add.s64 	%rd222, %rd217, %rd221;
	add.s32 	%r156, %r289, 2560;
	mul.wide.u32 	%rd223, %r156, 4;
	add.s64 	%rd224, %rd1, %rd223;
	add.s64 	%rd225, %rd2, %rd223;
	ld.global.f32 	%f141, [%rd224];
	ld.global.f32 	%f142, [%rd225];
	mul.f32 	%f143, %f142, %f142;
	fma.rn.f32 	%f144, %f141, %f141, %f143;
	setp.lt.f32 	%p60, %f144, 0f3F800000;
	selp.u64 	%rd226, 1, 0, %p60;
	add.s64 	%rd227, %rd222, %rd226;
	add.s32 	%r157, %r289, 3072;
	mul.wide.u32 	%rd228, %r157, 4;
	add.s64 	%rd229, %rd1, %rd228;
	add.s64 	%rd230, %rd2, %rd228;
	ld.global.f32 	%f145, [%rd229];
	ld.global.f32 	%f146, [%rd230];
	mul.f32 	%f147, %f146, %f146;
	fma.rn.f32 	%f148, %f145, %f145, %f147;
	setp.lt.f32 	%p61, %f148, 0f3F800000;
	selp.u64 	%rd231, 1, 0, %p61;
	add.s64 	%rd232, %rd227, %rd231;
	add.s32 	%r158, %r289, 3584;
	mul.wide.u32 	%rd233, %r158, 4;
	add.s64 	%rd234, %rd1, %rd233;
	add.s64 	%rd235, %rd2, %rd233;
	ld.global.f32 	%f149, [%rd234];
	ld.global.f32 	%f150, [%rd235];
	mul.f32 	%f151, %f150, %f150;
	fma.rn.f32 	%f152, %f149, %f149, %f151;
	setp.lt.f32 	%p62, %f152, 0f3F800000;
	selp.u64 	%rd236, 1, 0, %p62;
	add.s64 	%rd383, %rd232, %rd236;
	add.s32 	%r290, %r290, 4096;
	add.s32 	%r289, %r289, 4096;
	add.s32 	%r288, %r288, 8;
	setp.ne.s32 	%p63, %r288, 0;
	@%p63 bra 	$L__BB3_6;
	add.s32 	%r291, %r290, -2048;
$L__BB3_8:
	setp.eq.s32 	%p64, %r12, 0;
	@%p64 bra 	$L__BB3_16;
	setp.lt.u32 	%p65, %r12, 4;
	@%p65 bra 	$L__BB3_11;
	add.s32 	%r159, %r291, %r5;
	mul.wide.u32 	%rd238, %r159, 4;
	add.s64 	%rd239, %rd1, %rd238;
	add.s64 	%rd240, %rd2, %rd238;
	ld.global.f32 	%f153, [%rd239];
	ld.global.f32 	%f154, [%rd240];
	mul.f32 	%f155, %f154, %f154;
	fma.rn.f32 	%f156, %f153, %f153, %f155;
	setp.lt.f32 	%p66, %f156, 0f3F800000;
	selp.u64 	%rd241, 1, 0, %p66;
	add.s64 	%rd242, %rd383, %rd241;
	add.s32 	%r160, %r159, 512;
	mul.wide.u32 	%rd243, %r160, 4;
	add.s64 	%rd244, %rd1, %rd243;
	add.s64 	%rd245, %rd2, %rd243;
	ld.global.f32 	%f157, [%rd244];
	ld.global.f32 	%f158, [%rd245];
	mul.f32 	%f159, %f158, %f158;
	fma.rn.f32 	%f160, %f157, %f157, %f159;
	setp.lt.f32 	%p67, %f160, 0f3F800000;
	selp.u64 	%rd246, 1, 0, %p67;
	add.s64 	%rd247, %rd242, %rd246;
	add.s32 	%r161, %r159, 1024;
	mul.wide.u32 	%rd248, %r161, 4;
	add.s64 	%rd249, %rd1, %rd248;
	add.s64 	%rd250, %rd2, %rd248;
	ld.global.f32 	%f161, [%rd249];
	ld.global.f32 	%f162, [%rd250];
	mul.f32 	%f163, %f162, %f162;
	fma.rn.f32 	%f164, %f161, %f161, %f163;
	setp.lt.f32 	%p68, %f164, 0f3F800000;
	selp.u64 	%rd251, 1, 0, %p68;
	add.s64 	%rd252, %rd247, %rd251;
	add.s32 	%r162, %r159, 1536;
	mul.wide.u32 	%rd253, %r162, 4;
	add.s64 	%rd254, %rd1, %rd253;
	add.s64 	%rd255, %rd2, %rd253;
	ld.global.f32 	%f165, [%rd254];
	ld.global.f32 	%f166, [%rd255];
	mul.f32 	%f167, %f166, %f166;
	fma.rn.f32 	%f168, %f165, %f165, %f167;
	setp.lt.f32 	%p69, %f168, 0f3F800000;
	selp.u64 	%rd256, 1, 0, %p69;
	add.s64 	%rd383, %rd252, %rd256;
	add.s32 	%r291, %r291, 2048;
$L__BB3_11:
	and.b32  	%r163, %r11, 3;
	setp.eq.s32 	%p70, %r163, 0;
	@%p70 bra 	$L__BB3_16;
	setp.eq.s32 	%p71, %r163, 1;
	@%p71 bra 	$L__BB3_14;
	add.s32 	%r164, %r291, %r5;
	mul.wide.u32 	%rd258, %r164, 4;
	add.s64 	%rd259, %rd1, %rd258;
	add.s64 	%rd260, %rd2, %rd258;
	ld.global.f32 	%f169, [%rd259];
	ld.global.f32 	%f170, [%rd260];
	mul.f32 	%f171, %f170, %f170;
	fma.rn.f32 	%f172, %f169, %f169, %f171;
	setp.lt.f32 	%p72, %f172, 0f3F800000;
	selp.u64 	%rd261, 1, 0, %p72;
	add.s64 	%rd262, %rd383, %rd261;
	add.s32 	%r165, %r164, 512;
	mul.wide.u32 	%rd263, %r165, 4;
	add.s64 	%rd264, %rd1, %rd263;
	add.s64 	%rd265, %rd2, %rd263;
	ld.global.f32 	%f173, [%rd264];
	ld.global.f32 	%f174, [%rd265];
	mul.f32 	%f175, %f174, %f174;
	fma.rn.f32 	%f176, %f173, %f173, %f175;
	setp.lt.f32 	%p73, %f176, 0f3F800000;
	selp.u64 	%rd266, 1, 0, %p73;
	add.s64 	%rd383, %rd262, %rd266;
	add.s32 	%r291, %r291, 1024;
$L__BB3_14:
	and.b32  	%r166, %r10, 512;
	setp.ne.s32 	%p74, %r166, 0;
	@%p74 bra 	$L__BB3_16;
	add.s32 	%r167, %r291, %r5;
	mul.wide.u32 	%rd267, %r167, 4;
	add.s64 	%rd268, %rd1, %rd267;
	add.s64 	%rd269, %rd2, %rd267;
	ld.global.f32 	%f177, [%rd268];
	ld.global.f32 	%f178, [%rd269];
	mul.f32 	%f179, %f178, %f178;
	fma.rn.f32 	%f180, %f177, %f177, %f179;
	setp.lt.f32 	%p75, %f180, 0f3F800000;
	selp.u64 	%rd270, 1, 0, %p75;
	add.s64 	%rd383, %rd383, %rd270;
$L__BB3_16:
	setp.lt.u32 	%p76, %r6, 512;
	@%p76 bra 	$L__BB3_21;
	// begin inline asm
	mov.u32 %r231, %laneid;
	// end inline asm
	mov.b64 	{%r233, %r238}, %rd383;
	mov.b32 	%r239, 1;
	mov.b32 	%r280, 31;
	mov.b32 	%r281, -1;
	// begin inline asm
	shfl.sync.down.b32 %r232, %r233, %r239, %r280, %r281;
	// end inline asm
	// begin inline asm
	shfl.sync.down.b32 %r237, %r238, %r239, %r280, %r281;
	// end inline asm
	mov.b64 	%rd329, {%r232, %r237};
	setp.gt.s32 	%p100, %r231, 30;
	selp.b64 	%rd330, 0, %rd329, %p100;
	add.s64 	%rd331, %rd330, %rd383;
	mov.b64 	{%r243, %r248}, %rd331;
	mov.b32 	%r249, 2;
	// begin inline asm
	shfl.sync.down.b32 %r242, %r243, %r249, %r280, %r281;
	// end inline asm
	// begin inline asm
	shfl.sync.down.b32 %r247, %r248, %r249, %r280, %r281;
	// end inline asm
	mov.b64 	%rd332, {%r242, %r247};
	setp.gt.s32 	%p101, %r231, 29;
	selp.b64 	%rd333, 0, %rd332, %p101;
	add.s64 	%rd334, %rd333, %rd331;
	mov.b64 	{%r253, %r258}, %rd334;
	mov.b32 	%r259, 4;
	// begin inline asm
	shfl.sync.down.b32 %r252, %r253, %r259, %r280, %r281;
	// end inline asm
	// begin inline asm
	shfl.sync.down.b32 %r257, %r258, %r259, %r280, %r281;
	// end inline asm
	mov.b64 	%rd335, {%r252, %r257};
	setp.gt.s32 	%p102, %r231, 27;
	selp.b64 	%rd336, 0, %rd335, %p102;
	add.s64 	%rd337, %rd336, %rd334;
	mov.b64 	{%r263, %r268}, %rd337;
	mov.b32 	%r269, 8;
	// begin inline asm
	shfl.sync.down.b32 %r262, %r263, %r269, %r280, %r281;
	// end inline asm
	// begin inline asm
	shfl.sync.down.b32 %r267, %r268, %r269, %r280, %r281;
	// end inline asm
	mov.b64 	%rd338, {%r262, %r267};
	setp.gt.s32 	%p103, %r231, 23;
	selp.b64 	%rd339, 0, %rd338, %p103;
	add.s64 	%rd340, %rd339, %rd337;
	mov.b64 	{%r273, %r278}, %rd340;
	mov.b32 	%r279, 16;
	// begin inline asm
	shfl.sync.down.b32 %r272, %r273, %r279, %r280, %r281;
	// end inline asm
	// begin inline asm
	shfl.sync.down.b32 %r277, %r278, %r279, %r280, %r281;
	// end inline asm
	mov.b64 	%rd341, {%r272, %r277};
	setp.gt.s32 	%p104, %r231, 15;
	selp.b64 	%rd342, 0, %rd341, %p104;
	add.s64 	%rd393, %rd342, %rd340;
	setp.ne.s32 	%p105, %r231, 0;
	@%p105 bra 	$L__BB3_19;
	shr.u32 	%r282, %r7, 2;
	and.b32  	%r283, %r282, 248;
	mov.u32 	%r284, _ZZN3cub18CUB_300001_SM_10006detail6reduce18DeviceReduceKernelINS2_10policy_hubIljN4cuda3std3__44plusIlEEE10Policy1000EN6thrust24THRUST_300001_SM_1000_NS18transform_iteratorI20dentroCuadradoUnidadNSD_12zip_iteratorINS7_5tupleIJNSD_6detail15normal_iteratorINSD_10device_ptrIfEEEESM_EEEEEllEEjS9_lNS7_10__identityEEEvT0_PT3_T1_NS0_13GridEvenShareISU_EET2_T4_E12temp_storage;
	add.s32 	%r285, %r284, %r283;
	st.shared.u64 	[%r285+16], %rd393;
$L__BB3_19:
	bar.sync 	0;
	setp.ne.s32 	%p106, %r7, 0;
	@%p106 bra 	$L__BB3_46;
	ld.shared.u64 	%rd343, [_ZZN3cub18CUB_300001_SM_10006detail6reduce18DeviceReduceKernelINS2_10policy_hubIljN4cuda3std3__44plusIlEEE10Policy1000EN6thrust24THRUST_300001_SM_1000_NS18transform_iteratorI20dentroCuadradoUnidadNSD_12zip_iteratorINS7_5tupleIJNSD_6detail15normal_iteratorINSD_10device_ptrIfEEEESM_EEEEEllEEjS9_lNS7_10__identityEEEvT0_PT3_T1_NS0_13GridEvenShareISU_EET2_T4_E12temp_storage+24];
	add.s64 	%rd344, %rd343, %rd393;
	ld.shared.u64 	%rd345, [_ZZN3cub18CUB_300001_SM_10006detail6reduce18DeviceReduceKernelINS2_10policy_hubIljN4cuda3std3__44plusIlEEE10Policy1000EN6thrust24THRUST_300001_SM_1000_NS18transform_iteratorI20dentroCuadradoUnidadNSD_12zip_iteratorINS7_5tupleIJNSD_6detail15normal_iteratorINSD_10device_ptrIfEEEESM_EEEEEllEEjS9_lNS7_10__identityEEEvT0_PT3_T1_NS0_13GridEvenShareISU_EET2_T4_E12temp_storage+32];
	add.s64 	%rd346, %rd344, %rd345;
	ld.shared.u64 	%rd347, [_ZZN3cub18CUB_300001_SM_10006detail6reduce18DeviceReduceKernelINS2_10policy_hubIljN4cuda3std3__44plusIlEEE10Policy1000EN6thrust24THRUST_300001_SM_1000_NS18transform_iteratorI20dentroCuadradoUnidadNSD_12zip_iteratorINS7_5tupleIJNSD_6detail15normal_iteratorINSD_10device_ptrIfEEEESM_EEEEEllEEjS9_lNS7_10__identityEEEvT0_PT3_T1_NS0_13GridEvenShareISU_EET2_T4_E12temp_storage+40];
	add.s64 	%rd348, %rd346, %rd347;
	ld.shared.u64 	%rd349, [_ZZN3cub18CUB_300001_SM_10006detail6reduce18DeviceReduceKernelINS2_10policy_hubIljN4cuda3std3__44plusIlEEE10Policy1000EN6thrust24THRUST_300001_SM_1000_NS18transform_iteratorI20dentroCuadradoUnidadNSD_12zip_iteratorINS7_5tupleIJNSD_6detail15normal_iteratorINSD_10device_ptrIfEEEESM_EEEEEllEEjS9_lNS7_10__identityEEEvT0_PT3_T1_NS0_13GridEvenShareISU_EET2_T4_E12temp_storage+48];
	add.s64 	%rd350, %rd348, %rd349;
	ld.shared.u64 	%rd351, [_ZZN3cub18CUB_300001_SM_10006detail6reduce18DeviceReduceKernelINS2_10policy_hubIljN4cuda3std3__44plusIlEEE10Policy1000EN6thrust24THRUST_300001_SM_1000_NS18transform_iteratorI20dentroCuadradoUnidadNSD_12zip_iteratorINS7_5tupleIJNSD_6detail15normal_iteratorINSD_10device_ptrIfEEEESM_EEEEEllEEjS9_lNS7_10__identityEEEvT0_PT3_T1_NS0_13GridEvenShareISU_EET2_T4_E12temp_storage+56];
	add.s64 	%rd352, %rd350, %rd351;
	ld.shared.u64 	%rd353, [_ZZN3cub18CUB_300001_SM_10006detail6reduce18DeviceReduceKernelINS2_10policy_hubIljN4cuda3std3__44plusIlEEE10Policy1000EN6thrust24THRUST_300001_SM_1000_NS18transform_iteratorI20dentroCuadradoUnidadNSD_12zip_iteratorINS7_5tupleIJNSD_6detail15normal_iteratorINSD_10device_ptrIfEEEESM_EEEEEllEEjS9_lNS7_10__identityEEEvT0_PT3_T1_NS0_13GridEvenShareISU_EET2_T4_E12temp_storage+64];
	add.s64 	%rd354, %rd352, %rd353;
	ld.shared.u64 	%rd355, [_ZZN3cub18CUB_300001_SM_10006detail6reduce18DeviceReduceKernelINS2_10policy_hubIljN4cuda3std3__44plusIlEEE10Policy1000EN6thrust24THRUST_300001_SM_1000_NS18transform_iteratorI20dentroCuadradoUnidadNSD_12zip_iteratorINS7_5tupleIJNSD_6detail15normal_iteratorINSD_10device_ptrIfEEEESM_EEEEEllEEjS9_lNS7_10__identityEEEvT0_PT3_T1_NS0_13GridEvenShareISU_EET2_T4_E12temp_storage+72];
	add.s64 	%rd356, %rd354, %rd355;
	ld.shared.u64 	%rd357, [_ZZN3cub18CUB_300001_SM_10006detail6reduce18DeviceReduceKernelINS2_10policy_hubIljN4cuda3std3__44plusIlEEE10Policy1000EN6thrust24THRUST_300001_SM_1000_NS18transform_iteratorI20dentroCuadradoUnidadNSD_12zip_iteratorINS7_5tupleIJNSD_6detail15normal_iteratorINSD_10device_ptrIfEEEESM_EEEEEllEEjS9_lNS7_10__identityEEEvT0_PT3_T1_NS0_13GridEvenShareISU_EET2_T4_E12temp_storage+80];
	add.s64 	%rd358, %rd356, %rd357;
	ld.shared.u64 	%rd359, [_ZZN3cub18CUB_300001_SM_10006detail6reduce18DeviceReduceKernelINS2_10policy_hubIljN4cuda3std3__44plusIlEEE10Policy1000EN6thrust24THRUST_300001_SM_1000_NS18transform_iteratorI20dentroCuadradoUnidadNSD_12zip_iteratorINS7_5tupleIJNSD_6detail15normal_iteratorINSD_10device_ptrIfEEEESM_EEEEEllEEjS9_lNS7_10__identityEEEvT0_PT3_T1_NS0_13GridEvenShareISU_EET2_T4_E12temp_storage+88];
	add.s64 	%rd360, %rd358, %rd359;
	ld.shared.u64 	%rd361, [_ZZN3cub18CUB_300001_SM_10006detail6reduce18DeviceReduceKernelINS2_10policy_hubIljN4cuda3std3__44plusIlEEE10Policy1000EN6thrust24THRUST_300001_SM_1000_NS18transform_iteratorI20dentroCuadradoUnidadNSD_12zip_iteratorINS7_5tupleIJNSD_6detail15normal_iteratorINSD_10device_ptrIfEEEESM_EEEEEllEEjS9_lNS7_10__identityEEEvT0_PT3_T1_NS0_13GridEvenShareISU_EET2_T4_E12temp_storage+96];
	add.s64 	%rd362, %rd360, %rd361;
	ld.shared.u64 	%rd363, [_ZZN3cub18CUB_300001_SM_10006detail6reduce18DeviceReduceKernelINS2_10policy_hubIljN4cuda3std3__44plusIlEEE10Policy1000EN6thrust24THRUST_300001_SM_1000_NS18transform_iteratorI20dentroCuadradoUnidadNSD_12zip_iteratorINS7_5tupleIJNSD_6detail15normal_iteratorINSD_10device_ptrIfEEEESM_EEEEEllEEjS9_lNS7_10__identityEEEvT0_PT3_T1_NS0_13GridEvenShareISU_EET2_T4_E12temp_storage+104];
	add.s64 	%rd364, %rd362, %rd363;
	ld.shared.u64 	%rd365, [_ZZN3cub18CUB_300001_SM_10006detail6reduce18DeviceReduceKernelINS2_10policy_hubIljN4cuda3std3__44plusIlEEE10Policy1000EN6thrust24THRUST_300001_SM_1000_NS18transform_iteratorI20dentroCuadradoUnidadNSD_12zip_iteratorINS7_5tupleIJNSD_6detail15normal_iteratorINSD_10device_ptrIfEEEESM_EEEEEllEEjS9_lNS7_10__identityEEEvT0_PT3_T1_NS0_13GridEvenShareISU_EET2_T4_E12temp_storage+112];
	add.s64 	%rd366, %rd364, %rd365;
	ld.shared.u64 	%rd367, [_ZZN3cub18CUB_300001_SM_10006detail6reduce18DeviceReduceKernelINS2_10policy_hubIljN4cuda3std3__44plusIlEEE10Policy1000EN6thrust24THRUST_300001_SM_1000_NS18transform_iteratorI20dentroCuadradoUnidadNSD_12zip_iteratorINS7_5tupleIJNSD_6detail15normal_iteratorINSD_10device_ptrIfEEEESM_EEEEEllEEjS9_lNS7_10__identityEEEvT0_PT3_T1_NS0_13GridEvenShareISU_EET2_T4_E12temp_storage+120];
	add.s64 	%rd368, %rd366, %rd367;
	ld.shared.u64 	%rd369, [_ZZN3cub18CUB_300001_SM_10006detail6reduce18DeviceReduceKernelINS2_10policy_hubIljN4cuda3std3__44plusIlEEE10Policy1000EN6thrust24THRUST_300001_SM_1000_NS18transform_iteratorI20dentroCuadradoUnidadNSD_12zip_iteratorINS7_5tupleIJNSD_6detail15normal_iteratorINSD_10device_ptrIfEEEESM_EEEEEllEEjS9_lNS7_10__identityEEEvT0_PT3_T1_NS0_13GridEvenShareISU_EET2_T4_E12temp_storage+128];
	add.s64 	%rd370, %rd368, %rd369;
	ld.shared.u64 	%rd371, [_ZZN3cub18CUB_300001_SM_10006detail6reduce18DeviceReduceKernelINS2_10policy_hubIljN4cuda3std3__44plusIlEEE10Policy1000EN6thrust24THRUST_300001_SM_1000_NS18transform_iteratorI20dentroCuadradoUnidadNSD_12zip_iteratorINS7_5tupleIJNSD_6detail15normal_iteratorINSD_10device_ptrIfEEEESM_EEEEEllEEjS9_lNS7_10__identityEEEvT0_PT3_T1_NS0_13GridEvenShareISU_EET2_T4_E12temp_storage+136];
	add.s64 	%rd393, %rd370, %rd371;
	bra.uni 	$L__BB3_46;
$L__BB3_21:
	// begin inline asm
	mov.u32 %r168, %laneid;
	// end inline asm
	and.b32  	%r219, %r7, 992;
	add.s32 	%r220, %r219, 32;
	setp.gt.u32 	%p77, %r220, %r6;
	not.b32 	%r221, %r219;
	add.s32 	%r222, %r6, %r221;
	selp.b32 	%r217, %r222, 31, %p77;
	mov.b64 	{%r170, %r175}, %rd383;
	mov.b32 	%r176, 1;
	mov.b32 	%r218, -1;
	// begin inline asm
	shfl.sync.down.b32 %r169, %r170, %r176, %r217, %r218;
	// end inline asm
	// begin inline asm
	shfl.sync.down.b32 %r174, %r175, %r176, %r217, %r218;
	// end inline asm
	mov.b64 	%rd271, {%r169, %r174};
	setp.lt.s32 	%p78, %r168, %r217;
	selp.b64 	%rd272, %rd271, 0, %p78;
	add.s64 	%rd273, %rd272, %rd383;
	mov.b64 	{%r180, %r185}, %rd273;
	mov.b32 	%r186, 2;
	// begin inline asm
	shfl.sync.down.b32 %r179, %r180, %r186, %r217, %r218;
	// end inline asm
	// begin inline asm
	shfl.sync.down.b32 %r184, %r185, %r186, %r217, %r218;
	// end inline asm
	mov.b64 	%rd274, {%r179, %r184};
	add.s32 	%r223, %r168, 2;
	setp.gt.s32 	%p79, %r223, %r217;
	selp.b64 	%rd275, 0, %rd274, %p79;
	add.s64 	%rd276, %rd275, %rd273;
	mov.b64 	{%r190, %r195}, %rd276;
	mov.b32 	%r196, 4;
	// begin inline asm
	shfl.sync.down.b32 %r189, %r190, %r196, %r217, %r218;
	// end inline asm
	// begin inline asm
	shfl.sync.down.b32 %r194, %r195, %r196, %r217, %r218;
	// end inline asm
	mov.b64 	%rd277, {%r189, %r194};
	add.s32 	%r224, %r168, 4;
	setp.gt.s32 	%p80, %r224, %r217;
	selp.b64 	%rd278, 0, %rd277, %p80;
	add.s64 	%rd279, %rd278, %rd276;
	mov.b64 	{%r200, %r205}, %rd279;
	mov.b32 	%r206, 8;
	// begin inline asm
	shfl.sync.down.b32 %r199, %r200, %r206, %r217, %r218;
	// end inline asm
	// begin inline asm
	shfl.sync.down.b32 %r204, %r205, %r206, %r217, %r218;
	// end inline asm
	mov.b64 	%rd280, {%r199, %r204};
	add.s32 	%r225, %r168, 8;
	setp.gt.s32 	%p81, %r225, %r217;
	selp.b64 	%rd281, 0, %rd280, %p81;
	add.s64 	%rd282, %rd281, %rd279;
	mov.b64 	{%r210, %r215}, %rd282;
	mov.b32 	%r216, 16;
	// begin inline asm
	shfl.sync.down.b32 %r209, %r210, %r216, %r217, %r218;
	// end inline asm
	// begin inline asm
	shfl.sync.down.b32 %r214, %r215, %r216, %r217, %r218;
	// end inline asm
	mov.b64 	%rd283, {%r209, %r214};
	add.s32 	%r226, %r168, 16;
	setp.gt.s32 	%p82, %r226, %r217;
	selp.b64 	%rd284, 0, %rd283, %p82;
	add.s64 	%rd393, %rd284, %rd282;
	setp.ne.s32 	%p83, %r168, 0;
	@%p83 bra 	$L__BB3_23;
	shr.u32 	%r227, %r7, 2;
	and.b32  	%r228, %r227, 248;
	mov.u32 	%r229, _ZZN3cub18CUB_300001_SM_10006detail6reduce18DeviceReduceKernelINS2_10policy_hubIljN4cuda3std3__44plusIlEEE10Policy1000EN6thrust24THRUST_300001_SM_1000_NS18transform_iteratorI20dentroCuadradoUnidadNSD_12zip_iteratorINS7_5tupleIJNSD_6detail15normal_iteratorINSD_10device_ptrIfEEEESM_EEEEEllEEjS9_lNS7_10__identityEEEvT0_PT3_T1_NS0_13GridEvenShareISU_EET2_T4_E12temp_storage;
	add.s32 	%r230, %r229, %r228;
	st.shared.u64 	[%r230+16], %rd393;
$L__BB3_23:
	bar.sync 	0;
	setp.ne.s32 	%p84, %r7, 0;
	@%p84 bra 	$L__BB3_46;
	setp.gt.u32 	%p85, %r6, 32;
	ld.shared.u64 	%rd285, [_ZZN3cub18CUB_300001_SM_10006detail6reduce18DeviceReduceKernelINS2_10policy_hubIljN4cuda3std3__44plusIlEEE10Policy1000EN6thrust24THRUST_300001_SM_1000_NS18transform_iteratorI20dentroCuadradoUnidadNSD_12zip_iteratorINS7_5tupleIJNSD_6detail15normal_iteratorINSD_10device_ptrIfEEEESM_EEEEEllEEjS9_lNS7_10__identityEEEvT0_PT3_T1_NS0_13GridEvenShareISU_EET2_T4_E12temp_storage+24];
	selp.b64 	%rd286, %rd285, 0, %p85;
	add.s64 	%rd287, %rd286, %rd393;
	setp.gt.u32 	%p86, %r6, 64;
	ld.shared.u64 	%rd288, [_ZZN3cub18CUB_300001_SM_10006detail6reduce18DeviceReduceKernelINS2_10policy_hubIljN4cuda3std3__44plusIlEEE10Policy1000EN6thrust24THRUST_300001_SM_1000_NS18transform_iteratorI20dentroCuadradoUnidadNSD_12zip_iteratorINS7_5tupleIJNSD_6detail15normal_iteratorINSD_10device_ptrIfEEEESM_EEEEEllEEjS9_lNS7_10__identityEEEvT0_PT3_T1_NS0_13GridEvenShareISU_EET2_T4_E12temp_storage+32];
	selp.b64 	%rd289, %rd288, 0, %p86;
	add.s64 	%rd290, %rd287, %rd289;
	setp.gt.u32 	%p87, %r6, 96;
	ld.shared.u64 	%rd291, [_ZZN3cub18CUB_300001_SM_10006detail6reduce18DeviceReduceKernelINS2_10policy_hubIljN4cuda3std3__44plusIlEEE10Policy1000EN6thrust24THRUST_300001_SM_1000_NS18transform_iteratorI20dentroCuadradoUnidadNSD_12zip_iteratorINS7_5tupleIJNSD_6detail15normal_iteratorINSD_10device_ptrIfEEEESM_EEEEEllEEjS9_lNS7_10__identityEEEvT0_PT3_T1_NS0_13GridEvenShareISU_EET2_T4_E12temp_storage+40];
	selp.b64 	%rd292, %rd291, 0, %p87;
	add.s64 	%rd293, %rd290, %rd292;
	setp.gt.u32 	%p88, %r6, 128;
	ld.shared.u64 	%rd294, [_ZZN3cub18CUB_300001_SM_10006detail6reduce18DeviceReduceKernelINS2_10policy_hubIljN4cuda3std3__44plusIlEEE10Policy1000EN6thrust24THRUST_300001_SM_1000_NS18transform_iteratorI20dentroCuadradoUnidadNSD_12zip_iteratorINS7_5tupleIJNSD_6detail15normal_iteratorINSD_10device_ptrIfEEEESM_EEEEEllEEjS9_lNS7_10__identityEEEvT0_PT3_T1_NS0_13GridEvenShareISU_EET2_T4_E12temp_storage+48];
	selp.b64 	%rd295, %rd294, 0, %p88;
	add.s64 	%rd296, %rd293, %rd295;
	setp.gt.u32 	%p89, %r6, 160;
	ld.shared.u64 	%rd297, [_ZZN3cub18CUB_300001_SM_10006detail6reduce18DeviceReduceKernelINS2_10policy_hubIljN4cuda3std3__44plusIlEEE10Policy1000EN6thrust24THRUST_300001_SM_1000_NS18transform_iteratorI20dentroCuadradoUnidadNSD_12zip_iteratorINS7_5tupleIJNSD_6detail15normal_iteratorINSD_10device_ptrIfEEEESM_EEEEEllEEjS9_lNS7_10__identityEEEvT0_PT3_T1_NS0_13GridEvenShareISU_EET2_T4_E12temp_storage+56];
	selp.b64 	%rd298, %rd297, 0, %p89;
	add.s64 	%rd299, %rd296, %rd298;
	setp.gt.u32 	%p90, %r6, 192;
	ld.shared.u64 	%rd300, [_ZZN3cub18CUB_300001_SM_10006detail6reduce18DeviceReduceKernelINS2_10policy_hubIljN4cuda3std3__44plusIlEEE10Policy1000EN6thrust24THRUST_300001_SM_1000_NS18transform_iteratorI20dentroCuadradoUnidadNSD_12zip_iteratorINS7_5tupleIJNSD_6detail15normal_iteratorINSD_10device_ptrIfEEEESM_EEEEEllEEjS9_lNS7_10__identityEEEvT0_PT3_T1_NS0_13GridEvenShareISU_EET2_T4_E12temp_storage+64];
	selp.b64 	%rd301, %rd300, 0, %p90;
	add.s64 	%rd302, %rd299, %rd301;
	setp.gt.u32 	%p91, %r6, 224;
	ld.shared.u64 	%rd303, [_ZZN3cub18CUB_300001_SM_10006detail6reduce18DeviceReduceKernelINS2_10policy_hubIljN4cuda3std3__44plusIlEEE10Policy1000EN6thrust24THRUST_300001_SM_1000_NS18transform_iteratorI20dentroCuadradoUnidadNSD_12zip_iteratorINS7_5tupleIJNSD_6detail15normal_iteratorINSD_10device_ptrIfEEEESM_EEEEEllEEjS9_lNS7_10__identityEEEvT0_PT3_T1_NS0_13GridEvenShareISU_EET2_T4_E12temp_storage+72];
	selp.b64 	%rd304, %rd303, 0, %p91;
	add.s64 	%rd305, %rd302, %rd304;
	setp.gt.u32 	%p92, %r6, 256;
	ld.shared.u64 	%rd306, [_ZZN3cub18CUB_300001_SM_10006detail6reduce18DeviceReduceKernelINS2_10policy_hubIljN4cuda3std3__44plusIlEEE10Policy1000EN6thrust24THRUST_300001_SM_1000_NS18transform_iteratorI20dentroCuadradoUnidadNSD_12zip_iteratorINS7_5tupleIJNSD_6detail15normal_iteratorINSD_10device_ptrIfEEEESM_EEEEEllEEjS9_lNS7_10__identityEEEvT0_PT3_T1_NS0_13GridEvenShareISU_EET2_T4_E12temp_storage+80];
	selp.b64 	%rd307, %rd306, 0, %p92;
	add.s64 	%rd308, %rd305, %rd307;
	setp.gt.u32 	%p93, %r6, 288;
	ld.shared.u64 	%rd309, [_ZZN3cub18CUB_300001_SM_10006detail6reduce18DeviceReduceKernelINS2_10policy_hubIljN4cuda3std3__44plusIlEEE10Policy1000EN6thrust24THRUST_300001_SM_1000_NS18transform_iteratorI20dentroCuadradoUnidadNSD_12zip_iteratorINS7_5tupleIJNSD_6detail15normal_iteratorINSD_10device_ptrIfEEEESM_EEEEEllEEjS9_lNS7_10__identityEEEvT0_PT3_T1_NS0_13GridEvenShareISU_EET2_T4_E12temp_storage+88];
	selp.b64 	%rd310, %rd309, 0, %p93;
	add.s64 	%rd311, %rd308, %rd310;
	setp.gt.u32 	%p94, %r6, 320;
	ld.shared.u64 	%rd312, [_ZZN3cub18CUB_300001_SM_10006detail6reduce18DeviceReduceKernelINS2_10policy_hubIljN4cuda3std3__44plusIlEEE10Policy1000EN6thrust24THRUST_300001_SM_1000_NS18transform_iteratorI20dentroCuadradoUnidadNSD_12zip_iteratorINS7_5tupleIJNSD_6detail15normal_iteratorINSD_10device_ptrIfEEEESM_EEEEEllEEjS9_lNS7_10__identityEEEvT0_PT3_T1_NS0_13GridEvenShareISU_EET2_T4_E12temp_storage+96];
	selp.b64 	%rd313, %rd312, 0, %p94;
	add.s64 	%rd314, %rd311, %rd313;
	setp.gt.u32 	%p95, %r6, 352;
	ld.shared.u64 	%rd315, [_ZZN3cub18CUB_300001_SM_10006detail6reduce18DeviceReduceKernelINS2_10policy_hubIljN4cuda3std3__44plusIlEEE10Policy1000EN6thrust24THRUST_300001_SM_1000_NS18transform_iteratorI20dentroCuadradoUnidadNSD_12zip_iteratorINS7_5tupleIJNSD_6detail15normal_iteratorINSD_10device_ptrIfEEEESM_EEEEEllEEjS9_lNS7_10__identityEEEvT0_PT3_T1_NS0_13GridEvenShareISU_EET2_T4_E12temp_storage+104];
	selp.b64 	%rd316, %rd315, 0, %p95;
	add.s64 	%rd317, %rd314, %rd316;
	setp.gt.u32 	%p96, %r6, 384;
	ld.shared.u64 	%rd318, [_ZZN3cub18CUB_300001_SM_10006detail6reduce18DeviceReduceKernelINS2_10policy_hubIljN4cuda3std3__44plusIlEEE10Policy1000EN6thrust24THRUST_300001_SM_1000_NS18transform_iteratorI20dentroCuadradoUnidadNSD_12zip_iteratorINS7_5tupleIJNSD_6detail15normal_iteratorINSD_10device_ptrIfEEEESM_EEEEEllEEjS9_lNS7_10__identityEEEvT0_PT3_T1_NS0_13GridEvenShareISU_EET2_T4_E12temp_storage+112];
	selp.b64 	%rd319, %rd318, 0, %p96;
	add.s64 	%rd320, %rd317, %rd319;
	setp.gt.u32 	%p97, %r6, 416;
	ld.shared.u64 	%rd321, [_ZZN3cub18CUB_300001_SM_10006detail6reduce18DeviceReduceKernelINS2_10policy_hubIljN4cuda3std3__44plusIlEEE10Policy1000EN6thrust24THRUST_300001_SM_1000_NS18transform_iteratorI20dentroCuadradoUnidadNSD_12zip_iteratorINS7_5tupleIJNSD_6detail15normal_iteratorINSD_10device_ptrIfEEEESM_EEEEEllEEjS9_lNS7_10__identityEEEvT0_PT3_T1_NS0_13GridEvenShareISU_EET2_T4_E12temp_storage+120];
	selp.b64 	%rd322, %rd321, 0, %p97;
	add.s64 	%rd323, %rd320, %rd322;
	setp.gt.u32 	%p98, %r6, 448;
	ld.shared.u64 	%rd324, [_ZZN3cub18CUB_300001_SM_10006detail6reduce18DeviceReduceKernelINS2_10policy_hubIljN4cuda3std3__44plusIlEEE10Policy1000EN6thrust24THRUST_300001_SM_1000_NS18transform_iteratorI20dentroCuadradoUnidadNSD_12zip_iteratorINS7_5tupleIJNSD_6detail15normal_iteratorINSD_10device_ptrIfEEEESM_EEEEEllEEjS9_lNS7_10__identityEEEvT0_PT3_T1_NS0_13GridEvenShareISU_EET2_T4_E12temp_storage+128];
	selp.b64 	%rd325, %rd324, 0, %p98;
	add.s64 	%rd326, %rd323, %rd325;
	setp.gt.u32 	%p99, %r6, 480;
	ld.shared.u64 	%rd327, [_ZZN3cub18CUB_300001_SM_10006detail6reduce18DeviceReduceKernelINS2_10policy_hubIljN4cuda3std3__44plusIlEEE10Policy1000EN6thrust24THRUST_300001_SM_1000_NS18transform_iteratorI20dentroCuadradoUnidadNSD_12zip_iteratorINS7_5tupleIJNSD_6detail15normal_iteratorINSD_10device_ptrIfEEEESM_EEEEEllEEjS9_lNS7_10__identityEEEvT0_PT3_T1_NS0_13GridEvenShareISU_EET2_T4_E12temp_storage+136];
	selp.b64 	%rd328, %rd327, 0, %p99;
	add.s64 	%rd393, %rd326, %rd328;
	bra.uni 	$L__BB3_46;
$L__BB3_25:
	mov.u32 	%r28, %tid.x;
	add.s32 	%r57, %r28, %r5;
	mul.wide.u32 	%rd43, %r57, 4;
	add.s64 	%rd44, %rd1, %rd43;
	add.s64 	%rd45, %rd2, %rd43;
	ld.global.f32 	%f1, [%rd44];
	ld.global.f32 	%f2, [%rd45];
	mul.f32 	%f3, %f2, %f2;
	fma.rn.f32 	%f4, %f1, %f1, %f3;
	setp.lt.f32 	%p2, %f4, 0f3F800000;
	selp.u64 	%rd46, 1, 0, %p2;
	ld.global.f32 	%f5, [%rd44+2048];
	ld.global.f32 	%f6, [%rd45+2048];
	mul.f32 	%f7, %f6, %f6;
	fma.rn.f32 	%f8, %f5, %f5, %f7;
	setp.lt.f32 	%p3, %f8, 0f3F800000;
	selp.u64 	%rd47, 1, 0, %p3;
	ld.global.f32 	%f9, [%rd44+4096];
	ld.global.f32 	%f10, [%rd45+4096];
	mul.f32 	%f11, %f10, %f10;
	fma.rn.f32 	%f12, %f9, %f9, %f11;
	setp.lt.f32 	%p4, %f12, 0f3F800000;
	selp.u64 	%rd48, 1, 0, %p4;
	ld.global.f32 	%f13, [%rd44+6144];
	ld.global.f32 	%f14, [%rd45+6144];
	mul.f32 	%f15, %f14, %f14;
	fma.rn.f32 	%f16, %f13, %f13, %f15;
	setp.lt.f32 	%p5, %f16, 0f3F800000;
	selp.u64 	%rd49, 1, 0, %p5;
	ld.global.f32 	%f17, [%rd44+8192];
	ld.global.f32 	%f18, [%rd45+8192];
	mul.f32 	%f19, %f18, %f18;
	fma.rn.f32 	%f20, %f17, %f17, %f19;
	setp.lt.f32 	%p6, %f20, 0f3F800000;
	selp.u64 	%rd50, 1, 0, %p6;
	ld.global.f32 	%f21, [%rd44+10240];
	ld.global.f32 	%f22, [%rd45+10240];
	mul.f32 	%f23, %f22, %f22;
	fma.rn.f32 	%f24, %f21, %f21, %f23;
	setp.lt.f32 	%p7, %f24, 0f3F800000;
	selp.u64 	%rd51, 1, 0, %p7;
	ld.global.f32 	%f25, [%rd44+12288];
	ld.global.f32 	%f26, [%rd45+12288];
	mul.f32 	%f27, %f26, %f26;
	fma.rn.f32 	%f28, %f25, %f25, %f27;
	setp.lt.f32 	%p8, %f28, 0f3F800000;
	selp.u64 	%rd52, 1, 0, %p8;
	add.s64 	%rd53, %rd47, %rd46;
	add.s64 	%rd54, %rd53, %rd48;
	add.s64 	%rd55, %rd54, %rd49;
	add.s64 	%rd56, %rd55, %rd50;
	add.s64 	%rd57, %rd56, %rd51;
	add.s64 	%rd392, %rd57, %rd52;
	setp.lt.u32 	%p9, %r6, %r4;
	@%p9 bra 	$L__BB3_42;
	add.s32 	%r29, %r1, -3584;
	add.s32 	%r59, %r28, %r4;
	add.s32 	%r60, %r59, %r5;
	add.s32 	%r295, %r60, 2048;
	not.b32 	%r61, %r28;
	add.s32 	%r62, %r61, %r1;
	sub.s32 	%r63, %r62, %r4;
	sub.s32 	%r294, %r63, %r5;
	cvt.u64.u32 	%rd22, %r28;
	mov.b32 	%r296, 0;
	mov.u32 	%r297, %r5;
$L__BB3_27:
	add.s32 	%r297, %r297, %r4;
	setp.gt.u32 	%p10, %r297, %r29;
	@%p10 bra 	$L__BB3_29;
	cvt.u64.u32 	%rd58, %r297;
	add.s64 	%rd59, %rd22, %rd58;
	shl.b64 	%rd60, %rd59, 2;
	add.s64 	%rd61, %rd1, %rd60;
	add.s64 	%rd62, %rd2, %rd60;
	ld.global.f32 	%f29, [%rd61];
	ld.global.f32 	%f30, [%rd62];
	mul.f32 	%f31, %f30, %f30;
	fma.rn.f32 	%f32, %f29, %f29, %f31;
	setp.lt.f32 	%p11, %f32, 0f3F800000;
	selp.u64 	%rd63, 1, 0, %p11;
	ld.global.f32 	%f33, [%rd61+2048];
	ld.global.f32 	%f34, [%rd62+2048];
	mul.f32 	%f35, %f34, %f34;
	fma.rn.f32 	%f36, %f33, %f33, %f35;
	setp.lt.f32 	%p12, %f36, 0f3F800000;
	selp.u64 	%rd64, 1, 0, %p12;
	ld.global.f32 	%f37, [%rd61+4096];
	ld.global.f32 	%f38, [%rd62+4096];
	mul.f32 	%f39, %f38, %f38;
	fma.rn.f32 	%f40, %f37, %f37, %f39;
	setp.lt.f32 	%p13, %f40, 0f3F800000;
	selp.u64 	%rd65, 1, 0, %p13;
	ld.global.f32 	%f41, [%rd61+6144];
	ld.global.f32 	%f42, [%rd62+6144];
	mul.f32 	%f43, %f42, %f42;
	fma.rn.f32 	%f44, %f41, %f41, %f43;
	setp.lt.f32 	%p14, %f44, 0f3F800000;
	selp.u64 	%rd66, 1, 0, %p14;
	ld.global.f32 	%f45, [%rd61+8192];
	ld.global.f32 	%f46, [%rd62+8192];
	mul.f32 	%f47, %f46, %f46;
	fma.rn.f32 	%f48, %f45, %f45, %f47;
	setp.lt.f32 	%p15, %f48, 0f3F800000;
	selp.u64 	%rd67, 1, 0, %p15;
	ld.global.f32 	%f49, [%rd61+10240];
	ld.global.f32 	%f50, [%rd62+10240];
	mul.f32 	%f51, %f50, %f50;
	fma.rn.f32 	%f52, %f49, %f49, %f51;
	setp.lt.f32 	%p16, %f52, 0f3F800000;
	selp.u64 	%rd68, 1, 0, %p16;
	ld.global.f32 	%f53, [%rd61+12288];
	ld.global.f32 	%f54, [%rd62+12288];
	mul.f32 	%f55, %f54, %f54;
	fma.rn.f32 	%f56, %f53, %f53, %f55;
	setp.lt.f32 	%p17, %f56, 0f3F800000;
	selp.u64 	%rd69, 1, 0, %p17;
	add.s64 	%rd70, %rd392, %rd63;
	add.s64 	%rd71, %rd70, %rd64;
	add.s64 	%rd72, %rd71, %rd65;
	add.s64 	%rd73, %rd72, %rd66;
	add.s64 	%rd74, %rd73, %rd67;
	add.s64 	%rd75, %rd74, %rd68;
	add.s64 	%rd392, %rd75, %rd69;
	sub.s32 	%r64, %r1, %r297;
	setp.lt.u32 	%p18, %r64, %r4;
	add.s32 	%r296, %r296, 1;
	add.s32 	%r295, %r295, %r4;
	sub.s32 	%r294, %r294, %r4;
	@%p18 bra 	$L__BB3_42;
	bra.uni 	$L__BB3_27;
$L__BB3_29:
	setp.le.u32 	%p19, %r1, %r297;
	sub.s32 	%r65, %r1, %r297;
	setp.ge.s32 	%p20, %r28, %r65;
	or.pred  	%p21, %p19, %p20;
	@%p21 bra 	$L__BB3_42;
	add.s32 	%r68, %r1, %r61;
	add.s32 	%r69, %r4, %r5;
	sub.s32 	%r70, %r68, %r69;
	mul.lo.s32 	%r71, %r2, %r296;
	mad.lo.s32 	%r40, %r71, -3584, %r70;
	shr.u32 	%r72, %r40, 9;
	add.s32 	%r41, %r72, 1;
	and.b32  	%r42, %r41, 7;
	setp.lt.u32 	%p22, %r40, 3584;
	mov.u32 	%r302, %r28;
	@%p22 bra 	$L__BB3_34;
	or.b32  	%r300, %r28, 2048;
	shr.u32 	%r73, %r294, 9;
	add.s32 	%r74, %r73, 1;
	and.b32  	%r75, %r74, 16777208;
	neg.s32 	%r298, %r75;
$L__BB3_32:
	.pragma "nounroll";
	add.s32 	%r76, %r295, -2048;
	mul.wide.u32 	%rd77, %r76, 4;
	add.s64 	%rd78, %rd1, %rd77;
	add.s64 	%rd79, %rd2, %rd77;
	ld.global.f32 	%f57, [%rd78];
	ld.global.f32 	%f58, [%rd79];
	mul.f32 	%f59, %f58, %f58;
	fma.rn.f32 	%f60, %f57, %f57, %f59;
	setp.lt.f32 	%p23, %f60, 0f3F800000;
	selp.u64 	%rd80, 1, 0, %p23;
	add.s64 	%rd81, %rd392, %rd80;
	add.s32 	%r77, %r295, -1536;
	mul.wide.u32 	%rd82, %r77, 4;
	add.s64 	%rd83, %rd1, %rd82;
	add.s64 	%rd84, %rd2, %rd82;
	ld.global.f32 	%f61, [%rd83];
	ld.global.f32 	%f62, [%rd84];
	mul.f32 	%f63, %f62, %f62;
	fma.rn.f32 	%f64, %f61, %f61, %f63;
	setp.lt.f32 	%p24, %f64, 0f3F800000;
	selp.u64 	%rd85, 1, 0, %p24;
	add.s64 	%rd86, %rd81, %rd85;
	add.s32 	%r78, %r295, -1024;
	mul.wide.u32 	%rd87, %r78, 4;
	add.s64 	%rd88, %rd1, %rd87;
	add.s64 	%rd89, %rd2, %rd87;
	ld.global.f32 	%f65, [%rd88];
	ld.global.f32 	%f66, [%rd89];
	mul.f32 	%f67, %f66, %f66;
	fma.rn.f32 	%f68, %f65, %f65, %f67;
	setp.lt.f32 	%p25, %f68, 0f3F800000;
	selp.u64 	%rd90, 1, 0, %p25;
	add.s64 	%rd91, %rd86, %rd90;
	add.s32 	%r79, %r295, 1536;
	add.s32 	%r80, %r295, -512;
	mul.wide.u32 	%rd92, %r80, 4;
	add.s64 	%rd93, %rd1, %rd92;
	add.s64 	%rd94, %rd2, %rd92;
	ld.global.f32 	%f69, [%rd93];
	ld.global.f32 	%f70, [%rd94];
	mul.f32 	%f71, %f70, %f70;
	fma.rn.f32 	%f72, %f69, %f69, %f71;
	setp.lt.f32 	%p26, %f72, 0f3F800000;
	selp.u64 	%rd95, 1, 0, %p26;
	add.s64 	%rd96, %rd91, %rd95;
	mul.wide.u32 	%rd97, %r295, 4;
	add.s64 	%rd98, %rd1, %rd97;
	add.s64 	%rd99, %rd2, %rd97;
	ld.global.f32 	%f73, [%rd98];
	ld.global.f32 	%f74, [%rd99];
	mul.f32 	%f75, %f74, %f74;
	fma.rn.f32 	%f76, %f73, %f73, %f75;
	setp.lt.f32 	%p27, %f76, 0f3F800000;
	selp.u64 	%rd100, 1, 0, %p27;
	add.s64 	%rd101, %rd96, %rd100;
	add.s32 	%r81, %r295, 512;
	mul.wide.u32 	%rd102, %r81, 4;
	add.s64 	%rd103, %rd1, %rd102;
	add.s64 	%rd104, %rd2, %rd102;
	ld.global.f32 	%f77, [%rd103];
	ld.global.f32 	%f78, [%rd104];
	mul.f32 	%f79, %f78, %f78;
	fma.rn.f32 	%f80, %f77, %f77, %f79;
	setp.lt.f32 	%p28, %f80, 0f3F800000;
	selp.u64 	%rd105, 1, 0, %p28;
	add.s64 	%rd106, %rd101, %rd105;
	add.s32 	%r82, %r295, 1024;
	mul.wide.u32 	%rd107, %r82, 4;
	add.s64 	%rd108, %rd1, %rd107;
	add.s64 	%rd109, %rd2, %rd107;
	ld.global.f32 	%f81, [%rd108];
	ld.global.f32 	%f82, [%rd109];
	mul.f32 	%f83, %f82, %f82;
	fma.rn.f32 	%f84, %f81, %f81, %f83;
	setp.lt.f32 	%p29, %f84, 0f3F800000;
	selp.u64 	%rd110, 1, 0, %p29;
	add.s64 	%rd111, %rd106, %rd110;
	mul.wide.u32 	%rd112, %r79, 4;
	add.s64 	%rd113, %rd1, %rd112;
	add.s64 	%rd114, %rd2, %rd112;
	ld.global.f32 	%f85, [%rd113];
	ld.global.f32 	%f86, [%rd114];
	mul.f32 	%f87, %f86, %f86;
	fma.rn.f32 	%f88, %f85, %f85, %f87;
	setp.lt.f32 	%p30, %f88, 0f3F800000;
	selp.u64 	%rd115, 1, 0, %p30;
	add.s64 	%rd392, %rd111, %rd115;
	add.s32 	%r300, %r300, 4096;
	add.s32 	%r295, %r295, 4096;
	add.s32 	%r298, %r298, 8;
	setp.ne.s32 	%p31, %r298, 0;
	@%p31 bra 	$L__BB3_32;
	add.s32 	%r302, %r300, -2048;
$L__BB3_34:
	setp.eq.s32 	%p32, %r42, 0;
	@%p32 bra 	$L__BB3_42;
	setp.lt.u32 	%p33, %r42, 4;
	@%p33 bra 	$L__BB3_37;
	add.s32 	%r83, %r302, %r297;
	mul.wide.u32 	%rd117, %r83, 4;
	add.s64 	%rd118, %rd1, %rd117;
	add.s64 	%rd119, %rd2, %rd117;
	ld.global.f32 	%f89, [%rd118];
	ld.global.f32 	%f90, [%rd119];
	mul.f32 	%f91, %f90, %f90;
	fma.rn.f32 	%f92, %f89, %f89, %f91;
	setp.lt.f32 	%p34, %f92, 0f3F800000;
	selp.u64 	%rd120, 1, 0, %p34;
	add.s64 	%rd121, %rd392, %rd120;
	add.s32 	%r84, %r83, 512;
	mul.wide.u32 	%rd122, %r84, 4;
	add.s64 	%rd123, %rd1, %rd122;
	add.s64 	%rd124, %rd2, %rd122;
	ld.global.f32 	%f93, [%rd123];
	ld.global.f32 	%f94, [%rd124];
	mul.f32 	%f95, %f94, %f94;
	fma.rn.f32 	%f96, %f93, %f93, %f95;
	setp.lt.f32 	%p35, %f96, 0f3F800000;
	selp.u64 	%rd125, 1, 0, %p35;
	add.s64 	%rd126, %rd121, %rd125;
	add.s32 	%r85, %r83, 1024;
	mul.wide.u32 	%rd127, %r85, 4;
	add.s64 	%rd128, %rd1, %rd127;
	add.s64 	%rd129, %rd2, %rd127;
	ld.global.f32 	%f97, [%rd128];
	ld.global.f32 	%f98, [%rd129];
	mul.f32 	%f99, %f98, %f98;
	fma.rn.f32 	%f100, %f97, %f97, %f99;
	setp.lt.f32 	%p36, %f100, 0f3F800000;
	selp.u64 	%rd130, 1, 0, %p36;
	add.s64 	%rd131, %rd126, %rd130;
	add.s32 	%r86, %r83, 1536;
	mul.wide.u32 	%rd132, %r86, 4;
	add.s64 	%rd133, %rd1, %rd132;
	add.s64 	%rd134, %rd2, %rd132;
	ld.global.f32 	%f101, [%rd133];
	ld.global.f32 	%f102, [%rd134];
	mul.f32 	%f103, %f102, %f102;
	fma.rn.f32 	%f104, %f101, %f101, %f103;
	setp.lt.f32 	%p37, %f104, 0f3F800000;
	selp.u64 	%rd135, 1, 0, %p37;
	add.s64 	%rd392, %rd131, %rd135;
	add.s32 	%r302, %r302, 2048;
$L__BB3_37:
	and.b32  	%r87, %r41, 3;
	setp.eq.s32 	%p38, %r87, 0;
	@%p38 bra 	$L__BB3_42;
	setp.eq.s32 	%p39, %r87, 1;
	@%p39 bra 	$L__BB3_40;
	add.s32 	%r88, %r302, %r297;
	mul.wide.u32 	%rd137, %r88, 4;
	add.s64 	%rd138, %rd1, %rd137;
	add.s64 	%rd139, %rd2, %rd137;
	ld.global.f32 	%f105, [%rd138];
	ld.global.f32 	%f106, [%rd139];
	mul.f32 	%f107, %f106, %f106;
	fma.rn.f32 	%f108, %f105, %f105, %f107;
	setp.lt.f32 	%p40, %f108, 0f3F800000;
	selp.u64 	%rd140, 1, 0, %p40;
	add.s64 	%rd141, %rd392, %rd140;
	add.s32 	%r89, %r88, 512;
	mul.wide.u32 	%rd142, %r89, 4;
	add.s64 	%rd143, %rd1, %rd142;
	add.s64 	%rd144, %rd2, %rd142;
	ld.global.f32 	%f109, [%rd143];
	ld.global.f32 	%f110, [%rd144];
	mul.f32 	%f111, %f110, %f110;
	fma.rn.f32 	%f112, %f109, %f109, %f111;
	setp.lt.f32 	%p41, %f112, 0f3F800000;
	selp.u64 	%rd145, 1, 0, %p41;
	add.s64 	%rd392, %rd141, %rd145;
	add.s32 	%r302, %r302, 1024;
$L__BB3_40:
	and.b32  	%r90, %r40, 512;
	setp.ne.s32 	%p42, %r90, 0;
	@%p42 bra 	$L__BB3_42;
	add.s32 	%r91, %r302, %r297;
	mul.wide.u32 	%rd146, %r91, 4;
	add.s64 	%rd147, %rd1, %rd146;
	add.s64 	%rd148, %rd2, %rd146;
	ld.global.f32 	%f113, [%rd147];
	ld.global.f32 	%f114, [%rd148];
	mul.f32 	%f115, %f114, %f114;
	fma.rn.f32 	%f116, %f113, %f113, %f115;
	setp.lt.f32 	%p43, %f116, 0f3F800000;
	selp.u64 	%rd149, 1, 0, %p43;
	add.s64 	%rd392, %rd392, %rd149;
$L__BB3_42:
	// begin inline asm
	mov.u32 %r92, %laneid;
	// end inline asm
	mov.b64 	{%r94, %r99}, %rd392;
	mov.b32 	%r100, 1;
	mov.b32 	%r141, 31;
	mov.b32 	%r142, -1;
	// begin inline asm
	shfl.sync.down.b32 %r93, %r94, %r100, %r141, %r142;
	// end inline asm
	// begin inline asm
	shfl.sync.down.b32 %r98, %r99, %r100, %r141, %r142;
	// end inline asm
	mov.b64 	%rd150, {%r93, %r98};
	setp.gt.s32 	%p44, %r92, 30;
	selp.b64 	%rd151, 0, %rd150, %p44;
	add.s64 	%rd152, %rd151, %rd392;
	mov.b64 	{%r104, %r109}, %rd152;
	mov.b32 	%r110, 2;
	// begin inline asm
	shfl.sync.down.b32 %r103, %r104, %r110, %r141, %r142;
	// end inline asm
	// begin inline asm
	shfl.sync.down.b32 %r108, %r109, %r110, %r141, %r142;
	// end inline asm
	mov.b64 	%rd153, {%r103, %r108};
	setp.gt.s32 	%p45, %r92, 29;
	selp.b64 	%rd154, 0, %rd153, %p45;
	add.s64 	%rd155, %rd154, %rd152;
	mov.b64 	{%r114, %r119}, %rd155;
	mov.b32 	%r120, 4;
	// begin inline asm
	shfl.sync.down.b32 %r113, %r114, %r120, %r141, %r142;
	// end inline asm
	// begin inline asm
	shfl.sync.down.b32 %r118, %r119, %r120, %r141, %r142;
	// end inline asm
	mov.b64 	%rd156, {%r113, %r118};
	setp.gt.s32 	%p46, %r92, 27;
	selp.b64 	%rd157, 0, %rd156, %p46;
	add.s64 	%rd158, %rd157, %rd155;
	mov.b64 	{%r124, %r129}, %rd158;
	mov.b32 	%r130, 8;
	// begin inline asm
	shfl.sync.down.b32 %r123, %r124, %r130, %r141, %r142;
	// end inline asm
	// begin inline asm
	shfl.sync.down.b32 %r128, %r129, %r130, %r141, %r142;
	// end inline asm
	mov.b64 	%rd159, {%r123, %r128};
	setp.gt.s32 	%p47, %r92, 23;
	selp.b64 	%rd160, 0, %rd159, %p47;
	add.s64 	%rd161, %rd160, %rd158;
	mov.b64 	{%r134, %r139}, %rd161;
	mov.b32 	%r140, 16;
	// begin inline asm
	shfl.sync.down.b32 %r133, %r134, %r140, %r141, %r142;
	// end inline asm
	// begin inline asm
	shfl.sync.down.b32 %r138, %r139, %r140, %r141, %r142;
	// end inline asm
	mov.b64 	%rd162, {%r133, %r138};
	setp.gt.s32 	%p48, %r92, 15;
	selp.b64 	%rd163, 0, %rd162, %p48;
	add.s64 	%rd393, %rd163, %rd161;
	setp.ne.s32 	%p49, %r92, 0;
	@%p49 bra 	$L__BB3_44;
	shr.u32 	%r143, %r28, 2;
	and.b32  	%r144, %r143, 248;
	mov.u32 	%r145, _ZZN3cub18CUB_300001_SM_10006detail6reduce18DeviceReduceKernelINS2_10policy_hubIljN4cuda3std3__44plusIlEEE10Policy1000EN6thrust24THRUST_300001_SM_1000_NS18transform_iteratorI20dentroCuadradoUnidadNSD_12zip_iteratorINS7_5tupleIJNSD_6detail15normal_iteratorINSD_10device_ptrIfEEEESM_EEEEEllEEjS9_lNS7_10__identityEEEvT0_PT3_T1_NS0_13GridEvenShareISU_EET2_T4_E12temp_storage;
	add.s32 	%r146, %r145, %r144;
	st.shared.u64 	[%r146+16], %rd393;
$L__BB3_44:
	bar.sync 	0;
	setp.ne.s32 	%p50, %r28, 0;
	@%p50 bra 	$L__BB3_46;
	ld.shared.u64 	%rd164, [_ZZN3cub18CUB_300001_SM_10006detail6reduce18DeviceReduceKernelINS2_10policy_hubIljN4cuda3std3__44plusIlEEE10Policy1000EN6thrust24THRUST_300001_SM_1000_NS18transform_iteratorI20dentroCuadradoUnidadNSD_12zip_iteratorINS7_5tupleIJNSD_6detail15normal_iteratorINSD_10device_ptrIfEEEESM_EEEEEllEEjS9_lNS7_10__identityEEEvT0_PT3_T1_NS0_13GridEvenShareISU_EET2_T4_E12temp_storage+24];
	add.s64 	%rd165, %rd164, %rd393;
	ld.shared.u64 	%rd166, [_ZZN3cub18CUB_300001_SM_10006detail6reduce18DeviceReduceKernelINS2_10policy_hubIljN4cuda3std3__44plusIlEEE10Policy1000EN6thrust24THRUST_300001_SM_1000_NS18transform_iteratorI20dentroCuadradoUnidadNSD_12zip_iteratorINS7_5tupleIJNSD_6detail15normal_iteratorINSD_10device_ptrIfEEEESM_EEEEEllEEjS9_lNS7_10__identityEEEvT0_PT3_T1_NS0_13GridEvenShareISU_EET2_T4_E12temp_storage+32];
	add.s64 	%rd167, %rd165, %rd166;
	ld.shared.u64 	%rd168, [_ZZN3cub18CUB_300001_SM_10006detail6reduce18DeviceReduceKernelINS2_10policy_hubIljN4cuda3std3__44plusIlEEE10Policy1000EN6thrust24THRUST_300001_SM_1000_NS18transform_iteratorI20dentroCuadradoUnidadNSD_12zip_iteratorINS7_5tupleIJNSD_6detail15normal_iteratorINSD_10device_ptrIfEEEESM_EEEEEllEEjS9_lNS7_10__identityEEEvT0_PT3_T1_NS0_13GridEvenShareISU_EET2_T4_E12temp_storage+40];
	add.s64 	%rd169, %rd167, %rd168;
	ld.shared.u64 	%rd170, [_ZZN3cub18CUB_300001_SM_10006detail6reduce18DeviceReduceKernelINS2_10policy_hubIljN4cuda3std3__44plusIlEEE10Policy1000EN6thrust24THRUST_300001_SM_1000_NS18transform_iteratorI20dentroCuadradoUnidadNSD_12zip_iteratorINS7_5tupleIJNSD_6detail15normal_iteratorINSD_10device_ptrIfEEEESM_EEEEEllEEjS9_lNS7_10__identityEEEvT0_PT3_T1_NS0_13GridEvenShareISU_EET2_T4_E12temp_storage+48];
	add.s64 	%rd171, %rd169, %rd170;
	ld.shared.u64 	%rd172, [_ZZN3cub18CUB_300001_SM_10006detail6reduce18DeviceReduceKernelINS2_10policy_hubIljN4cuda3std3__44plusIlEEE10Policy1000EN6thrust24THRUST_300001_SM_1000_NS18transform_iteratorI20dentroCuadradoUnidadNSD_12zip_iteratorINS7_5tupleIJNSD_6detail15normal_iteratorINSD_10device_ptrIfEEEESM_EEEEEllEEjS9_lNS7_10__identityEEEvT0_PT3_T1_NS0_13GridEvenShareISU_EET2_T4_E12temp_storage+56];
	add.s64 	%rd173, %rd171, %rd172;
	ld.shared.u64 	%rd174, [_ZZN3cub18CUB_300001_SM_10006detail6reduce18DeviceReduceKernelINS2_10policy_hubIljN4cuda3std3__44plusIlEEE10Policy1000EN6thrust24THRUST_300001_SM_1000_NS18transform_iteratorI20dentroCuadradoUnidadNSD_12zip_iteratorINS7_5tupleIJNSD_6detail15normal_iteratorINSD_10device_ptrIfEEEESM_EEEEEllEEjS9_lNS7_10__identityEEEvT0_PT3_T1_NS0_13GridEvenShareISU_EET2_T4_E12temp_storage+64];
	add.s64 	%rd175, %rd173, %rd174;
	ld.shared.u64 	%rd176, [_ZZN3cub18CUB_300001_SM_10006detail6reduce18DeviceReduceKernelINS2_10policy_hubIljN4cuda3std3__44plusIlEEE10Policy1000EN6thrust24THRUST_300001_SM_1000_NS18transform_iteratorI20dentroCuadradoUnidadNSD_12zip_iteratorINS7_5tupleIJNSD_6detail15normal_iteratorINSD_10device_ptrIfEEEESM_EEEEEllEEjS9_lNS7_10__identityEEEvT0_PT3_T1_NS0_13GridEvenShareISU_EET2_T4_E12temp_storage+72];
	add.s64 	%rd177, %rd175, %rd176;
	ld.shared.u64 	%rd178, [_ZZN3cub18CUB_300001_SM_10006detail6reduce18DeviceReduceKernelINS2_10policy_hubIljN4cuda3std3__44plusIlEEE10Policy1000EN6thrust24THRUST_300001_SM_1000_NS18transform_iteratorI20dentroCuadradoUnidadNSD_12zip_iteratorINS7_5tupleIJNSD_6detail15normal_iteratorINSD_10device_ptrIfEEEESM_EEEEEllEEjS9_lNS7_10__identityEEEvT0_PT3_T1_NS0_13GridEvenShareISU_EET2_T4_E12temp_storage+80];
	add.s64 	%rd179, %rd177, %rd178;
	ld.shared.u64 	%rd180, [_ZZN3cub18CUB_300001_SM_10006detail6reduce18DeviceReduceKernelINS2_10policy_hubIljN4cuda3std3__44plusIlEEE10Policy1000EN6thrust24THRUST_300001_SM_1000_NS18transform_iteratorI20dentroCuadradoUnidadNSD_12zip_iteratorINS7_5tupleIJNSD_6detail15normal_iteratorINSD_10device_ptrIfEEEESM_EEEEEllEEjS9_lNS7_10__identityEEEvT0_PT3_T1_NS0_13GridEvenShareISU_EET2_T4_E12temp_storage+88];
	add.s64 	%rd181, %rd179, %rd180;
	ld.shared.u64 	%rd182, [_ZZN3cub18CUB_300001_SM_10006detail6reduce18DeviceReduceKernelINS2_10policy_hubIljN4cuda3std3__44plusIlEEE10Policy1000EN6thrust24THRUST_300001_SM_1000_NS18transform_iteratorI20dentroCuadradoUnidadNSD_12zip_iteratorINS7_5tupleIJNSD_6detail15normal_iteratorINSD_10device_ptrIfEEEESM_EEEEEllEEjS9_lNS7_10__identityEEEvT0_PT3_T1_NS0_13GridEvenShareISU_EET2_T4_E12temp_storage+96];
	add.s64 	%rd183, %rd181, %rd182;
	ld.shared.u64 	%rd184, [_ZZN3cub18CUB_300001_SM_10006detail6reduce18DeviceReduceKernelINS2_10policy_hubIljN4cuda3std3__44plusIlEEE10Policy1000EN6thrust24THRUST_300001_SM_1000_NS18transform_iteratorI20dentroCuadradoUnidadNSD_12zip_iteratorINS7_5tupleIJNSD_6detail15normal_iteratorINSD_10device_ptrIfEEEESM_EEEEEllEEjS9_lNS7_10__identityEEEvT0_PT3_T1_NS0_13GridEvenShareISU_EET2_T4_E12temp_storage+104];
	add.s64 	%rd185, %rd183, %rd184;
	ld.shared.u64 	%rd186, [_ZZN3cub18CUB_300001_SM_10006detail6reduce18DeviceReduceKernelINS2_10policy_hubIljN4cuda3std3__44plusIlEEE10Policy1000EN6thrust24THRUST_300001_SM_1000_NS18transform_iteratorI20dentroCuadradoUnidadNSD_12zip_iteratorINS7_5tupleIJNSD_6detail15normal_iteratorINSD_10device_ptrIfEEEESM_EEEEEllEEjS9_lNS7_10__identityEEEvT0_PT3_T1_NS0_13GridEvenShareISU_EET2_T4_E12temp_storage+112];
	add.s64 	%rd187, %rd185, %rd186;
	ld.shared.u64 	%rd188, [_ZZN3cub18CUB_300001_SM_10006detail6reduce18DeviceReduceKernelINS2_10policy_hubIljN4cuda3std3__44plusIlEEE10Policy1000EN6thrust24THRUST_300001_SM_1000_NS18transform_iteratorI20dentroCuadradoUnidadNSD_12zip_iteratorINS7_5tupleIJNSD_6detail15normal_iteratorINSD_10device_ptrIfEEEESM_EEEEEllEEjS9_lNS7_10__identityEEEvT0_PT3_T1_NS0_13GridEvenShareISU_EET2_T4_E12temp_storage+120];
	add.s64 	%rd189, %rd187, %rd188;
	ld.shared.u64 	%rd190, [_ZZN3cub18CUB_300001_SM_10006detail6reduce18DeviceReduceKernelINS2_10policy_hubIljN4cuda3std3__44plusIlEEE10Policy1000EN6thrust24THRUST_300001_SM_1000_NS18transform_iteratorI20dentroCuadradoUnidadNSD_12zip_iteratorINS7_5tupleIJNSD_6detail15normal_iteratorINSD_10device_ptrIfEEEESM_EEEEEllEEjS9_lNS7_10__identityEEEvT0_PT3_T1_NS0_13GridEvenShareISU_EET2_T4_E12temp_storage+128];
	add.s64 	%rd191, %rd189, %rd190;
	ld.shared.u64 	%rd192, [_ZZN3cub18CUB_300001_SM_10006detail6reduce18DeviceReduceKernelINS2_10policy_hubIljN4cuda3std3__44plusIlEEE10Policy1000EN6thrust24THRUST_300001_SM_1000_NS18transform_iteratorI20dentroCuadradoUnidadNSD_12zip_iteratorINS7_5tupleIJNSD_6detail15normal_iteratorINSD_10device_ptrIfEEEESM_EEEEEllEEjS9_lNS7_10__identityEEEvT0_PT3_T1_NS0_13GridEvenShareISU_EET2_T4_E12temp_storage+136];
	add.s64 	%rd393, %rd191, %rd192;
$L__BB3_46:
	mov.u32 	%r286, %tid.x;
	setp.ne.s32 	%p107, %r286, 0;
	@%p107 bra 	$L__BB3_48;
	cvta.to.global.u64 	%rd372, %rd40;
	mul.wide.u32 	%rd373, %r3, 8;
	add.s64 	%rd374, %rd372, %rd373;
	st.global.u64 	[%rd374], %rd393;
$L__BB3_48:
	ret;

}
	// .globl	_ZN3cub18CUB_300001_SM_10006detail6reduce28DeviceReduceSingleTileKernelINS2_10policy_hubIljN4cuda3std3__44plusIlEEE10Policy1000EPlSC_iS9_llNS7_10__identityEEEvT0_T1_T2_T3_T4_T6_
.visible .entry _ZN3cub18CUB_300001_SM_10006detail6reduce28DeviceReduceSingleTileKernelINS2_10policy_hubIljN4cuda3std3__44plusIlEEE10Policy1000EPlSC_iS9_llNS7_10__identityEEEvT0_T1_T2_T3_T4_T6_(
	.param .u64 .ptr .align 1 _ZN3cub18CUB_300001_SM_10006detail6reduce28DeviceReduceSingleTileKernelINS2_10policy_hubIljN4cuda3std3__44plusIlEEE10Policy1000EPlSC_iS9_llNS7_10__identityEEEvT0_T1_T2_T3_T4_T6__param_0,
	.param .u64 .ptr .align 1 _ZN3cub18CUB_300001_SM_10006detail6reduce28DeviceReduceSingleTileKernelINS2_10policy_hubIljN4cuda3std3__44plusIlEEE10Policy1000EPlSC_iS9_llNS7_10__identityEEEvT0_T1_T2_T3_T4_T6__param_1,
	.param .u32 _ZN3cub18CUB_300001_SM_10006detail6reduce28DeviceReduceSingleTileKernelINS2_10policy_hubIljN4cuda3std3__44plusIlEEE10Policy1000EPlSC_iS9_llNS7_10__identityEEEvT0_T1_T2_T3_T4_T6__param_2,
	.param .align 1 .b8 _ZN3cub18CUB_300001_SM_10006detail6reduce28DeviceReduceSingleTileKernelINS2_10policy_hubIljN4cuda3std3__44plusIlEEE10Policy1000EPlSC_iS9_llNS7_10__identityEEEvT0_T1_T2_T3_T4_T6__param_3[1],
	.param .u64 _ZN3cub18CUB_300001_SM_10006detail6reduce28DeviceReduceSingleTileKernelINS2_10policy_hubIljN4cuda3std3__44plusIlEEE10Policy1000EPlSC_iS9_llNS7_10__identityEEEvT0_T1_T2_T3_T4_T6__param_4,
	.param .align 1 .b8 _ZN3cub18CUB_300001_SM_10006detail6reduce28DeviceReduceSingleTileKernelINS2_10policy_hubIljN4cuda3std3__44plusIlEEE10Policy1000EPlSC_iS9_llNS7_10__identityEEEvT0_T1_T2_T3_T4_T6__param_5[1]
)
.maxntid 512
.minnctapersm 1
{
	.reg .pred 	%p<58>;
	.reg .b32 	%r<238>;
	.reg .b64 	%rd<281>;
	// demoted variable
	.shared .align 8 .b8 _ZZN3cub18CUB_300001_SM_10006detail6reduce28DeviceReduceSingleTileKernelINS2_10policy_hubIljN4cuda3std3__44plusIlEEE10Policy1000EPlSC_iS9_llNS7_10__identityEEEvT0_T1_T2_T3_T4_T6_E12temp_storage[152];
	ld.param.u64 	%rd35, [_ZN3cub18CUB_300001_SM_10006detail6reduce28DeviceReduceSingleTileKernelINS2_10policy_hubIljN4cuda3std3__44plusIlEEE10Policy1000EPlSC_iS9_llNS7_10__identityEEEvT0_T1_T2_T3_T4_T6__param_0];
	ld.param.u64 	%rd37, [_ZN3cub18CUB_300001_SM_10006detail6reduce28DeviceReduceSingleTileKernelINS2_10policy_hubIljN4cuda3std3__44plusIlEEE10Policy1000EPlSC_iS9_llNS7_10__identityEEEvT0_T1_T2_T3_T4_T6__param_1];
	ld.param.u32 	%r34, [_ZN3cub18CUB_300001_SM_10006detail6reduce28DeviceReduceSingleTileKernelINS2_10policy_hubIljN4cuda3std3__44plusIlEEE10Policy1000EPlSC_iS9_llNS7_10__identityEEEvT0_T1_T2_T3_T4_T6__param_2];
	ld.param.u64 	%rd36, [_ZN3cub18CUB_300001_SM_10006detail6reduce28DeviceReduceSingleTileKernelINS2_10policy_hubIljN4cuda3std3__44plusIlEEE10Policy1000EPlSC_iS9_llNS7_10__identityEEEvT0_T1_T2_T3_T4_T6__param_4];
	cvta.to.global.u64 	%rd1, %rd37;
	setp.ne.s32 	%p1, %r34, 0;
	@%p1 bra 	$L__BB4_3;
	mov.u32 	%r224, %tid.x;
	setp.ne.s32 	%p57, %r224, 0;
	@%p57 bra 	$L__BB4_39;
	st.global.u64 	[%rd1], %rd36;
	bra.uni 	$L__BB4_39;
$L__BB4_3:
	setp.gt.s32 	%p2, %r34, 3583;
	@%p2 bra 	$L__BB4_21;
	mov.u32 	%r1, %tid.x;
	setp.ge.s32 	%p19, %r1, %r34;
	mov.b64 	%rd271, 0;
	mov.u32 	%r228, %r1;
	@%p19 bra 	$L__BB4_6;
	mul.wide.u32 	%rd146, %r1, 8;
	add.s64 	%rd145, %rd35, %rd146;
	// begin inline asm
	ld.global.nc.u64 %rd271, [%rd145];
	// end inline asm
	add.s32 	%r228, %r1, 512;
$L__BB4_6:
	setp.ge.s32 	%p20, %r228, %r34;
	@%p20 bra 	$L__BB4_12;
	not.b32 	%r100, %r228;
	add.s32 	%r4, %r34, %r100;
	and.b32  	%r101, %r4, 1536;
	setp.eq.s32 	%p21, %r101, 1536;
	@%p21 bra 	$L__BB4_10;
	mul.wide.u32 	%rd148, %r228, 8;
	add.s64 	%rd266, %rd35, %rd148;
	shr.u32 	%r102, %r4, 9;
	add.s32 	%r103, %r102, 1;
	and.b32  	%r104, %r103, 3;
	neg.s32 	%r226, %r104;
$L__BB4_9:
	.pragma "nounroll";
	// begin inline asm
	ld.global.nc.u64 %rd149, [%rd266];
	// end inline asm
	add.s64 	%rd271, %rd149, %rd271;
	add.s32 	%r228, %r228, 512;
	add.s64 	%rd266, %rd266, 4096;
	add.s32 	%r226, %r226, 1;
	setp.ne.s32 	%p22, %r226, 0;
	@%p22 bra 	$L__BB4_9;
$L__BB4_10:
	setp.lt.u32 	%p23, %r4, 1536;
	@%p23 bra 	$L__BB4_12;
$L__BB4_11:
	mul.wide.s32 	%rd159, %r228, 8;
	add.s64 	%rd152, %rd35, %rd159;
	// begin inline asm
	ld.global.nc.u64 %rd151, [%rd152];
	// end inline asm
	add.s64 	%rd160, %rd151, %rd271;
	add.s64 	%rd154, %rd152, 4096;
	// begin inline asm
	ld.global.nc.u64 %rd153, [%rd154];
	// end inline asm
	add.s64 	%rd161, %rd153, %rd160;
	add.s64 	%rd156, %rd152, 8192;
	// begin inline asm
	ld.global.nc.u64 %rd155, [%rd156];
	// end inline asm
	add.s64 	%rd162, %rd155, %rd161;
	add.s64 	%rd158, %rd152, 12288;
	// begin inline asm
	ld.global.nc.u64 %rd157, [%rd158];
	// end inline asm
	add.s64 	%rd271, %rd157, %rd162;
	add.s32 	%r228, %r228, 2048;
	setp.lt.s32 	%p24, %r228, %r34;
	@%p24 bra 	$L__BB4_11;
$L__BB4_12:
	setp.lt.s32 	%p25, %r34, 512;
	@%p25 bra 	$L__BB4_17;
	// begin inline asm
	mov.u32 %r168, %laneid;
	// end inline asm
	mov.b64 	{%r170, %r175}, %rd271;
	mov.b32 	%r176, 1;
	mov.b32 	%r217, 31;
	mov.b32 	%r218, -1;
	// begin inline asm
	shfl.sync.down.b32 %r169, %r170, %r176, %r217, %r218;
	// end inline asm
	// begin inline asm
	shfl.sync.down.b32 %r174, %r175, %r176, %r217, %r218;
	// end inline asm
	mov.b64 	%rd221, {%r169, %r174};
	setp.gt.s32 	%p49, %r168, 30;
	selp.b64 	%rd222, 0, %rd221, %p49;
	add.s64 	%rd223, %rd222, %rd271;
	mov.b64 	{%r180, %r185}, %rd223;
	mov.b32 	%r186, 2;
	// begin inline asm
	shfl.sync.down.b32 %r179, %r180, %r186, %r217, %r218;
	// end inline asm
	// begin inline asm
	shfl.sync.down.b32 %r184, %r185, %r186, %r217, %r218;
	// end inline asm
	mov.b64 	%rd224, {%r179, %r184};
	setp.gt.s32 	%p50, %r168, 29;
	selp.b64 	%rd225, 0, %rd224, %p50;
	add.s64 	%rd226, %rd225, %rd223;
	mov.b64 	{%r190, %r195}, %rd226;
	mov.b32 	%r196, 4;
	// begin inline asm
	shfl.sync.down.b32 %r189, %r190, %r196, %r217, %r218;
	// end inline asm
	// begin inline asm
	shfl.sync.down.b32 %r194, %r195, %r196, %r217, %r218;
	// end inline asm
	mov.b64 	%rd227, {%r189, %r194};
	setp.gt.s32 	%p51, %r168, 27;
	selp.b64 	%rd228, 0, %rd227, %p51;
	add.s64 	%rd229, %rd228, %rd226;
	mov.b64 	{%r200, %r205}, %rd229;
	mov.b32 	%r206, 8;
	// begin inline asm
	shfl.sync.down.b32 %r199, %r200, %r206, %r217, %r218;
	// end inline asm
	// begin inline asm
	shfl.sync.down.b32 %r204, %r205, %r206, %r217, %r218;
	// end inline asm
	mov.b64 	%rd230, {%r199, %r204};
	setp.gt.s32 	%p52, %r168, 23;
	selp.b64 	%rd231, 0, %rd230, %p52;
	add.s64 	%rd232, %rd231, %rd229;
	mov.b64 	{%r210, %r215}, %rd232;
	mov.b32 	%r216, 16;
	// begin inline asm
	shfl.sync.down.b32 %r209, %r210, %r216, %r217, %r218;
	// end inline asm
	// begin inline asm
	shfl.sync.down.b32 %r214, %r215, %r216, %r217, %r218;
	// end inline asm
	mov.b64 	%rd233, {%r209, %r214};
	setp.gt.s32 	%p53, %r168, 15;
	selp.b64 	%rd234, 0, %rd233, %p53;
	add.s64 	%rd280, %rd234, %rd232;
	setp.ne.s32 	%p54, %r168, 0;
	@%p54 bra 	$L__BB4_15;
	shr.u32 	%r219, %r1, 2;
	and.b32  	%r220, %r219, 248;
	mov.u32 	%r221, _ZZN3cub18CUB_300001_SM_10006detail6reduce28DeviceReduceSingleTileKernelINS2_10policy_hubIljN4cuda3std3__44plusIlEEE10Policy1000EPlSC_iS9_llNS7_10__identityEEEvT0_T1_T2_T3_T4_T6_E12temp_storage;
	add.s32 	%r222, %r221, %r220;
	st.shared.u64 	[%r222+16], %rd280;
$L__BB4_15:
	bar.sync 	0;
	setp.ne.s32 	%p55, %r1, 0;
	@%p55 bra 	$L__BB4_37;
	ld.shared.u64 	%rd235, [_ZZN3cub18CUB_300001_SM_10006detail6reduce28DeviceReduceSingleTileKernelINS2_10policy_hubIljN4cuda3std3__44plusIlEEE10Policy1000EPlSC_iS9_llNS7_10__identityEEEvT0_T1_T2_T3_T4_T6_E12temp_storage+24];
	add.s64 	%rd236, %rd235, %rd280;
	ld.shared.u64 	%rd237, [_ZZN3cub18CUB_300001_SM_10006detail6reduce28DeviceReduceSingleTileKernelINS2_10policy_hubIljN4cuda3std3__44plusIlEEE10Policy1000EPlSC_iS9_llNS7_10__identityEEEvT0_T1_T2_T3_T4_T6_E12temp_storage+32];
	add.s64 	%rd238, %rd236, %rd237;
	ld.shared.u64 	%rd239, [_ZZN3cub18CUB_300001_SM_10006detail6reduce28DeviceReduceSingleTileKernelINS2_10policy_hubIljN4cuda3std3__44plusIlEEE10Policy1000EPlSC_iS9_llNS7_10__identityEEEvT0_T1_T2_T3_T4_T6_E12temp_storage+40];
	add.s64 	%rd240, %rd238, %rd239;
	ld.shared.u64 	%rd241, [_ZZN3cub18CUB_300001_SM_10006detail6reduce28DeviceReduceSingleTileKernelINS2_10policy_hubIljN4cuda3std3__44plusIlEEE10Policy1000EPlSC_iS9_llNS7_10__identityEEEvT0_T1_T2_T3_T4_T6_E12temp_storage+48];
	add.s64 	%rd242, %rd240, %rd241;
	ld.shared.u64 	%rd243, [_ZZN3cub18CUB_300001_SM_10006detail6reduce28DeviceReduceSingleTileKernelINS2_10policy_hubIljN4cuda3std3__44plusIlEEE10Policy1000EPlSC_iS9_llNS7_10__identityEEEvT0_T1_T2_T3_T4_T6_E12temp_storage+56];
	add.s64 	%rd244, %rd242, %rd243;
	ld.shared.u64 	%rd245, [_ZZN3cub18CUB_300001_SM_10006detail6reduce28DeviceReduceSingleTileKernelINS2_10policy_hubIljN4cuda3std3__44plusIlEEE10Policy1000EPlSC_iS9_llNS7_10__identityEEEvT0_T1_T2_T3_T4_T6_E12temp_storage+64];
	add.s64 	%rd246, %rd244, %rd245;
	ld.shared.u64 	%rd247, [_ZZN3cub18CUB_300001_SM_10006detail6reduce28DeviceReduceSingleTileKernelINS2_10policy_hubIljN4cuda3std3__44plusIlEEE10Policy1000EPlSC_iS9_llNS7_10__identityEEEvT0_T1_T2_T3_T4_T6_E12temp_storage+72];
	add.s64 	%rd248, %rd246, %rd247;
	ld.shared.u64 	%rd249, [_ZZN3cub18CUB_300001_SM_10006detail6reduce28DeviceReduceSingleTileKernelINS2_10policy_hubIljN4cuda3std3__44plusIlEEE10Policy1000EPlSC_iS9_llNS7_10__identityEEEvT0_T1_T2_T3_T4_T6_E12temp_storage+80];
	add.s64 	%rd250, %rd248, %rd249;
	ld.shared.u64 	%rd251, [_ZZN3cub18CUB_300001_SM_10006detail6reduce28DeviceReduceSingleTileKernelINS2_10policy_hubIljN4cuda3std3__44plusIlEEE10Policy1000EPlSC_iS9_llNS7_10__identityEEEvT0_T1_T2_T3_T4_T6_E12temp_storage+88];
	add.s64 	%rd252, %rd250, %rd251;
	ld.shared.u64 	%rd253, [_ZZN3cub18CUB_300001_SM_10006detail6reduce28DeviceReduceSingleTileKernelINS2_10policy_hubIljN4cuda3std3__44plusIlEEE10Policy1000EPlSC_iS9_llNS7_10__identityEEEvT0_T1_T2_T3_T4_T6_E12temp_storage+96];
	add.s64 	%rd254, %rd252, %rd253;
	ld.shared.u64 	%rd255, [_ZZN3cub18CUB_300001_SM_10006detail6reduce28DeviceReduceSingleTileKernelINS2_10policy_hubIljN4cuda3std3__44plusIlEEE10Policy1000EPlSC_iS9_llNS7_10__identityEEEvT0_T1_T2_T3_T4_T6_E12temp_storage+104];
	add.s64 	%rd256, %rd254, %rd255;
	ld.shared.u64 	%rd257, [_ZZN3cub18CUB_300001_SM_10006detail6reduce28DeviceReduceSingleTileKernelINS2_10policy_hubIljN4cuda3std3__44plusIlEEE10Policy1000EPlSC_iS9_llNS7_10__identityEEEvT0_T1_T2_T3_T4_T6_E12temp_storage+112];
	add.s64 	%rd258, %rd256, %rd257;
	ld.shared.u64 	%rd259, [_ZZN3cub18CUB_300001_SM_10006detail6reduce28DeviceReduceSingleTileKernelINS2_10policy_hubIljN4cuda3std3__44plusIlEEE10Policy1000EPlSC_iS9_llNS7_10__identityEEEvT0_T1_T2_T3_T4_T6_E12temp_storage+120];
	add.s64 	%rd260, %rd258, %rd259;
	ld.shared.u64 	%rd261, [_ZZN3cub18CUB_300001_SM_10006detail6reduce28DeviceReduceSingleTileKernelINS2_10policy_hubIljN4cuda3std3__44plusIlEEE10Policy1000EPlSC_iS9_llNS7_10__identityEEEvT0_T1_T2_T3_T4_T6_E12temp_storage+128];
	add.s64 	%rd262, %rd260, %rd261;
	ld.shared.u64 	%rd263, [_ZZN3cub18CUB_300001_SM_10006detail6reduce28DeviceReduceSingleTileKernelINS2_10policy_hubIljN4cuda3std3__44plusIlEEE10Policy1000EPlSC_iS9_llNS7_10__identityEEEvT0_T1_T2_T3_T4_T6_E12temp_storage+136];
	add.s64 	%rd280, %rd262, %rd263;
	bra.uni 	$L__BB4_37;
$L__BB4_17:
	// begin inline asm
	mov.u32 %r105, %laneid;
	// end inline asm
	and.b32  	%r156, %r1, 992;
	add.s32 	%r157, %r156, 32;
	setp.gt.s32 	%p26, %r157, %r34;
	not.b32 	%r158, %r156;
	add.s32 	%r159, %r34, %r158;
	selp.b32 	%r154, %r159, 31, %p26;
	mov.b64 	{%r107, %r112}, %rd271;
	mov.b32 	%r113, 1;
	mov.b32 	%r155, -1;
	// begin inline asm
	shfl.sync.down.b32 %r106, %r107, %r113, %r154, %r155;
	// end inline asm
	// begin inline asm
	shfl.sync.down.b32 %r111, %r112, %r113, %r154, %r155;
	// end inline asm
	mov.b64 	%rd163, {%r106, %r111};
	setp.lt.s32 	%p27, %r105, %r154;
	selp.b64 	%rd164, %rd163, 0, %p27;
	add.s64 	%rd165, %rd164, %rd271;
	mov.b64 	{%r117, %r122}, %rd165;
	mov.b32 	%r123, 2;
	// begin inline asm
	shfl.sync.down.b32 %r116, %r117, %r123, %r154, %r155;
	// end inline asm
	// begin inline asm
	shfl.sync.down.b32 %r121, %r122, %r123, %r154, %r155;
	// end inline asm
	mov.b64 	%rd166, {%r116, %r121};
	add.s32 	%r160, %r105, 2;
	setp.gt.s32 	%p28, %r160, %r154;
	selp.b64 	%rd167, 0, %rd166, %p28;
	add.s64 	%rd168, %rd167, %rd165;
	mov.b64 	{%r127, %r132}, %rd168;
	mov.b32 	%r133, 4;
	// begin inline asm
	shfl.sync.down.b32 %r126, %r127, %r133, %r154, %r155;
	// end inline asm
	// begin inline asm
	shfl.sync.down.b32 %r131, %r132, %r133, %r154, %r155;
	// end inline asm
	mov.b64 	%rd169, {%r126, %r131};
	add.s32 	%r161, %r105, 4;
	setp.gt.s32 	%p29, %r161, %r154;
	selp.b64 	%rd170, 0, %rd169, %p29;
	add.s64 	%rd171, %rd170, %rd168;
	mov.b64 	{%r137, %r142}, %rd171;
	mov.b32 	%r143, 8;
	// begin inline asm
	shfl.sync.down.b32 %r136, %r137, %r143, %r154, %r155;
	// end inline asm
	// begin inline asm
	shfl.sync.down.b32 %r141, %r142, %r143, %r154, %r155;
	// end inline asm
	mov.b64 	%rd172, {%r136, %r141};
	add.s32 	%r162, %r105, 8;
	setp.gt.s32 	%p30, %r162, %r154;
	selp.b64 	%rd173, 0, %rd172, %p30;
	add.s64 	%rd174, %rd173, %rd171;
	mov.b64 	{%r147, %r152}, %rd174;
	mov.b32 	%r153, 16;
	// begin inline asm
	shfl.sync.down.b32 %r146, %r147, %r153, %r154, %r155;
	// end inline asm
	// begin inline asm
	shfl.sync.down.b32 %r151, %r152, %r153, %r154, %r155;
	// end inline asm
	mov.b64 	%rd175, {%r146, %r151};
	add.s32 	%r163, %r105, 16;
	setp.gt.s32 	%p31, %r163, %r154;
	selp.b64 	%rd176, 0, %rd175, %p31;
	add.s64 	%rd280, %rd176, %rd174;
	setp.ne.s32 	%p32, %r105, 0;
	@%p32 bra 	$L__BB4_19;
	shr.u32 	%r164, %r1, 2;
	and.b32  	%r165, %r164, 248;
	mov.u32 	%r166, _ZZN3cub18CUB_300001_SM_10006detail6reduce28DeviceReduceSingleTileKernelINS2_10policy_hubIljN4cuda3std3__44plusIlEEE10Policy1000EPlSC_iS9_llNS7_10__identityEEEvT0_T1_T2_T3_T4_T6_E12temp_storage;
	add.s32 	%r167, %r166, %r165;
	st.shared.u64 	[%r167+16], %rd280;
$L__BB4_19:
	bar.sync 	0;
	setp.ne.s32 	%p33, %r1, 0;
	@%p33 bra 	$L__BB4_37;
	setp.gt.s32 	%p34, %r34, 32;
	ld.shared.u64 	%rd177, [_ZZN3cub18CUB_300001_SM_10006detail6reduce28DeviceReduceSingleTileKernelINS2_10policy_hubIljN4cuda3std3__44plusIlEEE10Policy1000EPlSC_iS9_llNS7_10__identityEEEvT0_T1_T2_T3_T4_T6_E12temp_storage+24];
	selp.b64 	%rd178, %rd177, 0, %p34;
	add.s64 	%rd179, %rd178, %rd280;
	setp.gt.s32 	%p35, %r34, 64;
	ld.shared.u64 	%rd180, [_ZZN3cub18CUB_300001_SM_10006detail6reduce28DeviceReduceSingleTileKernelINS2_10policy_hubIljN4cuda3std3__44plusIlEEE10Policy1000EPlSC_iS9_llNS7_10__identityEEEvT0_T1_T2_T3_T4_T6_E12temp_storage+32];
	selp.b64 	%rd181, %rd180, 0, %p35;
	add.s64 	%rd182, %rd179, %rd181;
	setp.gt.s32 	%p36, %r34, 96;
	ld.shared.u64 	%rd183, [_ZZN3cub18CUB_300001_SM_10006detail6reduce28DeviceReduceSingleTileKernelINS2_10policy_hubIljN4cuda3std3__44plusIlEEE10Policy1000EPlSC_iS9_llNS7_10__identityEEEvT0_T1_T2_T3_T4_T6_E12temp_storage+40];
	selp.b64 	%rd184, %rd183, 0, %p36;
	add.s64 	%rd185, %rd182, %rd184;
	setp.gt.s32 	%p37, %r34, 128;
	ld.shared.u64 	%rd186, [_ZZN3cub18CUB_300001_SM_10006detail6reduce28DeviceReduceSingleTileKernelINS2_10policy_hubIljN4cuda3std3__44plusIlEEE10Policy1000EPlSC_iS9_llNS7_10__identityEEEvT0_T1_T2_T3_T4_T6_E12temp_storage+48];
	selp.b64 	%rd187, %rd186, 0, %p37;
	add.s64 	%rd188, %rd185, %rd187;
	setp.gt.s32 	%p38, %r34, 160;
	ld.shared.u64 	%rd189, [_ZZN3cub18CUB_300001_SM_10006detail6reduce28DeviceReduceSingleTileKernelINS2_10policy_hubIljN4cuda3std3__44plusIlEEE10Policy1000EPlSC_iS9_llNS7_10__identityEEEvT0_T1_T2_T3_T4_T6_E12temp_storage+56];
	selp.b64 	%rd190, %rd189, 0, %p38;
	add.s64 	%rd191, %rd188, %rd190;
	setp.gt.s32 	%p39, %r34, 192;
	ld.shared.u64 	%rd192, [_ZZN3cub18CUB_300001_SM_10006detail6reduce28DeviceReduceSingleTileKernelINS2_10policy_hubIljN4cuda3std3__44plusIlEEE10Policy1000EPlSC_iS9_llNS7_10__identityEEEvT0_T1_T2_T3_T4_T6_E12temp_storage+64];
	selp.b64 	%rd193, %rd192, 0, %p39;
	add.s64 	%rd194, %rd191, %rd193;
	setp.gt.s32 	%p40, %r34, 224;
	ld.shared.u64 	%rd195, [_ZZN3cub18CUB_300001_SM_10006detail6reduce28DeviceReduceSingleTileKernelINS2_10policy_hubIljN4cuda3std3__44plusIlEEE10Policy1000EPlSC_iS9_llNS7_10__identityEEEvT0_T1_T2_T3_T4_T6_E12temp_storage+72];
	selp.b64 	%rd196, %rd195, 0, %p40;
	add.s64 	%rd197, %rd194, %rd196;
	setp.gt.s32 	%p41, %r34, 256;
	ld.shared.u64 	%rd198, [_ZZN3cub18CUB_300001_SM_10006detail6reduce28DeviceReduceSingleTileKernelINS2_10policy_hubIljN4cuda3std3__44plusIlEEE10Policy1000EPlSC_iS9_llNS7_10__identityEEEvT0_T1_T2_T3_T4_T6_E12temp_storage+80];
	selp.b64 	%rd199, %rd198, 0, %p41;
	add.s64 	%rd200, %rd197, %rd199;
	setp.gt.s32 	%p42, %r34, 288;
	ld.shared.u64 	%rd201, [_ZZN3cub18CUB_300001_SM_10006detail6reduce28DeviceReduceSingleTileKernelINS2_10policy_hubIljN4cuda3std3__44plusIlEEE10Policy1000EPlSC_iS9_llNS7_10__identityEEEvT0_T1_T2_T3_T4_T6_E12temp_storage+88];
	selp.b64 	%rd202, %rd201, 0, %p42;
	add.s64 	%rd203, %rd200, %rd202;
	setp.gt.s32 	%p43, %r34, 320;
	ld.shared.u64 	%rd204, [_ZZN3cub18CUB_300001_SM_10006detail6reduce28DeviceReduceSingleTileKernelINS2_10policy_hubIljN4cuda3std3__44plusIlEEE10Policy1000EPlSC_iS9_llNS7_10__identityEEEvT0_T1_T2_T3_T4_T6_E12temp_storage+96];
	selp.b64 	%rd205, %rd204, 0, %p43;
	add.s64 	%rd206, %rd203, %rd205;
	setp.gt.s32 	%p44, %r34, 352;
	ld.shared.u64 	%rd207, [_ZZN3cub18CUB_300001_SM_10006detail6reduce28DeviceReduceSingleTileKernelINS2_10policy_hubIljN4cuda3std3__44plusIlEEE10Policy1000EPlSC_iS9_llNS7_10__identityEEEvT0_T1_T2_T3_T4_T6_E12temp_storage+104];
	selp.b64 	%rd208, %rd207, 0, %p44;
	add.s64 	%rd209, %rd206, %rd208;
	setp.gt.s32 	%p45, %r34, 384;
	ld.shared.u64 	%rd210, [_ZZN3cub18CUB_300001_SM_10006detail6reduce28DeviceReduceSingleTileKernelINS2_10policy_hubIljN4cuda3std3__44plusIlEEE10Policy1000EPlSC_iS9_llNS7_10__identityEEEvT0_T1_T2_T3_T4_T6_E12temp_storage+112];
	selp.b64 	%rd211, %rd210, 0, %p45;
	add.s64 	%rd212, %rd209, %rd211;
	setp.gt.s32 	%p46, %r34, 416;
	ld.shared.u64 	%rd213, [_ZZN3cub18CUB_300001_SM_10006detail6reduce28DeviceReduceSingleTileKernelINS2_10policy_hubIljN4cuda3std3__44plusIlEEE10Policy1000EPlSC_iS9_llNS7_10__identityEEEvT0_T1_T2_T3_T4_T6_E12temp_storage+120];
	selp.b64 	%rd214, %rd213, 0, %p46;
	add.s64 	%rd215, %rd212, %rd214;
	setp.gt.s32 	%p47, %r34, 448;
	ld.shared.u64 	%rd216, [_ZZN3cub18CUB_300001_SM_10006detail6reduce28DeviceReduceSingleTileKernelINS2_10policy_hubIljN4cuda3std3__44plusIlEEE10Policy1000EPlSC_iS9_llNS7_10__identityEEEvT0_T1_T2_T3_T4_T6_E12temp_storage+128];
	selp.b64 	%rd217, %rd216, 0, %p47;
	add.s64 	%rd218, %rd215, %rd217;
	setp.gt.s32 	%p48, %r34, 480;
	ld.shared.u64 	%rd219, [_ZZN3cub18CUB_300001_SM_10006detail6reduce28DeviceReduceSingleTileKernelINS2_10policy_hubIljN4cuda3std3__44plusIlEEE10Policy1000EPlSC_iS9_llNS7_10__identityEEEvT0_T1_T2_T3_T4_T6_E12temp_storage+136];
	selp.b64 	%rd220, %rd219, 0, %p48;
	add.s64 	%rd280, %rd218, %rd220;
	bra.uni 	$L__BB4_37;
$L__BB4_21:
	mov.u32 	%r13, %tid.x;
	mul.wide.u32 	%rd52, %r13, 8;
	add.s64 	%rd39, %rd35, %rd52;
	// begin inline asm
	ld.global.nc.u64 %rd38, [%rd39];
	// end inline asm
	add.s64 	%rd41, %rd39, 4096;
	// begin inline asm
	ld.global.nc.u64 %rd40, [%rd41];
	// end inline asm
	add.s64 	%rd43, %rd39, 8192;
	// begin inline asm
	ld.global.nc.u64 %rd42, [%rd43];
	// end inline asm
	add.s64 	%rd45, %rd39, 12288;
	// begin inline asm
	ld.global.nc.u64 %rd44, [%rd45];
	// end inline asm
	add.s64 	%rd47, %rd39, 16384;
	// begin inline asm
	ld.global.nc.u64 %rd46, [%rd47];
	// end inline asm
	add.s64 	%rd49, %rd39, 20480;
	// begin inline asm
	ld.global.nc.u64 %rd48, [%rd49];
	// end inline asm
	add.s64 	%rd51, %rd39, 24576;
	// begin inline asm
	ld.global.nc.u64 %rd50, [%rd51];
	// end inline asm
	add.s64 	%rd53, %rd40, %rd38;
	add.s64 	%rd54, %rd42, %rd53;
	add.s64 	%rd55, %rd44, %rd54;
	add.s64 	%rd56, %rd46, %rd55;
	add.s64 	%rd57, %rd48, %rd56;
	add.s64 	%rd279, %rd50, %rd57;
	setp.lt.u32 	%p3, %r34, 7168;
	mov.b32 	%r231, 3584;
	@%p3 bra 	$L__BB4_25;
	add.s32 	%r14, %r34, -3584;
	mov.b32 	%r231, 3584;
$L__BB4_23:
	add.s32 	%r37, %r231, %r13;
	mul.wide.u32 	%rd72, %r37, 8;
	add.s64 	%rd59, %rd35, %rd72;
	// begin inline asm
	ld.global.nc.u64 %rd58, [%rd59];
	// end inline asm
	add.s64 	%rd61, %rd59, 4096;
	// begin inline asm
	ld.global.nc.u64 %rd60, [%rd61];
	// end inline asm
	add.s64 	%rd63, %rd59, 8192;
	// begin inline asm
	ld.global.nc.u64 %rd62, [%rd63];
	// end inline asm
	add.s64 	%rd65, %rd59, 12288;
	// begin inline asm
	ld.global.nc.u64 %rd64, [%rd65];
	// end inline asm
	add.s64 	%rd67, %rd59, 16384;
	// begin inline asm
	ld.global.nc.u64 %rd66, [%rd67];
	// end inline asm
	add.s64 	%rd69, %rd59, 20480;
	// begin inline asm
	ld.global.nc.u64 %rd68, [%rd69];
	// end inline asm
	add.s64 	%rd71, %rd59, 24576;
	// begin inline asm
	ld.global.nc.u64 %rd70, [%rd71];
	// end inline asm
	add.s64 	%rd73, %rd58, %rd279;
	add.s64 	%rd74, %rd60, %rd73;
	add.s64 	%rd75, %rd62, %rd74;
	add.s64 	%rd76, %rd64, %rd75;
	add.s64 	%rd77, %rd66, %rd76;
	add.s64 	%rd78, %rd68, %rd77;
	add.s64 	%rd279, %rd70, %rd78;
	sub.s32 	%r38, %r34, %r231;
	setp.lt.s32 	%p4, %r38, 3584;
	@%p4 bra 	$L__BB4_33;
	add.s32 	%r231, %r231, 3584;
	setp.le.s32 	%p5, %r231, %r14;
	@%p5 bra 	$L__BB4_23;
$L__BB4_25:
	setp.le.s32 	%p6, %r34, %r231;
	@%p6 bra 	$L__BB4_33;
	sub.s32 	%r18, %r34, %r231;
	setp.ge.s32 	%p7, %r13, %r18;
	@%p7 bra 	$L__BB4_33;
	not.b32 	%r39, %r13;
	add.s32 	%r40, %r34, %r39;
	sub.s32 	%r19, %r40, %r231;
	and.b32  	%r41, %r19, 1536;
	setp.eq.s32 	%p8, %r41, 1536;
	mov.u32 	%r235, %r13;
	@%p8 bra 	$L__BB4_30;
	add.s32 	%r233, %r13, %r231;
	shr.u32 	%r42, %r19, 9;
	add.s32 	%r43, %r42, 1;
	and.b32  	%r44, %r43, 3;
	neg.s32 	%r232, %r44;
	mov.u32 	%r235, %r13;
$L__BB4_29:
	.pragma "nounroll";
	mul.wide.u32 	%rd82, %r233, 8;
	add.s64 	%rd81, %rd35, %rd82;
	// begin inline asm
	ld.global.nc.u64 %rd80, [%rd81];
	// end inline asm
	add.s64 	%rd279, %rd80, %rd279;
	add.s32 	%r235, %r235, 512;
	add.s32 	%r233, %r233, 512;
	add.s32 	%r232, %r232, 1;
	setp.ne.s32 	%p9, %r232, 0;
	@%p9 bra 	$L__BB4_29;
$L__BB4_30:
	setp.lt.u32 	%p10, %r19, 1536;
	@%p10 bra 	$L__BB4_33;
	cvt.u64.u32 	%rd83, %r235;
	cvt.u64.u32 	%rd84, %r231;
	add.s64 	%rd85, %rd83, %rd84;
	shl.b64 	%rd86, %rd85, 3;
	add.s64 	%rd87, %rd86, %rd35;
	add.s64 	%rd277, %rd87, 8192;
	add.s32 	%r236, %r235, %r231;
$L__BB4_32:
	mul.wide.u32 	%rd96, %r236, 8;
	add.s64 	%rd89, %rd35, %rd96;
	// begin inline asm
	ld.global.nc.u64 %rd88, [%rd89];
	// end inline asm
	add.s64 	%rd97, %rd88, %rd279;
	add.s64 	%rd91, %rd277, -4096;
	// begin inline asm
	ld.global.nc.u64 %rd90, [%rd91];
	// end inline asm
	add.s64 	%rd98, %rd90, %rd97;
	// begin inline asm
	ld.global.nc.u64 %rd92, [%rd277];
	// end inline asm
	add.s64 	%rd99, %rd92, %rd98;
	add.s64 	%rd95, %rd277, 4096;
	// begin inline asm
	ld.global.nc.u64 %rd94, [%rd95];
	// end inline asm
	add.s64 	%rd279, %rd94, %rd99;
	add.s32 	%r235, %r235, 2048;
	add.s64 	%rd277, %rd277, 16384;
	add.s32 	%r236, %r236, 2048;
	setp.lt.s32 	%p11, %r235, %r18;
	@%p11 bra 	$L__BB4_32;
$L__BB4_33:
	// begin inline asm
	mov.u32 %r45, %laneid;
	// end inline asm
	mov.b64 	{%r47, %r52}, %rd279;
	mov.b32 	%r53, 1;
	mov.b32 	%r94, 31;
	mov.b32 	%r95, -1;
	// begin inline asm
	shfl.sync.down.b32 %r46, %r47, %r53, %r94, %r95;
	// end inline asm
	// begin inline asm
	shfl.sync.down.b32 %r51, %r52, %r53, %r94, %r95;
	// end inline asm
	mov.b64 	%rd100, {%r46, %r51};
	setp.gt.s32 	%p12, %r45, 30;
	selp.b64 	%rd101, 0, %rd100, %p12;
	add.s64 	%rd102, %rd101, %rd279;
	mov.b64 	{%r57, %r62}, %rd102;
	mov.b32 	%r63, 2;
	// begin inline asm
	shfl.sync.down.b32 %r56, %r57, %r63, %r94, %r95;
	// end inline asm
	// begin inline asm
	shfl.sync.down.b32 %r61, %r62, %r63, %r94, %r95;
	// end inline asm
	mov.b64 	%rd103, {%r56, %r61};
	setp.gt.s32 	%p13, %r45, 29;
	selp.b64 	%rd104, 0, %rd103, %p13;
	add.s64 	%rd105, %rd104, %rd102;
	mov.b64 	{%r67, %r72}, %rd105;
	mov.b32 	%r73, 4;
	// begin inline asm
	shfl.sync.down.b32 %r66, %r67, %r73, %r94, %r95;
	// end inline asm
	// begin inline asm
	shfl.sync.down.b32 %r71, %r72, %r73, %r94, %r95;
	// end inline asm
	mov.b64 	%rd106, {%r66, %r71};
	setp.gt.s32 	%p14, %r45, 27;
	selp.b64 	%rd107, 0, %rd106, %p14;
	add.s64 	%rd108, %rd107, %rd105;
	mov.b64 	{%r77, %r82}, %rd108;
	mov.b32 	%r83, 8;
	// begin inline asm
	shfl.sync.down.b32 %r76, %r77, %r83, %r94, %r95;
	// end inline asm
	// begin inline asm
	shfl.sync.down.b32 %r81, %r82, %r83, %r94, %r95;
	// end inline asm
	mov.b64 	%rd109, {%r76, %r81};
	setp.gt.s32 	%p15, %r45, 23;
	selp.b64 	%rd110, 0, %rd109, %p15;
	add.s64 	%rd111, %rd110, %rd108;
	mov.b64 	{%r87, %r92}, %rd111;
	mov.b32 	%r93, 16;
	// begin inline asm
	shfl.sync.down.b32 %r86, %r87, %r93, %r94, %r95;
	// end inline asm
	// begin inline asm
	shfl.sync.down.b32 %r91, %r92, %r93, %r94, %r95;
	// end inline asm
	mov.b64 	%rd112, {%r86, %r91};
	setp.gt.s32 	%p16, %r45, 15;
	selp.b64 	%rd113, 0, %rd112, %p16;
	add.s64 	%rd280, %rd113, %rd111;
	setp.ne.s32 	%p17, %r45, 0;
	@%p17 bra 	$L__BB4_35;
	shr.u32 	%r96, %r13, 2;
	and.b32  	%r97, %r96, 248;
	mov.u32 	%r98, _ZZN3cub18CUB_300001_SM_10006detail6reduce28DeviceReduceSingleTileKernelINS2_10policy_hubIljN4cuda3std3__44plusIlEEE10Policy1000EPlSC_iS9_llNS7_10__identityEEEvT0_T1_T2_T3_T4_T6_E12temp_storage;
	add.s32 	%r99, %r98, %r97;
	st.shared.u64 	[%r99+16], %rd280;
$L__BB4_35:
	bar.sync 	0;
	setp.ne.s32 	%p18, %r13, 0;
	@%p18 bra 	$L__BB4_37;
	ld.shared.u64 	%rd114, [_ZZN3cub18CUB_300001_SM_10006detail6reduce28DeviceReduceSingleTileKernelINS2_10policy_hubIljN4cuda3std3__44plusIlEEE10Policy1000EPlSC_iS9_llNS7_10__identityEEEvT0_T1_T2_T3_T4_T6_E12temp_storage+24];
	add.s64 	%rd115, %rd114, %rd280;
	ld.shared.u64 	%rd116, [_ZZN3cub18CUB_300001_SM_10006detail6reduce28DeviceReduceSingleTileKernelINS2_10policy_hubIljN4cuda3std3__44plusIlEEE10Policy1000EPlSC_iS9_llNS7_10__identityEEEvT0_T1_T2_T3_T4_T6_E12temp_storage+32];
	add.s64 	%rd117, %rd115, %rd116;
	ld.shared.u64 	%rd118, [_ZZN3cub18CUB_300001_SM_10006detail6reduce28DeviceReduceSingleTileKernelINS2_10policy_hubIljN4cuda3std3__44plusIlEEE10Policy1000EPlSC_iS9_llNS7_10__identityEEEvT0_T1_T2_T3_T4_T6_E12temp_storage+40];
	add.s64 	%rd119, %rd117, %rd118;
	ld.shared.u64 	%rd120, [_ZZN3cub18CUB_300001_SM_10006detail6reduce28DeviceReduceSingleTileKernelINS2_10policy_hubIljN4cuda3std3__44plusIlEEE10Policy1000EPlSC_iS9_llNS7_10__identityEEEvT0_T1_T2_T3_T4_T6_E12temp_storage+48];
	add.s64 	%rd121, %rd119, %rd120;
	ld.shared.u64 	%rd122, [_ZZN3cub18CUB_300001_SM_10006detail6reduce28DeviceReduceSingleTileKernelINS2_10policy_hubIljN4cuda3std3__44plusIlEEE10Policy1000EPlSC_iS9_llNS7_10__identityEEEvT0_T1_T2_T3_T4_T6_E12temp_storage+56];
	add.s64 	%rd123, %rd121, %rd122;
	ld.shared.u64 	%rd124, [_ZZN3cub18CUB_300001_SM_10006detail6reduce28DeviceReduceSingleTileKernelINS2_10policy_hubIljN4cuda3std3__44plusIlEEE10Policy1000EPlSC_iS9_llNS7_10__identityEEEvT0_T1_T2_T3_T4_T6_E12temp_storage+64];
	add.s64 	%rd125, %rd123, %rd124;
	ld.shared.u64 	%rd126, [_ZZN3cub18CUB_300001_SM_10006detail6reduce28DeviceReduceSingleTileKernelINS2_10policy_hubIljN4cuda3std3__44plusIlEEE10Policy1000EPlSC_iS9_llNS7_10__identityEEEvT0_T1_T2_T3_T4_T6_E12temp_storage+72];
	add.s64 	%rd127, %rd125, %rd126;
	ld.shared.u64 	%rd128, [_ZZN3cub18CUB_300001_SM_10006detail6reduce28DeviceReduceSingleTileKernelINS2_10policy_hubIljN4cuda3std3__44plusIlEEE10Policy1000EPlSC_iS9_llNS7_10__identityEEEvT0_T1_T2_T3_T4_T6_E12temp_storage+80];
	add.s64 	%rd129, %rd127, %rd128;
	ld.shared.u64 	%rd130, [_ZZN3cub18CUB_300001_SM_10006detail6reduce28DeviceReduceSingleTileKernelINS2_10policy_hubIljN4cuda3std3__44plusIlEEE10Policy1000EPlSC_iS9_llNS7_10__identityEEEvT0_T1_T2_T3_T4_T6_E12temp_storage+88];
	add.s64 	%rd131, %rd129, %rd130;
	ld.shared.u64 	%rd132, [_ZZN3cub18CUB_300001_SM_10006detail6reduce28DeviceReduceSingleTileKernelINS2_10policy_hubIljN4cuda3std3__44plusIlEEE10Policy1000EPlSC_iS9_llNS7_10__identityEEEvT0_T1_T2_T3_T4_T6_E12temp_storage+96];
	add.s64 	%rd133, %rd131, %rd132;
	ld.shared.u64 	%rd134, [_ZZN3cub18CUB_300001_SM_10006detail6reduce28DeviceReduceSingleTileKernelINS2_10policy_hubIljN4cuda3std3__44plusIlEEE10Policy1000EPlSC_iS9_llNS7_10__identityEEEvT0_T1_T2_T3_T4_T6_E12temp_storage+104];
	add.s64 	%rd135, %rd133, %rd134;
	ld.shared.u64 	%rd136, [_ZZN3cub18CUB_300001_SM_10006detail6reduce28DeviceReduceSingleTileKernelINS2_10policy_hubIljN4cuda3std3__44plusIlEEE10Policy1000EPlSC_iS9_llNS7_10__identityEEEvT0_T1_T2_T3_T4_T6_E12temp_storage+112];
	add.s64 	%rd137, %rd135, %rd136;
	ld.shared.u64 	%rd138, [_ZZN3cub18CUB_300001_SM_10006detail6reduce28DeviceReduceSingleTileKernelINS2_10policy_hubIljN4cuda3std3__44plusIlEEE10Policy1000EPlSC_iS9_llNS7_10__identityEEEvT0_T1_T2_T3_T4_T6_E12temp_storage+120];
	add.s64 	%rd139, %rd137, %rd138;
	ld.shared.u64 	%rd140, [_ZZN3cub18CUB_300001_SM_10006detail6reduce28DeviceReduceSingleTileKernelINS2_10policy_hubIljN4cuda3std3__44plusIlEEE10Policy1000EPlSC_iS9_llNS7_10__identityEEEvT0_T1_T2_T3_T4_T6_E12temp_storage+128];
	add.s64 	%rd141, %rd139, %rd140;
	ld.shared.u64 	%rd142, [_ZZN3cub18CUB_300001_SM_10006detail6reduce28DeviceReduceSingleTileKernelINS2_10policy_hubIljN4cuda3std3__44plusIlEEE10Policy1000EPlSC_iS9_llNS7_10__identityEEEvT0_T1_T2_T3_T4_T6_E12temp_storage+136];
	add.s64 	%rd280, %rd141, %rd142;
$L__BB4_37:
	mov.u32 	%r223, %tid.x;
	setp.ne.s32 	%p56, %r223, 0;
	@%p56 bra 	$L__BB4_39;
	add.s64 	%rd264, %rd280, %rd36;
	st.global.u64 	[%rd1], %rd264;
$L__BB4_39:
	ret;

}
	// .globl	_ZN3cub18CUB_300001_SM_10006detail6reduce28DeviceReduceSingleTileKernelINS2_10policy_hubIlyN4cuda3std3__44plusIlEEE10Policy1000EN6thrust24THRUST_300001_SM_1000_NS18transform_iteratorI20dentroCuadradoUnidadNSD_12zip_iteratorINS7_5tupleIJNSD_6detail15normal_iteratorINSD_10device_ptrIfEEEESM_EEEEEllEEPlyS9_llNS7_10__identityEEEvT0_T1_T2_T3_T4_T6_
.visible .entry _ZN3cub18CUB_300001_SM_10006detail6reduce28DeviceReduceSingleTileKernelINS2_10policy_hubIlyN4cuda3std3__44plusIlEEE10Policy1000EN6thrust24THRUST_300001_SM_1000_NS18transform_iteratorI20dentroCuadradoUnidadNSD_12zip_iteratorINS7_5tupleIJNSD_6detail15normal_iteratorINSD_10device_ptrIfEEEESM_EEEEEllEEPlyS9_llNS7_10__identityEEEvT0_T1_T2_T3_T4_T6_(
	.param .align 8 .b8 _ZN3cub18CUB_300001_SM_10006detail6reduce28DeviceReduceSingleTileKernelINS2_10policy_hubIlyN4cuda3std3__44plusIlEEE10Policy1000EN6thrust24THRUST_300001_SM_1000_NS18transform_iteratorI20dentroCuadradoUnidadNSD_12zip_iteratorINS7_5tupleIJNSD_6detail15normal_iteratorINSD_10device_ptrIfEEEESM_EEEEEllEEPlyS9_llNS7_10__identityEEEvT0_T1_T2_T3_T4_T6__param_0[24],
	.param .u64 .ptr .align 1 _ZN3cub18CUB_300001_SM_10006detail6reduce28DeviceReduceSingleTileKernelINS2_10policy_hubIlyN4cuda3std3__44plusIlEEE10Policy1000EN6thrust24THRUST_300001_SM_1000_NS18transform_iteratorI20dentroCuadradoUnidadNSD_12zip_iteratorINS7_5tupleIJNSD_6detail15normal_iteratorINSD_10device_ptrIfEEEESM_EEEEEllEEPlyS9_llNS7_10__identityEEEvT0_T1_T2_T3_T4_T6__param_1,
	.param .u64 _ZN3cub18CUB_300001_SM_10006detail6reduce28DeviceReduceSingleTileKernelINS2_10policy_hubIlyN4cuda3std3__44plusIlEEE10Policy1000EN6thrust24THRUST_300001_SM_1000_NS18transform_iteratorI20dentroCuadradoUnidadNSD_12zip_iteratorINS7_5tupleIJNSD_6detail15normal_iteratorINSD_10device_ptrIfEEEESM_EEEEEllEEPlyS9_llNS7_10__identityEEEvT0_T1_T2_T3_T4_T6__param_2,
	.param .align 1 .b8 _ZN3cub18CUB_300001_SM_10006detail6reduce28DeviceReduceSingleTileKernelINS2_10policy_hubIlyN4cuda3std3__44plusIlEEE10Policy1000EN6thrust24THRUST_300001_SM_1000_NS18transform_iteratorI20dentroCuadradoUnidadNSD_12zip_iteratorINS7_5tupleIJNSD_6detail15normal_iteratorINSD_10device_ptrIfEEEESM_EEEEEllEEPlyS9_llNS7_10__identityEEEvT0_T1_T2_T3_T4_T6__param_3[1],
	.param .u64 _ZN3cub18CUB_300001_SM_10006detail6reduce28DeviceReduceSingleTileKernelINS2_10policy_hubIlyN4cuda3std3__44plusIlEEE10Policy1000EN6thrust24THRUST_300001_SM_1000_NS18transform_iteratorI20dentroCuadradoUnidadNSD_12zip_iteratorINS7_5tupleIJNSD_6detail15normal_iteratorINSD_10device_ptrIfEEEESM_EEEEEllEEPlyS9_llNS7_10__identityEEEvT0_T1_T2_T3_T4_T6__param_4,
	.param .align 1 .b8 _ZN3cub18CUB_300001_SM_10006detail6reduce28DeviceReduceSingleTileKernelINS2_10policy_hubIlyN4cuda3std3__44plusIlEEE10Policy1000EN6thrust24THRUST_300001_SM_1000_NS18transform_iteratorI20dentroCuadradoUnidadNSD_12zip_iteratorINS7_5tupleIJNSD_6detail15normal_iteratorINSD_10device_ptrIfEEEESM_EEEEEllEEPlyS9_llNS7_10__identityEEEvT0_T1_T2_T3_T4_T6__param_5[1]
)
.maxntid 512
.minnctapersm 1
{
	.reg .pred 	%p<110>;
	.reg .b16 	%rs<9>;
	.reg .b32 	%r<245>;
	.reg .b32 	%f<181>;
	.reg .b64 	%rd<359>;
	// demoted variable
	.shared .align 8 .b8 _ZZN3cub18CUB_300001_SM_10006detail6reduce28DeviceReduceSingleTileKernelINS2_10policy_hubIlyN4cuda3std3__44plusIlEEE10Policy1000EN6thrust24THRUST_300001_SM_1000_NS18transform_iteratorI20dentroCuadradoUnidadNSD_12zip_iteratorINS7_5tupleIJNSD_6detail15normal_iteratorINSD_10device_ptrIfEEEESM_EEEEEllEEPlyS9_llNS7_10__identityEEEvT0_T1_T2_T3_T4_T6_E12temp_storage[152];
	ld.param.u64 	%rd61, [_ZN3cub18CUB_300001_SM_10006detail6reduce28DeviceReduceSingleTileKernelINS2_10policy_hubIlyN4cuda3std3__44plusIlEEE10Policy1000EN6thrust24THRUST_300001_SM_1000_NS18transform_iteratorI20dentroCuadradoUnidadNSD_12zip_iteratorINS7_5tupleIJNSD_6detail15normal_iteratorINSD_10device_ptrIfEEEESM_EEEEEllEEPlyS9_llNS7_10__identityEEEvT0_T1_T2_T3_T4_T6__param_0+8];
	ld.param.u64 	%rd60, [_ZN3cub18CUB_300001_SM_10006detail6reduce28DeviceReduceSingleTileKernelINS2_10policy_hubIlyN4cuda3std3__44plusIlEEE10Policy1000EN6thrust24THRUST_300001_SM_1000_NS18transform_iteratorI20dentroCuadradoUnidadNSD_12zip_iteratorINS7_5tupleIJNSD_6detail15normal_iteratorINSD_10device_ptrIfEEEESM_EEEEEllEEPlyS9_llNS7_10__identityEEEvT0_T1_T2_T3_T4_T6__param_0];
	ld.param.u64 	%rd64, [_ZN3cub18CUB_300001_SM_10006detail6reduce28DeviceReduceSingleTileKernelINS2_10policy_hubIlyN4cuda3std3__44plusIlEEE10Policy1000EN6thrust24THRUST_300001_SM_1000_NS18transform_iteratorI20dentroCuadradoUnidadNSD_12zip_iteratorINS7_5tupleIJNSD_6detail15normal_iteratorINSD_10device_ptrIfEEEESM_EEEEEllEEPlyS9_llNS7_10__identityEEEvT0_T1_T2_T3_T4_T6__param_1];
	ld.param.u64 	%rd62, [_ZN3cub18CUB_300001_SM_10006detail6reduce28DeviceReduceSingleTileKernelINS2_10policy_hubIlyN4cuda3std3__44plusIlEEE10Policy1000EN6thrust24THRUST_300001_SM_1000_NS18transform_iteratorI20dentroCuadradoUnidadNSD_12zip_iteratorINS7_5tupleIJNSD_6detail15normal_iteratorINSD_10device_ptrIfEEEESM_EEEEEllEEPlyS9_llNS7_10__identityEEEvT0_T1_T2_T3_T4_T6__param_2];
	ld.param.u64 	%rd63, [_ZN3cub18CUB_300001_SM_10006detail6reduce28DeviceReduceSingleTileKernelINS2_10policy_hubIlyN4cuda3std3__44plusIlEEE10Policy1000EN6thrust24THRUST_300001_SM_1000_NS18transform_iteratorI20dentroCuadradoUnidadNSD_12zip_iteratorINS7_5tupleIJNSD_6detail15normal_iteratorINSD_10device_ptrIfEEEESM_EEEEEllEEPlyS9_llNS7_10__identityEEEvT0_T1_T2_T3_T4_T6__param_4];
	cvta.to.global.u64 	%rd1, %rd64;
	setp.ne.s64 	%p1, %rd62, 0;
	@%p1 bra 	$L__BB5_3;
	mov.u32 	%r233, %tid.x;
	setp.ne.s32 	%p109, %r233, 0;
	@%p109 bra 	$L__BB5_49;
	st.global.u64 	[%rd1], %rd63;
	bra.uni 	$L__BB5_49;
$L__BB5_3:
	cvta.to.global.u64 	%rd2, %rd60;
	cvta.to.global.u64 	%rd3, %rd61;
	setp.gt.u64 	%p2, %rd62, 3583;
	@%p2 bra 	$L__BB5_27;
	cvt.u32.u64 	%r1, %rd62;
	mov.u32 	%r2, %tid.x;
	setp.ge.u32 	%p52, %r2, %r1;
	mov.b64 	%rd343, 0;
	mov.u32 	%r237, %r2;
	@%p52 bra 	$L__BB5_6;
	mul.wide.u32 	%rd188, %r2, 4;
	add.s64 	%rd189, %rd2, %rd188;
	add.s64 	%rd190, %rd3, %rd188;
	ld.global.f32 	%f117, [%rd189];
	ld.global.f32 	%f118, [%rd190];
	mul.f32 	%f119, %f118, %f118;
	fma.rn.f32 	%f120, %f117, %f117, %f119;
	setp.lt.f32 	%p53, %f120, 0f3F800000;
	selp.u64 	%rd343, 1, 0, %p53;
	add.s32 	%r237, %r2, 512;
$L__BB5_6:
	setp.ge.u32 	%p54, %r237, %r1;
	@%p54 bra 	$L__BB5_18;
	not.b32 	%r109, %r237;
	add.s32 	%r5, %r109, %r1;
	shr.u32 	%r110, %r5, 9;
	add.s32 	%r6, %r110, 1;
	and.b32  	%r7, %r6, 7;
	setp.lt.u32 	%p55, %r5, 3584;
	@%p55 bra 	$L__BB5_10;
	and.b32  	%r111, %r6, 16777208;
	neg.s32 	%r235, %r111;
	mul.wide.u32 	%rd192, %r237, 4;
	or.b64  	%rd193, %rd192, 8192;
	add.s64 	%rd335, %rd2, %rd193;
	add.s64 	%rd334, %rd3, %rd193;
$L__BB5_9:
	.pragma "nounroll";
	ld.global.f32 	%f121, [%rd335+-8192];
	ld.global.f32 	%f122, [%rd334+-8192];
	mul.f32 	%f123, %f122, %f122;
	fma.rn.f32 	%f124, %f121, %f121, %f123;
	setp.lt.f32 	%p56, %f124, 0f3F800000;
	selp.u64 	%rd194, 1, 0, %p56;
	add.s64 	%rd195, %rd343, %rd194;
	ld.global.f32 	%f125, [%rd335+-6144];
	ld.global.f32 	%f126, [%rd334+-6144];
	mul.f32 	%f127, %f126, %f126;
	fma.rn.f32 	%f128, %f125, %f125, %f127;
	setp.lt.f32 	%p57, %f128, 0f3F800000;
	selp.u64 	%rd196, 1, 0, %p57;
	add.s64 	%rd197, %rd195, %rd196;
	ld.global.f32 	%f129, [%rd335+-4096];
	ld.global.f32 	%f130, [%rd334+-4096];
	mul.f32 	%f131, %f130, %f130;
	fma.rn.f32 	%f132, %f129, %f129, %f131;
	setp.lt.f32 	%p58, %f132, 0f3F800000;
	selp.u64 	%rd198, 1, 0, %p58;
	add.s64 	%rd199, %rd197, %rd198;
	ld.global.f32 	%f133, [%rd335+-2048];
	ld.global.f32 	%f134, [%rd334+-2048];
	mul.f32 	%f135, %f134, %f134;
	fma.rn.f32 	%f136, %f133, %f133, %f135;
	setp.lt.f32 	%p59, %f136, 0f3F800000;
	selp.u64 	%rd200, 1, 0, %p59;
	add.s64 	%rd201, %rd199, %rd200;
	ld.global.f32 	%f137, [%rd335];
	ld.global.f32 	%f138, [%rd334];
	mul.f32 	%f139, %f138, %f138;
	fma.rn.f32 	%f140, %f137, %f137, %f139;
	setp.lt.f32 	%p60, %f140, 0f3F800000;
	selp.u64 	%rd202, 1, 0, %p60;
	add.s64 	%rd203, %rd201, %rd202;
	ld.global.f32 	%f141, [%rd335+2048];
	ld.global.f32 	%f142, [%rd334+2048];
	mul.f32 	%f143, %f142, %f142;
	fma.rn.f32 	%f144, %f141, %f141, %f143;
	setp.lt.f32 	%p61, %f144, 0f3F800000;
	selp.u64 	%rd204, 1, 0, %p61;
	add.s64 	%rd205, %rd203, %rd204;
	ld.global.f32 	%f145, [%rd335+4096];
	ld.global.f32 	%f146, [%rd334+4096];
	mul.f32 	%f147, %f146, %f146;
	fma.rn.f32 	%f148, %f145, %f145, %f147;
	setp.lt.f32 	%p62, %f148, 0f3F800000;
	selp.u64 	%rd206, 1, 0, %p62;
	add.s64 	%rd207, %rd205, %rd206;
	ld.global.f32 	%f149, [%rd335+6144];
	ld.global.f32 	%f150, [%rd334+6144];
	mul.f32 	%f151, %f150, %f150;
	fma.rn.f32 	%f152, %f149, %f149, %f151;
	setp.lt.f32 	%p63, %f152, 0f3F800000;
	selp.u64 	%rd208, 1, 0, %p63;
	add.s64 	%rd343, %rd207, %rd208;
	add.s32 	%r237, %r237, 4096;
	add.s32 	%r235, %r235, 8;
	add.s64 	%rd335, %rd335, 16384;
	add.s64 	%rd334, %rd334, 16384;
	setp.ne.s32 	%p64, %r235, 0;
	@%p64 bra 	$L__BB5_9;
$L__BB5_10:
	setp.eq.s32 	%p65, %r7, 0;
	@%p65 bra 	$L__BB5_18;
	setp.lt.u32 	%p66, %r7, 4;
	@%p66 bra 	$L__BB5_13;
	mul.wide.s32 	%rd210, %r237, 4;
	add.s64 	%rd211, %rd2, %rd210;
	add.s64 	%rd212, %rd3, %rd210;
	ld.global.f32 	%f153, [%rd211];
	ld.global.f32 	%f154, [%rd212];
	mul.f32 	%f155, %f154, %f154;
	fma.rn.f32 	%f156, %f153, %f153, %f155;
	setp.lt.f32 	%p67, %f156, 0f3F800000;
	selp.u64 	%rd213, 1, 0, %p67;
	add.s64 	%rd214, %rd343, %rd213;
	ld.global.f32 	%f157, [%rd211+2048];
	ld.global.f32 	%f158, [%rd212+2048];
	mul.f32 	%f159, %f158, %f158;
	fma.rn.f32 	%f160, %f157, %f157, %f159;
	setp.lt.f32 	%p68, %f160, 0f3F800000;
	selp.u64 	%rd215, 1, 0, %p68;
	add.s64 	%rd216, %rd214, %rd215;
	ld.global.f32 	%f161, [%rd211+4096];
	ld.global.f32 	%f162, [%rd212+4096];
	mul.f32 	%f163, %f162, %f162;
	fma.rn.f32 	%f164, %f161, %f161, %f163;
	setp.lt.f32 	%p69, %f164, 0f3F800000;
	selp.u64 	%rd217, 1, 0, %p69;
	add.s64 	%rd218, %rd216, %rd217;
	ld.global.f32 	%f165, [%rd211+6144];
	ld.global.f32 	%f166, [%rd212+6144];
	mul.f32 	%f167, %f166, %f166;
	fma.rn.f32 	%f168, %f165, %f165, %f167;
	setp.lt.f32 	%p70, %f168, 0f3F800000;
	selp.u64 	%rd219, 1, 0, %p70;
	add.s64 	%rd343, %rd218, %rd219;
	add.s32 	%r237, %r237, 2048;
$L__BB5_13:
	and.b32  	%r112, %r6, 3;
	setp.eq.s32 	%p71, %r112, 0;
	@%p71 bra 	$L__BB5_18;
	setp.eq.s32 	%p72, %r112, 1;
	@%p72 bra 	$L__BB5_16;
	mul.wide.s32 	%rd221, %r237, 4;
	add.s64 	%rd222, %rd2, %rd221;
	add.s64 	%rd223, %rd3, %rd221;
	ld.global.f32 	%f169, [%rd222];
	ld.global.f32 	%f170, [%rd223];
	mul.f32 	%f171, %f170, %f170;
	fma.rn.f32 	%f172, %f169, %f169, %f171;
	setp.lt.f32 	%p73, %f172, 0f3F800000;
	selp.u64 	%rd224, 1, 0, %p73;
	add.s64 	%rd225, %rd343, %rd224;
	ld.global.f32 	%f173, [%rd222+2048];
	ld.global.f32 	%f174, [%rd223+2048];
	mul.f32 	%f175, %f174, %f174;
	fma.rn.f32 	%f176, %f173, %f173, %f175;
	setp.lt.f32 	%p74, %f176, 0f3F800000;
	selp.u64 	%rd226, 1, 0, %p74;
	add.s64 	%rd343, %rd225, %rd226;
	add.s32 	%r237, %r237, 1024;
$L__BB5_16:
	and.b32  	%r113, %r5, 512;
	setp.ne.s32 	%p75, %r113, 0;
	@%p75 bra 	$L__BB5_18;
	mul.wide.s32 	%rd227, %r237, 4;
	add.s64 	%rd228, %rd2, %rd227;
	add.s64 	%rd229, %rd3, %rd227;
	ld.global.f32 	%f177, [%rd228];
	ld.global.f32 	%f178, [%rd229];
	mul.f32 	%f179, %f178, %f178;
	fma.rn.f32 	%f180, %f177, %f177, %f179;
	setp.lt.f32 	%p76, %f180, 0f3F800000;
	selp.u64 	%rd230, 1, 0, %p76;
	add.s64 	%rd343, %rd343, %rd230;
$L__BB5_18:
	setp.lt.u64 	%p77, %rd62, 512;
	@%p77 bra 	$L__BB5_23;
	// begin inline asm
	mov.u32 %r177, %laneid;
	// end inline asm
	mov.b64 	{%r179, %r184}, %rd343;
	mov.b32 	%r185, 1;
	mov.b32 	%r226, 31;
	mov.b32 	%r227, -1;
	// begin inline asm
	shfl.sync.down.b32 %r178, %r179, %r185, %r226, %r227;
	// end inline asm
	// begin inline asm
	shfl.sync.down.b32 %r183, %r184, %r185, %r226, %r227;
	// end inline asm
	mov.b64 	%rd289, {%r178, %r183};
	setp.gt.s32 	%p101, %r177, 30;
	selp.b64 	%rd290, 0, %rd289, %p101;
	add.s64 	%rd291, %rd290, %rd343;
	mov.b64 	{%r189, %r194}, %rd291;
	mov.b32 	%r195, 2;
	// begin inline asm
	shfl.sync.down.b32 %r188, %r189, %r195, %r226, %r227;
	// end inline asm
	// begin inline asm
	shfl.sync.down.b32 %r193, %r194, %r195, %r226, %r227;
	// end inline asm
	mov.b64 	%rd292, {%r188, %r193};
	setp.gt.s32 	%p102, %r177, 29;
	selp.b64 	%rd293, 0, %rd292, %p102;
	add.s64 	%rd294, %rd293, %rd291;
	mov.b64 	{%r199, %r204}, %rd294;
	mov.b32 	%r205, 4;
	// begin inline asm
	shfl.sync.down.b32 %r198, %r199, %r205, %r226, %r227;
	// end inline asm
	// begin inline asm
	shfl.sync.down.b32 %r203, %r204, %r205, %r226, %r227;
	// end inline asm
	mov.b64 	%rd295, {%r198, %r203};
	setp.gt.s32 	%p103, %r177, 27;
	selp.b64 	%rd296, 0, %rd295, %p103;
	add.s64 	%rd297, %rd296, %rd294;
	mov.b64 	{%r209, %r214}, %rd297;
	mov.b32 	%r215, 8;
	// begin inline asm
	shfl.sync.down.b32 %r208, %r209, %r215, %r226, %r227;
	// end inline asm
	// begin inline asm
	shfl.sync.down.b32 %r213, %r214, %r215, %r226, %r227;
	// end inline asm
	mov.b64 	%rd298, {%r208, %r213};
	setp.gt.s32 	%p104, %r177, 23;
	selp.b64 	%rd299, 0, %rd298, %p104;
	add.s64 	%rd300, %rd299, %rd297;
	mov.b64 	{%r219, %r224}, %rd300;
	mov.b32 	%r225, 16;
	// begin inline asm
	shfl.sync.down.b32 %r218, %r219, %r225, %r226, %r227;
	// end inline asm
	// begin inline asm
	shfl.sync.down.b32 %r223, %r224, %r225, %r226, %r227;
	// end inline asm
	mov.b64 	%rd301, {%r218, %r223};
	setp.gt.s32 	%p105, %r177, 15;
	selp.b64 	%rd302, 0, %rd301, %p105;
	add.s64 	%rd358, %rd302, %rd300;
	setp.ne.s32 	%p106, %r177, 0;
	@%p106 bra 	$L__BB5_21;
	shr.u32 	%r228, %r2, 2;
	and.b32  	%r229, %r228, 248;
	mov.u32 	%r230, _ZZN3cub18CUB_300001_SM_10006detail6reduce28DeviceReduceSingleTileKernelINS2_10policy_hubIlyN4cuda3std3__44plusIlEEE10Policy1000EN6thrust24THRUST_300001_SM_1000_NS18transform_iteratorI20dentroCuadradoUnidadNSD_12zip_iteratorINS7_5tupleIJNSD_6detail15normal_iteratorINSD_10device_ptrIfEEEESM_EEEEEllEEPlyS9_llNS7_10__identityEEEvT0_T1_T2_T3_T4_T6_E12temp_storage;
	add.s32 	%r231, %r230, %r229;
	st.shared.u64 	[%r231+16], %rd358;
$L__BB5_21:
	bar.sync 	0;
	setp.ne.s32 	%p107, %r2, 0;
	@%p107 bra 	$L__BB5_47;
	ld.shared.u64 	%rd303, [_ZZN3cub18CUB_300001_SM_10006detail6reduce28DeviceReduceSingleTileKernelINS2_10policy_hubIlyN4cuda3std3__44plusIlEEE10Policy1000EN6thrust24THRUST_300001_SM_1000_NS18transform_iteratorI20dentroCuadradoUnidadNSD_12zip_iteratorINS7_5tupleIJNSD_6detail15normal_iteratorINSD_10device_ptrIfEEEESM_EEEEEllEEPlyS9_llNS7_10__identityEEEvT0_T1_T2_T3_T4_T6_E12temp_storage+24];
	add.s64 	%rd304, %rd303, %rd358;
	ld.shared.u64 	%rd305, [_ZZN3cub18CUB_300001_SM_10006detail6reduce28DeviceReduceSingleTileKernelINS2_10policy_hubIlyN4cuda3std3__44plusIlEEE10Policy1000EN6thrust24THRUST_300001_SM_1000_NS18transform_iteratorI20dentroCuadradoUnidadNSD_12zip_iteratorINS7_5tupleIJNSD_6detail15normal_iteratorINSD_10device_ptrIfEEEESM_EEEEEllEEPlyS9_llNS7_10__identityEEEvT0_T1_T2_T3_T4_T6_E12temp_storage+32];
	add.s64 	%rd306, %rd304, %rd305;
	ld.shared.u64 	%rd307, [_ZZN3cub18CUB_300001_SM_10006detail6reduce28DeviceReduceSingleTileKernelINS2_10policy_hubIlyN4cuda3std3__44plusIlEEE10Policy1000EN6thrust24THRUST_300001_SM_1000_NS18transform_iteratorI20dentroCuadradoUnidadNSD_12zip_iteratorINS7_5tupleIJNSD_6detail15normal_iteratorINSD_10device_ptrIfEEEESM_EEEEEllEEPlyS9_llNS7_10__identityEEEvT0_T1_T2_T3_T4_T6_E12temp_storage+40];
	add.s64 	%rd308, %rd306, %rd307;
	ld.shared.u64 	%rd309, [_ZZN3cub18CUB_300001_SM_10006detail6reduce28DeviceReduceSingleTileKernelINS2_10policy_hubIlyN4cuda3std3__44plusIlEEE10Policy1000EN6thrust24THRUST_300001_SM_1000_NS18transform_iteratorI20dentroCuadradoUnidadNSD_12zip_iteratorINS7_5tupleIJNSD_6detail15normal_iteratorINSD_10device_ptrIfEEEESM_EEEEEllEEPlyS9_llNS7_10__identityEEEvT0_T1_T2_T3_T4_T6_E12temp_storage+48];
	add.s64 	%rd310, %rd308, %rd309;
	ld.shared.u64 	%rd311, [_ZZN3cub18CUB_300001_SM_10006detail6reduce28DeviceReduceSingleTileKernelINS2_10policy_hubIlyN4cuda3std3__44plusIlEEE10Policy1000EN6thrust24THRUST_300001_SM_1000_NS18transform_iteratorI20dentroCuadradoUnidadNSD_12zip_iteratorINS7_5tupleIJNSD_6detail15normal_iteratorINSD_10device_ptrIfEEEESM_EEEEEllEEPlyS9_llNS7_10__identityEEEvT0_T1_T2_T3_T4_T6_E12temp_storage+56];
	add.s64 	%rd312, %rd310, %rd311;
	ld.shared.u64 	%rd313, [_ZZN3cub18CUB_300001_SM_10006detail6reduce28DeviceReduceSingleTileKernelINS2_10policy_hubIlyN4cuda3std3__44plusIlEEE10Policy1000EN6thrust24THRUST_300001_SM_1000_NS18transform_iteratorI20dentroCuadradoUnidadNSD_12zip_iteratorINS7_5tupleIJNSD_6detail15normal_iteratorINSD_10device_ptrIfEEEESM_EEEEEllEEPlyS9_llNS7_10__identityEEEvT0_T1_T2_T3_T4_T6_E12temp_storage+64];
	add.s64 	%rd314, %rd312, %rd313;
	ld.shared.u64 	%rd315, [_ZZN3cub18CUB_300001_SM_10006detail6reduce28DeviceReduceSingleTileKernelINS2_10policy_hubIlyN4cuda3std3__44plusIlEEE10Policy1000EN6thrust24THRUST_300001_SM_1000_NS18transform_iteratorI20dentroCuadradoUnidadNSD_12zip_iteratorINS7_5tupleIJNSD_6detail15normal_iteratorINSD_10device_ptrIfEEEESM_EEEEEllEEPlyS9_llNS7_10__identityEEEvT0_T1_T2_T3_T4_T6_E12temp_storage+72];
	add.s64 	%rd316, %rd314, %rd315;
	ld.shared.u64 	%rd317, [_ZZN3cub18CUB_300001_SM_10006detail6reduce28DeviceReduceSingleTileKernelINS2_10policy_hubIlyN4cuda3std3__44plusIlEEE10Policy1000EN6thrust24THRUST_300001_SM_1000_NS18transform_iteratorI20dentroCuadradoUnidadNSD_12zip_iteratorINS7_5tupleIJNSD_6detail15normal_iteratorINSD_10device_ptrIfEEEESM_EEEEEllEEPlyS9_llNS7_10__identityEEEvT0_T1_T2_T3_T4_T6_E12temp_storage+80];
	add.s64 	%rd318, %rd316, %rd317;
	ld.shared.u64 	%rd319, [_ZZN3cub18CUB_300001_SM_10006detail6reduce28DeviceReduceSingleTileKernelINS2_10policy_hubIlyN4cuda3std3__44plusIlEEE10Policy1000EN6thrust24THRUST_300001_SM_1000_NS18transform_iteratorI20dentroCuadradoUnidadNSD_12zip_iteratorINS7_5tupleIJNSD_6detail15normal_iteratorINSD_10device_ptrIfEEEESM_EEEEEllEEPlyS9_llNS7_10__identityEEEvT0_T1_T2_T3_T4_T6_E12temp_storage+88];
	add.s64 	%rd320, %rd318, %rd319;
	ld.shared.u64 	%rd321, [_ZZN3cub18CUB_300001_SM_10006detail6reduce28DeviceReduceSingleTileKernelINS2_10policy_hubIlyN4cuda3std3__44plusIlEEE10Policy1000EN6thrust24THRUST_300001_SM_1000_NS18transform_iteratorI20dentroCuadradoUnidadNSD_12zip_iteratorINS7_5tupleIJNSD_6detail15normal_iteratorINSD_10device_ptrIfEEEESM_EEEEEllEEPlyS9_llNS7_10__identityEEEvT0_T1_T2_T3_T4_T6_E12temp_storage+96];
	add.s64 	%rd322, %rd320, %rd321;
	ld.shared.u64 	%rd323, [_ZZN3cub18CUB_300001_SM_10006detail6reduce28DeviceReduceSingleTileKernelINS2_10policy_hubIlyN4cuda3std3__44plusIlEEE10Policy1000EN6thrust24THRUST_300001_SM_1000_NS18transform_iteratorI20dentroCuadradoUnidadNSD_12zip_iteratorINS7_5tupleIJNSD_6detail15normal_iteratorINSD_10device_ptrIfEEEESM_EEEEEllEEPlyS9_llNS7_10__identityEEEvT0_T1_T2_T3_T4_T6_E12temp_storage+104];
	add.s64 	%rd324, %rd322, %rd323;
	ld.shared.u64 	%rd325, [_ZZN3cub18CUB_300001_SM_10006detail6reduce28DeviceReduceSingleTileKernelINS2_10policy_hubIlyN4cuda3std3__44plusIlEEE10Policy1000EN6thrust24THRUST_300001_SM_1000_NS18transform_iteratorI20dentroCuadradoUnidadNSD_12zip_iteratorINS7_5tupleIJNSD_6detail15normal_iteratorINSD_10device_ptrIfEEEESM_EEEEEllEEPlyS9_llNS7_10__identityEEEvT0_T1_T2_T3_T4_T6_E12temp_storage+112];
	add.s64 	%rd326, %rd324, %rd325;
	ld.shared.u64 	%rd327, [_ZZN3cub18CUB_300001_SM_10006detail6reduce28DeviceReduceSingleTileKernelINS2_10policy_hubIlyN4cuda3std3__44plusIlEEE10Policy1000EN6thrust24THRUST_300001_SM_1000_NS18transform_iteratorI20dentroCuadradoUnidadNSD_12zip_iteratorINS7_5tupleIJNSD_6detail15normal_iteratorINSD_10device_ptrIfEEEESM_EEEEEllEEPlyS9_llNS7_10__identityEEEvT0_T1_T2_T3_T4_T6_E12temp_storage+120];
	add.s64 	%rd328, %rd326, %rd327;
	ld.shared.u64 	%rd329, [_ZZN3cub18CUB_300001_SM_10006detail6reduce28DeviceReduceSingleTileKernelINS2_10policy_hubIlyN4cuda3std3__44plusIlEEE10Policy1000EN6thrust24THRUST_300001_SM_1000_NS18transform_iteratorI20dentroCuadradoUnidadNSD_12zip_iteratorINS7_5tupleIJNSD_6detail15normal_iteratorINSD_10device_ptrIfEEEESM_EEEEEllEEPlyS9_llNS7_10__identityEEEvT0_T1_T2_T3_T4_T6_E12temp_storage+128];
	add.s64 	%rd330, %rd328, %rd329;
	ld.shared.u64 	%rd331, [_ZZN3cub18CUB_300001_SM_10006detail6reduce28DeviceReduceSingleTileKernelINS2_10policy_hubIlyN4cuda3std3__44plusIlEEE10Policy1000EN6thrust24THRUST_300001_SM_1000_NS18transform_iteratorI20dentroCuadradoUnidadNSD_12zip_iteratorINS7_5tupleIJNSD_6detail15normal_iteratorINSD_10device_ptrIfEEEESM_EEEEEllEEPlyS9_llNS7_10__identityEEEvT0_T1_T2_T3_T4_T6_E12temp_storage+136];
	add.s64 	%rd358, %rd330, %rd331;
	bra.uni 	$L__BB5_47;
$L__BB5_23:
	// begin inline asm
	mov.u32 %r114, %laneid;
	// end inline asm
	and.b32  	%r165, %r2, 992;
	add.s32 	%r166, %r165, 32;
	setp.gt.u32 	%p78, %r166, %r1;
	not.b32 	%r167, %r165;
	add.s32 	%r168, %r1, %r167;
	selp.b32 	%r163, %r168, 31, %p78;
	mov.b64 	{%r116, %r121}, %rd343;
	mov.b32 	%r122, 1;
	mov.b32 	%r164, -1;
	// begin inline asm
	shfl.sync.down.b32 %r115, %r116, %r122, %r163, %r164;
	// end inline asm
	// begin inline asm
	shfl.sync.down.b32 %r120, %r121, %r122, %r163, %r164;
	// end inline asm
	mov.b64 	%rd231, {%r115, %r120};
	setp.lt.s32 	%p79, %r114, %r163;
	selp.b64 	%rd232, %rd231, 0, %p79;
	add.s64 	%rd233, %rd232, %rd343;
	mov.b64 	{%r126, %r131}, %rd233;
	mov.b32 	%r132, 2;
	// begin inline asm
	shfl.sync.down.b32 %r125, %r126, %r132, %r163, %r164;
	// end inline asm
	// begin inline asm
	shfl.sync.down.b32 %r130, %r131, %r132, %r163, %r164;
	// end inline asm
	mov.b64 	%rd234, {%r125, %r130};
	add.s32 	%r169, %r114, 2;
	setp.gt.s32 	%p80, %r169, %r163;
	selp.b64 	%rd235, 0, %rd234, %p80;
	add.s64 	%rd236, %rd235, %rd233;
	mov.b64 	{%r136, %r141}, %rd236;
	mov.b32 	%r142, 4;
	// begin inline asm
	shfl.sync.down.b32 %r135, %r136, %r142, %r163, %r164;
	// end inline asm
	// begin inline asm
	shfl.sync.down.b32 %r140, %r141, %r142, %r163, %r164;
	// end inline asm
	mov.b64 	%rd237, {%r135, %r140};
	add.s32 	%r170, %r114, 4;
	setp.gt.s32 	%p81, %r170, %r163;
	selp.b64 	%rd238, 0, %rd237, %p81;
	add.s64 	%rd239, %rd238, %rd236;
	mov.b64 	{%r146, %r151}, %rd239;
	mov.b32 	%r152, 8;
	// begin inline asm
	shfl.sync.down.b32 %r145, %r146, %r152, %r163, %r164;
	// end inline asm
	// begin inline asm
	shfl.sync.down.b32 %r150, %r151, %r152, %r163, %r164;
	// end inline asm
	mov.b64 	%rd240, {%r145, %r150};
	add.s32 	%r171, %r114, 8;
	setp.gt.s32 	%p82, %r171, %r163;
	selp.b64 	%rd241, 0, %rd240, %p82;
	add.s64 	%rd242, %rd241, %rd239;
	mov.b64 	{%r156, %r161}, %rd242;
	mov.b32 	%r162, 16;
	// begin inline asm
	shfl.sync.down.b32 %r155, %r156, %r162, %r163, %r164;
	// end inline asm
	// begin inline asm
	shfl.sync.down.b32 %r160, %r161, %r162, %r163, %r164;
	// end inline asm
	mov.b64 	%rd243, {%r155, %r160};
	add.s32 	%r172, %r114, 16;
	setp.gt.s32 	%p83, %r172, %r163;
	selp.b64 	%rd244, 0, %rd243, %p83;
	add.s64 	%rd358, %rd244, %rd242;
	setp.ne.s32 	%p84, %r114, 0;
	@%p84 bra 	$L__BB5_25;
	shr.u32 	%r173, %r2, 2;
	and.b32  	%r174, %r173, 248;
	mov.u32 	%r175, _ZZN3cub18CUB_300001_SM_10006detail6reduce28DeviceReduceSingleTileKernelINS2_10policy_hubIlyN4cuda3std3__44plusIlEEE10Policy1000EN6thrust24THRUST_300001_SM_1000_NS18transform_iteratorI20dentroCuadradoUnidadNSD_12zip_iteratorINS7_5tupleIJNSD_6detail15normal_iteratorINSD_10device_ptrIfEEEESM_EEEEEllEEPlyS9_llNS7_10__identityEEEvT0_T1_T2_T3_T4_T6_E12temp_storage;
	add.s32 	%r176, %r175, %r174;
	st.shared.u64 	[%r176+16], %rd358;
$L__BB5_25:
	bar.sync 	0;
	setp.ne.s32 	%p85, %r2, 0;
	@%p85 bra 	$L__BB5_47;
	setp.gt.u64 	%p86, %rd62, 32;
	ld.shared.u64 	%rd245, [_ZZN3cub18CUB_300001_SM_10006detail6reduce28DeviceReduceSingleTileKernelINS2_10policy_hubIlyN4cuda3std3__44plusIlEEE10Policy1000EN6thrust24THRUST_300001_SM_1000_NS18transform_iteratorI20dentroCuadradoUnidadNSD_12zip_iteratorINS7_5tupleIJNSD_6detail15normal_iteratorINSD_10device_ptrIfEEEESM_EEEEEllEEPlyS9_llNS7_10__identityEEEvT0_T1_T2_T3_T4_T6_E12temp_storage+24];
	selp.b64 	%rd246, %rd245, 0, %p86;
	add.s64 	%rd247, %rd246, %rd358;
	setp.gt.u64 	%p87, %rd62, 64;
	ld.shared.u64 	%rd248, [_ZZN3cub18CUB_300001_SM_10006detail6reduce28DeviceReduceSingleTileKernelINS2_10policy_hubIlyN4cuda3std3__44plusIlEEE10Policy1000EN6thrust24THRUST_300001_SM_1000_NS18transform_iteratorI20dentroCuadradoUnidadNSD_12zip_iteratorINS7_5tupleIJNSD_6detail15normal_iteratorINSD_10device_ptrIfEEEESM_EEEEEllEEPlyS9_llNS7_10__identityEEEvT0_T1_T2_T3_T4_T6_E12temp_storage+32];
	selp.b64 	%rd249, %rd248, 0, %p87;
	add.s64 	%rd250, %rd247, %rd249;
	setp.gt.u64 	%p88, %rd62, 96;
	ld.shared.u64 	%rd251, [_ZZN3cub18CUB_300001_SM_10006detail6reduce28DeviceReduceSingleTileKernelINS2_10policy_hubIlyN4cuda3std3__44plusIlEEE10Policy1000EN6thrust24THRUST_300001_SM_1000_NS18transform_iteratorI20dentroCuadradoUnidadNSD_12zip_iteratorINS7_5tupleIJNSD_6detail15normal_iteratorINSD_10device_ptrIfEEEESM_EEEEEllEEPlyS9_llNS7_10__identityEEEvT0_T1_T2_T3_T4_T6_E12temp_storage+40];
	selp.b64 	%rd252, %rd251, 0, %p88;
	add.s64 	%rd253, %rd250, %rd252;
	setp.gt.u64 	%p89, %rd62, 128;
	ld.shared.u64 	%rd254, [_ZZN3cub18CUB_300001_SM_10006detail6reduce28DeviceReduceSingleTileKernelINS2_10policy_hubIlyN4cuda3std3__44plusIlEEE10Policy1000EN6thrust24THRUST_300001_SM_1000_NS18transform_iteratorI20dentroCuadradoUnidadNSD_12zip_iteratorINS7_5tupleIJNSD_6detail15normal_iteratorINSD_10device_ptrIfEEEESM_EEEEEllEEPlyS9_llNS7_10__identityEEEvT0_T1_T2_T3_T4_T6_E12temp_storage+48];
	selp.b64 	%rd255, %rd254, 0, %p89;
	add.s64 	%rd256, %rd253, %rd255;
	setp.gt.u64 	%p90, %rd62, 160;
	ld.shared.u64 	%rd257, [_ZZN3cub18CUB_300001_SM_10006detail6reduce28DeviceReduceSingleTileKernelINS2_10policy_hubIlyN4cuda3std3__44plusIlEEE10Policy1000EN6thrust24THRUST_300001_SM_1000_NS18transform_iteratorI20dentroCuadradoUnidadNSD_12zip_iteratorINS7_5tupleIJNSD_6detail15normal_iteratorINSD_10device_ptrIfEEEESM_EEEEEllEEPlyS9_llNS7_10__identityEEEvT0_T1_T2_T3_T4_T6_E12temp_storage+56];
	selp.b64 	%rd258, %rd257, 0, %p90;
	add.s64 	%rd259, %rd256, %rd258;
	setp.gt.u64 	%p91, %rd62, 192;
	ld.shared.u64 	%rd260, [_ZZN3cub18CUB_300001_SM_10006detail6reduce28DeviceReduceSingleTileKernelINS2_10policy_hubIlyN4cuda3std3__44plusIlEEE10Policy1000EN6thrust24THRUST_300001_SM_1000_NS18transform_iteratorI20dentroCuadradoUnidadNSD_12zip_iteratorINS7_5tupleIJNSD_6detail15normal_iteratorINSD_10device_ptrIfEEEESM_EEEEEllEEPlyS9_llNS7_10__identityEEEvT0_T1_T2_T3_T4_T6_E12temp_storage+64];
	selp.b64 	%rd261, %rd260, 0, %p91;
	add.s64 	%rd262, %rd259, %rd261;
	setp.gt.u64 	%p92, %rd62, 224;
	ld.shared.u64 	%rd263, [_ZZN3cub18CUB_300001_SM_10006detail6reduce28DeviceReduceSingleTileKernelINS2_10policy_hubIlyN4cuda3std3__44plusIlEEE10Policy1000EN6thrust24THRUST_300001_SM_1000_NS18transform_iteratorI20dentroCuadradoUnidadNSD_12zip_iteratorINS7_5tupleIJNSD_6detail15normal_iteratorINSD_10device_ptrIfEEEESM_EEEEEllEEPlyS9_llNS7_10__identityEEEvT0_T1_T2_T3_T4_T6_E12temp_storage+72];
	selp.b64 	%rd264, %rd263, 0, %p92;
	add.s64 	%rd265, %rd262, %rd264;
	setp.gt.u64 	%p93, %rd62, 256;
	ld.shared.u64 	%rd266, [_ZZN3cub18CUB_300001_SM_10006detail6reduce28DeviceReduceSingleTileKernelINS2_10policy_hubIlyN4cuda3std3__44plusIlEEE10Policy1000EN6thrust24THRUST_300001_SM_1000_NS18transform_iteratorI20dentroCuadradoUnidadNSD_12zip_iteratorINS7_5tupleIJNSD_6detail15normal_iteratorINSD_10device_ptrIfEEEESM_EEEEEllEEPlyS9_llNS7_10__identityEEEvT0_T1_T2_T3_T4_T6_E12temp_storage+80];
	selp.b64 	%rd267, %rd266, 0, %p93;
	add.s64 	%rd268, %rd265, %rd267;
	setp.gt.u64 	%p94, %rd62, 288;
	ld.shared.u64 	%rd269, [_ZZN3cub18CUB_300001_SM_10006detail6reduce28DeviceReduceSingleTileKernelINS2_10policy_hubIlyN4cuda3std3__44plusIlEEE10Policy1000EN6thrust24THRUST_300001_SM_1000_NS18transform_iteratorI20dentroCuadradoUnidadNSD_12zip_iteratorINS7_5tupleIJNSD_6detail15normal_iteratorINSD_10device_ptrIfEEEESM_EEEEEllEEPlyS9_llNS7_10__identityEEEvT0_T1_T2_T3_T4_T6_E12temp_storage+88];
	selp.b64 	%rd270, %rd269, 0, %p94;
	add.s64 	%rd271, %rd268, %rd270;
	setp.gt.u64 	%p95, %rd62, 320;
	ld.shared.u64 	%rd272, [_ZZN3cub18CUB_300001_SM_10006detail6reduce28DeviceReduceSingleTileKernelINS2_10policy_hubIlyN4cuda3std3__44plusIlEEE10Policy1000EN6thrust24THRUST_300001_SM_1000_NS18transform_iteratorI20dentroCuadradoUnidadNSD_12zip_iteratorINS7_5tupleIJNSD_6detail15normal_iteratorINSD_10device_ptrIfEEEESM_EEEEEllEEPlyS9_llNS7_10__identityEEEvT0_T1_T2_T3_T4_T6_E12temp_storage+96];
	selp.b64 	%rd273, %rd272, 0, %p95;
	add.s64 	%rd274, %rd271, %rd273;
	setp.gt.u64 	%p96, %rd62, 352;
	ld.shared.u64 	%rd275, [_ZZN3cub18CUB_300001_SM_10006detail6reduce28DeviceReduceSingleTileKernelINS2_10policy_hubIlyN4cuda3std3__44plusIlEEE10Policy1000EN6thrust24THRUST_300001_SM_1000_NS18transform_iteratorI20dentroCuadradoUnidadNSD_12zip_iteratorINS7_5tupleIJNSD_6detail15normal_iteratorINSD_10device_ptrIfEEEESM_EEEEEllEEPlyS9_llNS7_10__identityEEEvT0_T1_T2_T3_T4_T6_E12temp_storage+104];
	selp.b64 	%rd276, %rd275, 0, %p96;
	add.s64 	%rd277, %rd274, %rd276;
	setp.gt.u64 	%p97, %rd62, 384;
	ld.shared.u64 	%rd278, [_ZZN3cub18CUB_300001_SM_10006detail6reduce28DeviceReduceSingleTileKernelINS2_10policy_hubIlyN4cuda3std3__44plusIlEEE10Policy1000EN6thrust24THRUST_300001_SM_1000_NS18transform_iteratorI20dentroCuadradoUnidadNSD_12zip_iteratorINS7_5tupleIJNSD_6detail15normal_iteratorINSD_10device_ptrIfEEEESM_EEEEEllEEPlyS9_llNS7_10__identityEEEvT0_T1_T2_T3_T4_T6_E12temp_storage+112];
	selp.b64 	%rd279, %rd278, 0, %p97;
	add.s64 	%rd280, %rd277, %rd279;
	setp.gt.u64 	%p98, %rd62, 416;
	ld.shared.u64 	%rd281, [_ZZN3cub18CUB_300001_SM_10006detail6reduce28DeviceReduceSingleTileKernelINS2_10policy_hubIlyN4cuda3std3__44plusIlEEE10Policy1000EN6thrust24THRUST_300001_SM_1000_NS18transform_iteratorI20dentroCuadradoUnidadNSD_12zip_iteratorINS7_5tupleIJNSD_6detail15normal_iteratorINSD_10device_ptrIfEEEESM_EEEEEllEEPlyS9_llNS7_10__identityEEEvT0_T1_T2_T3_T4_T6_E12temp_storage+120];
	selp.b64 	%rd282, %rd281, 0, %p98;
	add.s64 	%rd283, %rd280, %rd282;
	setp.gt.u64 	%p99, %rd62, 448;
	ld.shared.u64 	%rd284, [_ZZN3cub18CUB_300001_SM_10006detail6reduce28DeviceReduceSingleTileKernelINS2_10policy_hubIlyN4cuda3std3__44plusIlEEE10Policy1000EN6thrust24THRUST_300001_SM_1000_NS18transform_iteratorI20dentroCuadradoUnidadNSD_12zip_iteratorINS7_5tupleIJNSD_6detail15normal_iteratorINSD_10device_ptrIfEEEESM_EEEEEllEEPlyS9_llNS7_10__identityEEEvT0_T1_T2_T3_T4_T6_E12temp_storage+128];
	selp.b64 	%rd285, %rd284, 0, %p99;
	add.s64 	%rd286, %rd283, %rd285;
	setp.gt.u64 	%p100, %rd62, 480;
	ld.shared.u64 	%rd287, [_ZZN3cub18CUB_300001_SM_10006detail6reduce28DeviceReduceSingleTileKernelINS2_10policy_hubIlyN4cuda3std3__44plusIlEEE10Policy1000EN6thrust24THRUST_300001_SM_1000_NS18transform_iteratorI20dentroCuadradoUnidadNSD_12zip_iteratorINS7_5tupleIJNSD_6detail15normal_iteratorINSD_10device_ptrIfEEEESM_EEEEEllEEPlyS9_llNS7_10__identityEEEvT0_T1_T2_T3_T4_T6_E12temp_storage+136];
	selp.b64 	%rd288, %rd287, 0, %p100;
	add.s64 	%rd358, %rd286, %rd288;
	bra.uni 	$L__BB5_47;
$L__BB5_27:
	mov.u32 	%r18, %tid.x;
	cvt.u64.u32 	%rd28, %r18;
	mul.wide.u32 	%rd66, %r18, 4;
	add.s64 	%rd29, %rd2, %rd66;
	add.s64 	%rd30, %rd3, %rd66;
	ld.global.f32 	%f1, [%rd29];
	ld.global.f32 	%f2, [%rd30];
	mul.f32 	%f3, %f2, %f2;
	fma.rn.f32 	%f4, %f1, %f1, %f3;
	setp.lt.f32 	%p3, %f4, 0f3F800000;
	selp.u64 	%rd67, 1, 0, %p3;
	ld.global.f32 	%f5, [%rd29+2048];
	ld.global.f32 	%f6, [%rd30+2048];
	mul.f32 	%f7, %f6, %f6;
	fma.rn.f32 	%f8, %f5, %f5, %f7;
	setp.lt.f32 	%p4, %f8, 0f3F800000;
	selp.u64 	%rd68, 1, 0, %p4;
	ld.global.f32 	%f9, [%rd29+4096];
	ld.global.f32 	%f10, [%rd30+4096];
	mul.f32 	%f11, %f10, %f10;
	fma.rn.f32 	%f12, %f9, %f9, %f11;
	setp.lt.f32 	%p5, %f12, 0f3F800000;
	selp.u64 	%rd69, 1, 0, %p5;
	ld.global.f32 	%f13, [%rd29+6144];
	ld.global.f32 	%f14, [%rd30+6144];
	mul.f32 	%f15, %f14, %f14;
	fma.rn.f32 	%f16, %f13, %f13, %f15;
	setp.lt.f32 	%p6, %f16, 0f3F800000;
	selp.u64 	%rd70, 1, 0, %p6;
	ld.global.f32 	%f17, [%rd29+8192];
	ld.global.f32 	%f18, [%rd30+8192];
	mul.f32 	%f19, %f18, %f18;
	fma.rn.f32 	%f20, %f17, %f17, %f19;
	setp.lt.f32 	%p7, %f20, 0f3F800000;
	selp.u64 	%rd71, 1, 0, %p7;
	ld.global.f32 	%f21, [%rd29+10240];
	ld.global.f32 	%f22, [%rd30+10240];
	mul.f32 	%f23, %f22, %f22;
	fma.rn.f32 	%f24, %f21, %f21, %f23;
	setp.lt.f32 	%p8, %f24, 0f3F800000;
	selp.u64 	%rd72, 1, 0, %p8;
	ld.global.f32 	%f25, [%rd29+12288];
	ld.global.f32 	%f26, [%rd30+12288];
	mul.f32 	%f27, %f26, %f26;
	fma.rn.f32 	%f28, %f25, %f25, %f27;
	setp.lt.f32 	%p9, %f28, 0f3F800000;
	selp.u64 	%rd73, 1, 0, %p9;
	add.s64 	%rd74, %rd68, %rd67;
	add.s64 	%rd75, %rd74, %rd69;
	add.s64 	%rd76, %rd75, %rd70;
	add.s64 	%rd77, %rd76, %rd71;
	add.s64 	%rd78, %rd77, %rd72;
	add.s64 	%rd357, %rd78, %rd73;
	add.s64 	%rd32, %rd62, -3584;
	setp.lt.u64 	%p10, %rd32, 3584;
	mov.b64 	%rd346, 3584;
	@%p10 bra 	$L__BB5_31;
	mov.b64 	%rd346, 3584;
$L__BB5_29:
	shl.b64 	%rd80, %rd346, 2;
	add.s64 	%rd81, %rd29, %rd80;
	add.s64 	%rd82, %rd30, %rd80;
	ld.global.f32 	%f29, [%rd81];
	ld.global.f32 	%f30, [%rd82];
	mul.f32 	%f31, %f30, %f30;
	fma.rn.f32 	%f32, %f29, %f29, %f31;
	setp.lt.f32 	%p11, %f32, 0f3F800000;
	selp.u64 	%rd83, 1, 0, %p11;
	ld.global.f32 	%f33, [%rd81+2048];
	ld.global.f32 	%f34, [%rd82+2048];
	mul.f32 	%f35, %f34, %f34;
	fma.rn.f32 	%f36, %f33, %f33, %f35;
	setp.lt.f32 	%p12, %f36, 0f3F800000;
	selp.u64 	%rd84, 1, 0, %p12;
	ld.global.f32 	%f37, [%rd81+4096];
	ld.global.f32 	%f38, [%rd82+4096];
	mul.f32 	%f39, %f38, %f38;
	fma.rn.f32 	%f40, %f37, %f37, %f39;
	setp.lt.f32 	%p13, %f40, 0f3F800000;
	selp.u64 	%rd85, 1, 0, %p13;
	ld.global.f32 	%f41, [%rd81+6144];
	ld.global.f32 	%f42, [%rd82+6144];
	mul.f32 	%f43, %f42, %f42;
	fma.rn.f32 	%f44, %f41, %f41, %f43;
	setp.lt.f32 	%p14, %f44, 0f3F800000;
	selp.u64 	%rd86, 1, 0, %p14;
	ld.global.f32 	%f45, [%rd81+8192];
	ld.global.f32 	%f46, [%rd82+8192];
	mul.f32 	%f47, %f46, %f46;
	fma.rn.f32 	%f48, %f45, %f45, %f47;
	setp.lt.f32 	%p15, %f48, 0f3F800000;
	selp.u64 	%rd87, 1, 0, %p15;
	ld.global.f32 	%f49, [%rd81+10240];
	ld.global.f32 	%f50, [%rd82+10240];
	mul.f32 	%f51, %f50, %f50;
	fma.rn.f32 	%f52, %f49, %f49, %f51;
	setp.lt.f32 	%p16, %f52, 0f3F800000;
	selp.u64 	%rd88, 1, 0, %p16;
	ld.global.f32 	%f53, [%rd81+12288];
	ld.global.f32 	%f54, [%rd82+12288];
	mul.f32 	%f55, %f54, %f54;
	fma.rn.f32 	%f56, %f53, %f53, %f55;
	setp.lt.f32 	%p17, %f56, 0f3F800000;
	selp.u64 	%rd89, 1, 0, %p17;
	add.s64 	%rd90, %rd357, %rd83;
	add.s64 	%rd91, %rd90, %rd84;
	add.s64 	%rd92, %rd91, %rd85;
	add.s64 	%rd93, %rd92, %rd86;
	add.s64 	%rd94, %rd93, %rd87;
	add.s64 	%rd95, %rd94, %rd88;
	add.s64 	%rd357, %rd95, %rd89;
	sub.s64 	%rd96, %rd62, %rd346;
	setp.lt.u64 	%p18, %rd96, 3584;
	@%p18 bra 	$L__BB5_43;
	add.s64 	%rd346, %rd346, 3584;
	setp.le.u64 	%p19, %rd346, %rd32;
	@%p19 bra 	$L__BB5_29;
$L__BB5_31:
	setp.le.u64 	%p20, %rd62, %rd346;
	cvt.u32.u64 	%r42, %rd346;
	cvt.u32.u64 	%r43, %rd62;
	sub.s32 	%r44, %r43, %r42;
	setp.ge.s32 	%p21, %r18, %r44;
	or.pred  	%p22, %p20, %p21;
	@%p22 bra 	$L__BB5_43;
	not.b32 	%r47, %r18;
	add.s32 	%r48, %r47, %r43;
	sub.s32 	%r19, %r48, %r42;
	shr.u32 	%r50, %r19, 9;
	add.s32 	%r20, %r50, 1;
	and.b32  	%r21, %r20, 7;
	setp.lt.u32 	%p23, %r19, 3584;
	mov.u32 	%r242, %r18;
	@%p23 bra 	$L__BB5_35;
	and.b32  	%r51, %r20, 16777208;
	neg.s32 	%r240, %r51;
	add.s64 	%rd98, %rd346, %rd28;
	shl.b64 	%rd99, %rd98, 2;
	add.s64 	%rd100, %rd99, 8192;
	add.s64 	%rd349, %rd2, %rd100;
	add.s64 	%rd348, %rd3, %rd100;
	mov.u32 	%r242, %r18;
$L__BB5_34:
	.pragma "nounroll";
	ld.global.f32 	%f57, [%rd349+-8192];
	ld.global.f32 	%f58, [%rd348+-8192];
	mul.f32 	%f59, %f58, %f58;
	fma.rn.f32 	%f60, %f57, %f57, %f59;
	setp.lt.f32 	%p24, %f60, 0f3F800000;
	selp.u64 	%rd101, 1, 0, %p24;
	add.s64 	%rd102, %rd357, %rd101;
	ld.global.f32 	%f61, [%rd349+-6144];
	ld.global.f32 	%f62, [%rd348+-6144];
	mul.f32 	%f63, %f62, %f62;
	fma.rn.f32 	%f64, %f61, %f61, %f63;
	setp.lt.f32 	%p25, %f64, 0f3F800000;
	selp.u64 	%rd103, 1, 0, %p25;
	add.s64 	%rd104, %rd102, %rd103;
	ld.global.f32 	%f65, [%rd349+-4096];
	ld.global.f32 	%f66, [%rd348+-4096];
	mul.f32 	%f67, %f66, %f66;
	fma.rn.f32 	%f68, %f65, %f65, %f67;
	setp.lt.f32 	%p26, %f68, 0f3F800000;
	selp.u64 	%rd105, 1, 0, %p26;
	add.s64 	%rd106, %rd104, %rd105;
	ld.global.f32 	%f69, [%rd349+-2048];
	ld.global.f32 	%f70, [%rd348+-2048];
	mul.f32 	%f71, %f70, %f70;
	fma.rn.f32 	%f72, %f69, %f69, %f71;
	setp.lt.f32 	%p27, %f72, 0f3F800000;
	selp.u64 	%rd107, 1, 0, %p27;
	add.s64 	%rd108, %rd106, %rd107;
	ld.global.f32 	%f73, [%rd349];
	ld.global.f32 	%f74, [%rd348];
	mul.f32 	%f75, %f74, %f74;
	fma.rn.f32 	%f76, %f73, %f73, %f75;
	setp.lt.f32 	%p28, %f76, 0f3F800000;
	selp.u64 	%rd109, 1, 0, %p28;
	add.s64 	%rd110, %rd108, %rd109;
	ld.global.f32 	%f77, [%rd349+2048];
	ld.global.f32 	%f78, [%rd348+2048];
	mul.f32 	%f79, %f78, %f78;
	fma.rn.f32 	%f80, %f77, %f77, %f79;
	setp.lt.f32 	%p29, %f80, 0f3F800000;
	selp.u64 	%rd111, 1, 0, %p29;
	add.s64 	%rd112, %rd110, %rd111;
	ld.global.f32 	%f81, [%rd349+4096];
	ld.global.f32 	%f82, [%rd348+4096];
	mul.f32 	%f83, %f82, %f82;
	fma.rn.f32 	%f84, %f81, %f81, %f83;
	setp.lt.f32 	%p30, %f84, 0f3F800000;
	selp.u64 	%rd113, 1, 0, %p30;
	add.s64 	%rd114, %rd112, %rd113;
	ld.global.f32 	%f85, [%rd349+6144];
	ld.global.f32 	%f86, [%rd348+6144];
	mul.f32 	%f87, %f86, %f86;
	fma.rn.f32 	%f88, %f85, %f85, %f87;
	setp.lt.f32 	%p31, %f88, 0f3F800000;
	selp.u64 	%rd115, 1, 0, %p31;
	add.s64 	%rd357, %rd114, %rd115;
	add.s32 	%r242, %r242, 4096;
	add.s32 	%r240, %r240, 8;
	add.s64 	%rd349, %rd349, 16384;
	add.s64 	%rd348, %rd348, 16384;
	setp.ne.s32 	%p32, %r240, 0;
	@%p32 bra 	$L__BB5_34;
$L__BB5_35:
	setp.eq.s32 	%p33, %r21, 0;
	@%p33 bra 	$L__BB5_43;
	setp.lt.u32 	%p34, %r21, 4;
	@%p34 bra 	$L__BB5_38;
	cvt.u64.u32 	%rd117, %r242;
	add.s64 	%rd118, %rd346, %rd117;
	shl.b64 	%rd119, %rd118, 2;
	add.s64 	%rd120, %rd2, %rd119;
	add.s64 	%rd121, %rd3, %rd119;
	ld.global.f32 	%f89, [%rd120];
	ld.global.f32 	%f90, [%rd121];
	mul.f32 	%f91, %f90, %f90;
	fma.rn.f32 	%f92, %f89, %f89, %f91;
	setp.lt.f32 	%p35, %f92, 0f3F800000;
	selp.u64 	%rd122, 1, 0, %p35;
	add.s64 	%rd123, %rd357, %rd122;
	ld.global.f32 	%f93, [%rd120+2048];
	ld.global.f32 	%f94, [%rd121+2048];
	mul.f32 	%f95, %f94, %f94;
	fma.rn.f32 	%f96, %f93, %f93, %f95;
	setp.lt.f32 	%p36, %f96, 0f3F800000;
	selp.u64 	%rd124, 1, 0, %p36;
	add.s64 	%rd125, %rd123, %rd124;
	ld.global.f32 	%f97, [%rd120+4096];
	ld.global.f32 	%f98, [%rd121+4096];
	mul.f32 	%f99, %f98, %f98;
	fma.rn.f32 	%f100, %f97, %f97, %f99;
	setp.lt.f32 	%p37, %f100, 0f3F800000;
	selp.u64 	%rd126, 1, 0, %p37;
	add.s64 	%rd127, %rd125, %rd126;
	ld.global.f32 	%f101, [%rd120+6144];
	ld.global.f32 	%f102, [%rd121+6144];
	mul.f32 	%f103, %f102, %f102;
	fma.rn.f32 	%f104, %f101, %f101, %f103;
	setp.lt.f32 	%p38, %f104, 0f3F800000;
	selp.u64 	%rd128, 1, 0, %p38;
	add.s64 	%rd357, %rd127, %rd128;
	add.s32 	%r242, %r242, 2048;
$L__BB5_38:
	and.b32  	%r52, %r20, 3;
	setp.eq.s32 	%p39, %r52, 0;
	@%p39 bra 	$L__BB5_43;
	setp.eq.s32 	%p40, %r52, 1;
	@%p40 bra 	$L__BB5_41;
	cvt.u64.u32 	%rd130, %r242;
	add.s64 	%rd131, %rd346, %rd130;
	shl.b64 	%rd132, %rd131, 2;
	add.s64 	%rd133, %rd2, %rd132;
	add.s64 	%rd134, %rd3, %rd132;
	ld.global.f32 	%f105, [%rd133];
	ld.global.f32 	%f106, [%rd134];
	mul.f32 	%f107, %f106, %f106;
	fma.rn.f32 	%f108, %f105, %f105, %f107;
	setp.lt.f32 	%p41, %f108, 0f3F800000;
	selp.u64 	%rd135, 1, 0, %p41;
	add.s64 	%rd136, %rd357, %rd135;
	ld.global.f32 	%f109, [%rd133+2048];
	ld.global.f32 	%f110, [%rd134+2048];
	mul.f32 	%f111, %f110, %f110;
	fma.rn.f32 	%f112, %f109, %f109, %f111;
	setp.lt.f32 	%p42, %f112, 0f3F800000;
	selp.u64 	%rd137, 1, 0, %p42;
	add.s64 	%rd357, %rd136, %rd137;
	add.s32 	%r242, %r242, 1024;
$L__BB5_41:
	and.b32  	%r53, %r19, 512;
	setp.ne.s32 	%p43, %r53, 0;
	@%p43 bra 	$L__BB5_43;
	cvt.u64.u32 	%rd138, %r242;
	add.s64 	%rd139, %rd346, %rd138;
	shl.b64 	%rd140, %rd139, 2;
	add.s64 	%rd141, %rd2, %rd140;
	add.s64 	%rd142, %rd3, %rd140;
	ld.global.f32 	%f113, [%rd141];
	ld.global.f32 	%f114, [%rd142];
	mul.f32 	%f115, %f114, %f114;
	fma.rn.f32 	%f116, %f113, %f113, %f115;
	setp.lt.f32 	%p44, %f116, 0f3F800000;
	selp.u64 	%rd143, 1, 0, %p44;
	add.s64 	%rd357, %rd357, %rd143;
$L__BB5_43:
	// begin inline asm
	mov.u32 %r54, %laneid;
	// end inline asm
	mov.b64 	{%r56, %r61}, %rd357;
	mov.b32 	%r62, 1;
	mov.b32 	%r103, 31;
	mov.b32 	%r104, -1;
	// begin inline asm
	shfl.sync.down.b32 %r55, %r56, %r62, %r103, %r104;
	// end inline asm
	// begin inline asm
	shfl.sync.down.b32 %r60, %r61, %r62, %r103, %r104;
	// end inline asm
	mov.b64 	%rd144, {%r55, %r60};
	setp.gt.s32 	%p45, %r54, 30;
	selp.b64 	%rd145, 0, %rd144, %p45;
	add.s64 	%rd146, %rd145, %rd357;
	mov.b64 	{%r66, %r71}, %rd146;
	mov.b32 	%r72, 2;
	// begin inline asm
	shfl.sync.down.b32 %r65, %r66, %r72, %r103, %r104;
	// end inline asm
	// begin inline asm
	shfl.sync.down.b32 %r70, %r71, %r72, %r103, %r104;
	// end inline asm
	mov.b64 	%rd147, {%r65, %r70};
	setp.gt.s32 	%p46, %r54, 29;
	selp.b64 	%rd148, 0, %rd147, %p46;
	add.s64 	%rd149, %rd148, %rd146;
	mov.b64 	{%r76, %r81}, %rd149;
	mov.b32 	%r82, 4;
	// begin inline asm
	shfl.sync.down.b32 %r75, %r76, %r82, %r103, %r104;
	// end inline asm
	// begin inline asm
	shfl.sync.down.b32 %r80, %r81, %r82, %r103, %r104;
	// end inline asm
	mov.b64 	%rd150, {%r75, %r80};
	setp.gt.s32 	%p47, %r54, 27;
	selp.b64 	%rd151, 0, %rd150, %p47;
	add.s64 	%rd152, %rd151, %rd149;
	mov.b64 	{%r86, %r91}, %rd152;
	mov.b32 	%r92, 8;
	// begin inline asm
	shfl.sync.down.b32 %r85, %r86, %r92, %r103, %r104;
	// end inline asm
	// begin inline asm
	shfl.sync.down.b32 %r90, %r91, %r92, %r103, %r104;
	// end inline asm
	mov.b64 	%rd153, {%r85, %r90};
	setp.gt.s32 	%p48, %r54, 23;
	selp.b64 	%rd154, 0, %rd153, %p48;
	add.s64 	%rd155, %rd154, %rd152;
	mov.b64 	{%r96, %r101}, %rd155;
	mov.b32 	%r102, 16;
	// begin inline asm
	shfl.sync.down.b32 %r95, %r96, %r102, %r103, %r104;
	// end inline asm
	// begin inline asm
	shfl.sync.down.b32 %r100, %r101, %r102, %r103, %r104;
	// end inline asm
	mov.b64 	%rd156, {%r95, %r100};
	setp.gt.s32 	%p49, %r54, 15;
	selp.b64 	%rd157, 0, %rd156, %p49;
	add.s64 	%rd358, %rd157, %rd155;
	setp.ne.s32 	%p50, %r54, 0;
	@%p50 bra 	$L__BB5_45;
	shr.u32 	%r105, %r18, 2;
	and.b32  	%r106, %r105, 248;
	mov.u32 	%r107, _ZZN3cub18CUB_300001_SM_10006detail6reduce28DeviceReduceSingleTileKernelINS2_10policy_hubIlyN4cuda3std3__44plusIlEEE10Policy1000EN6thrust24THRUST_300001_SM_1000_NS18transform_iteratorI20dentroCuadradoUnidadNSD_12zip_iteratorINS7_5tupleIJNSD_6detail15normal_iteratorINSD_10device_ptrIfEEEESM_EEEEEllEEPlyS9_llNS7_10__identityEEEvT0_T1_T2_T3_T4_T6_E12temp_storage;
	add.s32 	%r108, %r107, %r106;
	st.shared.u64 	[%r108+16], %rd358;
$L__BB5_45:
	bar.sync 	0;
	setp.ne.s32 	%p51, %r18, 0;
	@%p51 bra 	$L__BB5_47;
	ld.shared.u64 	%rd158, [_ZZN3cub18CUB_300001_SM_10006detail6reduce28DeviceReduceSingleTileKernelINS2_10policy_hubIlyN4cuda3std3__44plusIlEEE10Policy1000EN6thrust24THRUST_300001_SM_1000_NS18transform_iteratorI20dentroCuadradoUnidadNSD_12zip_iteratorINS7_5tupleIJNSD_6detail15normal_iteratorINSD_10device_ptrIfEEEESM_EEEEEllEEPlyS9_llNS7_10__identityEEEvT0_T1_T2_T3_T4_T6_E12temp_storage+24];
	add.s64 	%rd159, %rd158, %rd358;
	ld.shared.u64 	%rd160, [_ZZN3cub18CUB_300001_SM_10006detail6reduce28DeviceReduceSingleTileKernelINS2_10policy_hubIlyN4cuda3std3__44plusIlEEE10Policy1000EN6thrust24THRUST_300001_SM_1000_NS18transform_iteratorI20dentroCuadradoUnidadNSD_12zip_iteratorINS7_5tupleIJNSD_6detail15normal_iteratorINSD_10device_ptrIfEEEESM_EEEEEllEEPlyS9_llNS7_10__identityEEEvT0_T1_T2_T3_T4_T6_E12temp_storage+32];
	add.s64 	%rd161, %rd159, %rd160;
	ld.shared.u64 	%rd162, [_ZZN3cub18CUB_300001_SM_10006detail6reduce28DeviceReduceSingleTileKernelINS2_10policy_hubIlyN4cuda3std3__44plusIlEEE10Policy1000EN6thrust24THRUST_300001_SM_1000_NS18transform_iteratorI20dentroCuadradoUnidadNSD_12zip_iteratorINS7_5tupleIJNSD_6detail15normal_iteratorINSD_10device_ptrIfEEEESM_EEEEEllEEPlyS9_llNS7_10__identityEEEvT0_T1_T2_T3_T4_T6_E12temp_storage+40];
	add.s64 	%rd163, %rd161, %rd162;
	ld.shared.u64 	%rd164, [_ZZN3cub18CUB_300001_SM_10006detail6reduce28DeviceReduceSingleTileKernelINS2_10policy_hubIlyN4cuda3std3__44plusIlEEE10Policy1000EN6thrust24THRUST_300001_SM_1000_NS18transform_iteratorI20dentroCuadradoUnidadNSD_12zip_iteratorINS7_5tupleIJNSD_6detail15normal_iteratorINSD_10device_ptrIfEEEESM_EEEEEllEEPlyS9_llNS7_10__identityEEEvT0_T1_T2_T3_T4_T6_E12temp_storage+48];
	add.s64 	%rd165, %rd163, %rd164;
	ld.shared.u64 	%rd166, [_ZZN3cub18CUB_300001_SM_10006detail6reduce28DeviceReduceSingleTileKernelINS2_10policy_hubIlyN4cuda3std3__44plusIlEEE10Policy1000EN6thrust24THRUST_300001_SM_1000_NS18transform_iteratorI20dentroCuadradoUnidadNSD_12zip_iteratorINS7_5tupleIJNSD_6detail15normal_iteratorINSD_10device_ptrIfEEEESM_EEEEEllEEPlyS9_llNS7_10__identityEEEvT0_T1_T2_T3_T4_T6_E12temp_storage+56];
	add.s64 	%rd167, %rd165, %rd166;
	ld.shared.u64 	%rd168, [_ZZN3cub18CUB_300001_SM_10006detail6reduce28DeviceReduceSingleTileKernelINS2_10policy_hubIlyN4cuda3std3__44plusIlEEE10Policy1000EN6thrust24THRUST_300001_SM_1000_NS18transform_iteratorI20dentroCuadradoUnidadNSD_12zip_iteratorINS7_5tupleIJNSD_6detail15normal_iteratorINSD_10device_ptrIfEEEESM_EEEEEllEEPlyS9_llNS7_10__identityEEEvT0_T1_T2_T3_T4_T6_E12temp_storage+64];
	add.s64 	%rd169, %rd167, %rd168;
	ld.shared.u64 	%rd170, [_ZZN3cub18CUB_300001_SM_10006detail6reduce28DeviceReduceSingleTileKernelINS2_10policy_hubIlyN4cuda3std3__44plusIlEEE10Policy1000EN6thrust24THRUST_300001_SM_1000_NS18transform_iteratorI20dentroCuadradoUnidadNSD_12zip_iteratorINS7_5tupleIJNSD_6detail15normal_iteratorINSD_10device_ptrIfEEEESM_EEEEEllEEPlyS9_llNS7_10__identityEEEvT0_T1_T2_T3_T4_T6_E12temp_storage+72];
	add.s64 	%rd171, %rd169, %rd170;
	ld.shared.u64 	%rd172, [_ZZN3cub18CUB_300001_SM_10006detail6reduce28DeviceReduceSingleTileKernelINS2_10policy_hubIlyN4cuda3std3__44plusIlEEE10Policy1000EN6thrust24THRUST_300001_SM_1000_NS18transform_iteratorI20dentroCuadradoUnidadNSD_12zip_iteratorINS7_5tupleIJNSD_6detail15normal_iteratorINSD_10device_ptrIfEEEESM_EEEEEllEEPlyS9_llNS7_10__identityEEEvT0_T1_T2_T3_T4_T6_E12temp_storage+80];
	add.s64 	%rd173, %rd171, %rd172;
	ld.shared.u64 	%rd174, [_ZZN3cub18CUB_300001_SM_10006detail6reduce28DeviceReduceSingleTileKernelINS2_10policy_hubIlyN4cuda3std3__44plusIlEEE10Policy1000EN6thrust24THRUST_300001_SM_1000_NS18transform_iteratorI20dentroCuadradoUnidadNSD_12zip_iteratorINS7_5tupleIJNSD_6detail15normal_iteratorINSD_10device_ptrIfEEEESM_EEEEEllEEPlyS9_llNS7_10__identityEEEvT0_T1_T2_T3_T4_T6_E12temp_storage+88];
	add.s64 	%rd175, %rd173, %rd174;
	ld.shared.u64 	%rd176, [_ZZN3cub18CUB_300001_SM_10006detail6reduce28DeviceReduceSingleTileKernelINS2_10policy_hubIlyN4cuda3std3__44plusIlEEE10Policy1000EN6thrust24THRUST_300001_SM_1000_NS18transform_iteratorI20dentroCuadradoUnidadNSD_12zip_iteratorINS7_5tupleIJNSD_6detail15normal_iteratorINSD_10device_ptrIfEEEESM_EEEEEllEEPlyS9_llNS7_10__identityEEEvT0_T1_T2_T3_T4_T6_E12temp_storage+96];
	add.s64 	%rd177, %rd175, %rd176;
	ld.shared.u64 	%rd178, [_ZZN3cub18CUB_300001_SM_10006detail6reduce28DeviceReduceSingleTileKernelINS2_10policy_hubIlyN4cuda3std3__44plusIlEEE10Policy1000EN6thrust24THRUST_300001_SM_1000_NS18transform_iteratorI20dentroCuadradoUnidadNSD_12zip_iteratorINS7_5tupleIJNSD_6detail15normal_iteratorINSD_10device_ptrIfEEEESM_EEEEEllEEPlyS9_llNS7_10__identityEEEvT0_T1_T2_T3_T4_T6_E12temp_storage+104];
	add.s64 	%rd179, %rd177, %rd178;
	ld.shared.u64 	%rd180, [_ZZN3cub18CUB_300001_SM_10006detail6reduce28DeviceReduceSingleTileKernelINS2_10policy_hubIlyN4cuda3std3__44plusIlEEE10Policy1000EN6thrust24THRUST_300001_SM_1000_NS18transform_iteratorI20dentroCuadradoUnidadNSD_12zip_iteratorINS7_5tupleIJNSD_6detail15normal_iteratorINSD_10device_ptrIfEEEESM_EEEEEllEEPlyS9_llNS7_10__identityEEEvT0_T1_T2_T3_T4_T6_E12temp_storage+112];
	add.s64 	%rd181, %rd179, %rd180;
	ld.shared.u64 	%rd182, [_ZZN3cub18CUB_300001_SM_10006detail6reduce28DeviceReduceSingleTileKernelINS2_10policy_hubIlyN4cuda3std3__44plusIlEEE10Policy1000EN6thrust24THRUST_300001_SM_1000_NS18transform_iteratorI20dentroCuadradoUnidadNSD_12zip_iteratorINS7_5tupleIJNSD_6detail15normal_iteratorINSD_10device_ptrIfEEEESM_EEEEEllEEPlyS9_llNS7_10__identityEEEvT0_T1_T2_T3_T4_T6_E12temp_storage+120];
	add.s64 	%rd183, %rd181, %rd182;
	ld.shared.u64 	%rd184, [_ZZN3cub18CUB_300001_SM_10006detail6reduce28DeviceReduceSingleTileKernelINS2_10policy_hubIlyN4cuda3std3__44plusIlEEE10Policy1000EN6thrust24THRUST_300001_SM_1000_NS18transform_iteratorI20dentroCuadradoUnidadNSD_12zip_iteratorINS7_5tupleIJNSD_6detail15normal_iteratorINSD_10device_ptrIfEEEESM_EEEEEllEEPlyS9_llNS7_10__identityEEEvT0_T1_T2_T3_T4_T6_E12temp_storage+128];
	add.s64 	%rd185, %rd183, %rd184;
	ld.shared.u64 	%rd186, [_ZZN3cub18CUB_300001_SM_10006detail6reduce28DeviceReduceSingleTileKernelINS2_10policy_hubIlyN4cuda3std3__44plusIlEEE10Policy1000EN6thrust24THRUST_300001_SM_1000_NS18transform_iteratorI20dentroCuadradoUnidadNSD_12zip_iteratorINS7_5tupleIJNSD_6detail15normal_iteratorINSD_10device_ptrIfEEEESM_EEEEEllEEPlyS9_llNS7_10__identityEEEvT0_T1_T2_T3_T4_T6_E12temp_storage+136];
	add.s64 	%rd358, %rd185, %rd186;
$L__BB5_47:
	mov.u32 	%r232, %tid.x;
	setp.ne.s32 	%p108, %r232, 0;
	@%p108 bra 	$L__BB5_49;
	add.s64 	%rd332, %rd358, %rd63;
	st.global.u64 	[%rd1], %rd332;
$L__BB5_49:
	ret;

}
	// .globl	_ZN3cub18CUB_300001_SM_10006detail6reduce18DeviceReduceKernelINS2_10policy_hubIlyN4cuda3std3__44plusIlEEE10Policy1000EN6thrust24THRUST_300001_SM_1000_NS18transform_iteratorI20dentroCuadradoUnidadNSD_12zip_iteratorINS7_5tupleIJNSD_6detail15normal_iteratorINSD_10device_ptrIfEEEESM_EEEEEllEEyS9_lNS7_10__identityEEEvT0_PT3_T1_NS0_13GridEvenShareISU_EET2_T4_
.visible .entry _ZN3cub18CUB_300001_SM_10006detail6reduce18DeviceReduceKernelINS2_10policy_hubIlyN4cuda3std3__44plusIlEEE10Policy1000EN6thrust24THRUST_300001_SM_1000_NS18transform_iteratorI20dentroCuadradoUnidadNSD_12zip_iteratorINS7_5tupleIJNSD_6detail15normal_iteratorINSD_10device_ptrIfEEEESM_EEEEEllEEyS9_lNS7_10__identityEEEvT0_PT3_T1_NS0_13GridEvenShareISU_EET2_T4_(
	.param .align 8 .b8 _ZN3cub18CUB_300001_SM_10006detail6reduce18DeviceReduceKernelINS2_10policy_hubIlyN4cuda3std3__44plusIlEEE10Policy1000EN6thrust24THRUST_300001_SM_1000_NS18transform_iteratorI20dentroCuadradoUnidadNSD_12zip_iteratorINS7_5tupleIJNSD_6detail15normal_iteratorINSD_10device_ptrIfEEEESM_EEEEEllEEyS9_lNS7_10__identityEEEvT0_PT3_T1_NS0_13GridEvenShareISU_EET2_T4__param_0[24],
	.param .u64 .ptr .align 1 _ZN3cub18CUB_300001_SM_10006detail6reduce18DeviceReduceKernelINS2_10policy_hubIlyN4cuda3std3__44plusIlEEE10Policy1000EN6thrust24THRUST_300001_SM_1000_NS18transform_iteratorI20dentroCuadradoUnidadNSD_12zip_iteratorINS7_5tupleIJNSD_6detail15normal_iteratorINSD_10device_ptrIfEEEESM_EEEEEllEEyS9_lNS7_10__identityEEEvT0_PT3_T1_NS0_13GridEvenShareISU_EET2_T4__param_1,
	.param .u64 _ZN3cub18CUB_300001_SM_10006detail6reduce18DeviceReduceKernelINS2_10policy_hubIlyN4cuda3std3__44plusIlEEE10Policy1000EN6thrust24THRUST_300001_SM_1000_NS18transform_iteratorI20dentroCuadradoUnidadNSD_12zip_iteratorINS7_5tupleIJNSD_6detail15normal_iteratorINSD_10device_ptrIfEEEESM_EEEEEllEEyS9_lNS7_10__identityEEEvT0_PT3_T1_NS0_13GridEvenShareISU_EET2_T4__param_2,
	.param .align 8 .b8 _ZN3cub18CUB_300001_SM_10006detail6reduce18DeviceReduceKernelINS2_10policy_hubIlyN4cuda3std3__44plusIlEEE10Policy1000EN6thrust24THRUST_300001_SM_1000_NS18transform_iteratorI20dentroCuadradoUnidadNSD_12zip_iteratorINS7_5tupleIJNSD_6detail15normal_iteratorINSD_10device_ptrIfEEEESM_EEEEEllEEyS9_lNS7_10__identityEEEvT0_PT3_T1_NS0_13GridEvenShareISU_EET2_T4__param_3[72],
	.param .align 1 .b8 _ZN3cub18CUB_300001_SM_10006detail6reduce18DeviceReduceKernelINS2_10policy_hubIlyN4cuda3std3__44plusIlEEE10Policy1000EN6thrust24THRUST_300001_SM_1000_NS18transform_iteratorI20dentroCuadradoUnidadNSD_12zip_iteratorINS7_5tupleIJNSD_6detail15normal_iteratorINSD_10device_ptrIfEEEESM_EEEEEllEEyS9_lNS7_10__identityEEEvT0_PT3_T1_NS0_13GridEvenShareISU_EET2_T4__param_4[1],
	.param .align 1 .b8 _ZN3cub18CUB_300001_SM_10006detail6reduce18DeviceReduceKernelINS2_10policy_hubIlyN4cuda3std3__44plusIlEEE10Policy1000EN6thrust24THRUST_300001_SM_1000_NS18transform_iteratorI20dentroCuadradoUnidadNSD_12zip_iteratorINS7_5tupleIJNSD_6detail15normal_iteratorINSD_10device_ptrIfEEEESM_EEEEEllEEyS9_lNS7_10__identityEEEvT0_PT3_T1_NS0_13GridEvenShareISU_EET2_T4__param_5[1]
)
.maxntid 512
{
	.reg .pred 	%p<108>;
	.reg .b32 	%r<264>;
	.reg .b32 	%f<181>;
	.reg .b64 	%rd<374>;
	// demoted variable
	.shared .align 8 .b8 _ZZN3cub18CUB_300001_SM_10006detail6reduce18DeviceReduceKernelINS2_10policy_hubIlyN4cuda3std3__44plusIlEEE10Policy1000EN6thrust24THRUST_300001_SM_1000_NS18transform_iteratorI20dentroCuadradoUnidadNSD_12zip_iteratorINS7_5tupleIJNSD_6detail15normal_iteratorINSD_10device_ptrIfEEEESM_EEEEEllEEyS9_lNS7_10__identityEEEvT0_PT3_T1_NS0_13GridEvenShareISU_EET2_T4_E12temp_storage[152];
	ld.param.u64 	%rd1, [_ZN3cub18CUB_300001_SM_10006detail6reduce18DeviceReduceKernelINS2_10policy_hubIlyN4cuda3std3__44plusIlEEE10Policy1000EN6thrust24THRUST_300001_SM_1000_NS18transform_iteratorI20dentroCuadradoUnidadNSD_12zip_iteratorINS7_5tupleIJNSD_6detail15normal_iteratorINSD_10device_ptrIfEEEESM_EEEEEllEEyS9_lNS7_10__identityEEEvT0_PT3_T1_NS0_13GridEvenShareISU_EET2_T4__param_3+32];
	ld.param.u32 	%r1, [_ZN3cub18CUB_300001_SM_10006detail6reduce18DeviceReduceKernelINS2_10policy_hubIlyN4cuda3std3__44plusIlEEE10Policy1000EN6thrust24THRUST_300001_SM_1000_NS18transform_iteratorI20dentroCuadradoUnidadNSD_12zip_iteratorINS7_5tupleIJNSD_6detail15normal_iteratorINSD_10device_ptrIfEEEESM_EEEEEllEEyS9_lNS7_10__identityEEEvT0_PT3_T1_NS0_13GridEvenShareISU_EET2_T4__param_3+40];
	ld.param.u64 	%rd64, [_ZN3cub18CUB_300001_SM_10006detail6reduce18DeviceReduceKernelINS2_10policy_hubIlyN4cuda3std3__44plusIlEEE10Policy1000EN6thrust24THRUST_300001_SM_1000_NS18transform_iteratorI20dentroCuadradoUnidadNSD_12zip_iteratorINS7_5tupleIJNSD_6detail15normal_iteratorINSD_10device_ptrIfEEEESM_EEEEEllEEyS9_lNS7_10__identityEEEvT0_PT3_T1_NS0_13GridEvenShareISU_EET2_T4__param_0+8];
	ld.param.u64 	%rd65, [_ZN3cub18CUB_300001_SM_10006detail6reduce18DeviceReduceKernelINS2_10policy_hubIlyN4cuda3std3__44plusIlEEE10Policy1000EN6thrust24THRUST_300001_SM_1000_NS18transform_iteratorI20dentroCuadradoUnidadNSD_12zip_iteratorINS7_5tupleIJNSD_6detail15normal_iteratorINSD_10device_ptrIfEEEESM_EEEEEllEEyS9_lNS7_10__identityEEEvT0_PT3_T1_NS0_13GridEvenShareISU_EET2_T4__param_0];
	ld.param.u64 	%rd63, [_ZN3cub18CUB_300001_SM_10006detail6reduce18DeviceReduceKernelINS2_10policy_hubIlyN4cuda3std3__44plusIlEEE10Policy1000EN6thrust24THRUST_300001_SM_1000_NS18transform_iteratorI20dentroCuadradoUnidadNSD_12zip_iteratorINS7_5tupleIJNSD_6detail15normal_iteratorINSD_10device_ptrIfEEEESM_EEEEEllEEyS9_lNS7_10__identityEEEvT0_PT3_T1_NS0_13GridEvenShareISU_EET2_T4__param_1];
	cvta.to.global.u64 	%rd2, %rd65;
	cvta.to.global.u64 	%rd3, %rd64;
	mov.u32 	%r2, %ctaid.x;
	mul.lo.s32 	%r41, %r1, 3584;
	cvt.s64.s32 	%rd4, %r41;
	mul.lo.s32 	%r42, %r2, 3584;
	cvt.u64.u32 	%rd5, %r42;
	sub.s64 	%rd6, %rd1, %rd5;
	setp.gt.u64 	%p1, %rd6, 3583;
	@%p1 bra 	$L__BB6_24;
	cvt.u32.u64 	%r122, %rd5;
	cvt.u32.u64 	%r3, %rd1;
	sub.s32 	%r4, %r3, %r122;
	mov.u32 	%r5, %tid.x;
	setp.ge.s32 	%p51, %r5, %r4;
	mov.b64 	%rd358, 0;
	mov.u32 	%r254, %r5;
	@%p51 bra 	$L__BB6_3;
	add.s32 	%r124, %r122, %r5;
	mul.wide.u32 	%rd193, %r124, 4;
	add.s64 	%rd194, %rd2, %rd193;
	add.s64 	%rd195, %rd3, %rd193;
	ld.global.f32 	%f117, [%rd194];
	ld.global.f32 	%f118, [%rd195];
	mul.f32 	%f119, %f118, %f118;
	fma.rn.f32 	%f120, %f117, %f117, %f119;
	setp.lt.f32 	%p52, %f120, 0f3F800000;
	selp.u64 	%rd358, 1, 0, %p52;
	add.s32 	%r254, %r5, 512;
$L__BB6_3:
	setp.ge.s32 	%p53, %r254, %r4;
	@%p53 bra 	$L__BB6_15;
	not.b32 	%r126, %r254;
	add.s32 	%r127, %r126, %r3;
	sub.s32 	%r8, %r127, %r122;
	shr.u32 	%r128, %r8, 9;
	add.s32 	%r9, %r128, 1;
	and.b32  	%r10, %r9, 7;
	setp.lt.u32 	%p54, %r8, 3584;
	@%p54 bra 	$L__BB6_7;
	and.b32  	%r129, %r9, 16777208;
	neg.s32 	%r252, %r129;
	mul.wide.u32 	%rd197, %r2, 14336;
	mul.wide.u32 	%rd198, %r254, 4;
	add.s64 	%rd199, %rd197, %rd198;
	add.s64 	%rd200, %rd199, 8192;
	add.s64 	%rd350, %rd2, %rd200;
	add.s64 	%rd349, %rd3, %rd200;
$L__BB6_6:
	.pragma "nounroll";
	ld.global.f32 	%f121, [%rd350+-8192];
	ld.global.f32 	%f122, [%rd349+-8192];
	mul.f32 	%f123, %f122, %f122;
	fma.rn.f32 	%f124, %f121, %f121, %f123;
	setp.lt.f32 	%p55, %f124, 0f3F800000;
	selp.u64 	%rd201, 1, 0, %p55;
	add.s64 	%rd202, %rd358, %rd201;
	ld.global.f32 	%f125, [%rd350+-6144];
	ld.global.f32 	%f126, [%rd349+-6144];
	mul.f32 	%f127, %f126, %f126;
	fma.rn.f32 	%f128, %f125, %f125, %f127;
	setp.lt.f32 	%p56, %f128, 0f3F800000;
	selp.u64 	%rd203, 1, 0, %p56;
	add.s64 	%rd204, %rd202, %rd203;
	ld.global.f32 	%f129, [%rd350+-4096];
	ld.global.f32 	%f130, [%rd349+-4096];
	mul.f32 	%f131, %f130, %f130;
	fma.rn.f32 	%f132, %f129, %f129, %f131;
	setp.lt.f32 	%p57, %f132, 0f3F800000;
	selp.u64 	%rd205, 1, 0, %p57;
	add.s64 	%rd206, %rd204, %rd205;
	ld.global.f32 	%f133, [%rd350+-2048];
	ld.global.f32 	%f134, [%rd349+-2048];
	mul.f32 	%f135, %f134, %f134;
	fma.rn.f32 	%f136, %f133, %f133, %f135;
	setp.lt.f32 	%p58, %f136, 0f3F800000;
	selp.u64 	%rd207, 1, 0, %p58;
	add.s64 	%rd208, %rd206, %rd207;
	ld.global.f32 	%f137, [%rd350];
	ld.global.f32 	%f138, [%rd349];
	mul.f32 	%f139, %f138, %f138;
	fma.rn.f32 	%f140, %f137, %f137, %f139;
	setp.lt.f32 	%p59, %f140, 0f3F800000;
	selp.u64 	%rd209, 1, 0, %p59;
	add.s64 	%rd210, %rd208, %rd209;
	ld.global.f32 	%f141, [%rd350+2048];
	ld.global.f32 	%f142, [%rd349+2048];
	mul.f32 	%f143, %f142, %f142;
	fma.rn.f32 	%f144, %f141, %f141, %f143;
	setp.lt.f32 	%p60, %f144, 0f3F800000;
	selp.u64 	%rd211, 1, 0, %p60;
	add.s64 	%rd212, %rd210, %rd211;
	ld.global.f32 	%f145, [%rd350+4096];
	ld.global.f32 	%f146, [%rd349+4096];
	mul.f32 	%f147, %f146, %f146;
	fma.rn.f32 	%f148, %f145, %f145, %f147;
	setp.lt.f32 	%p61, %f148, 0f3F800000;
	selp.u64 	%rd213, 1, 0, %p61;
	add.s64 	%rd214, %rd212, %rd213;
	ld.global.f32 	%f149, [%rd350+6144];
	ld.global.f32 	%f150, [%rd349+6144];
	mul.f32 	%f151, %f150, %f150;
	fma.rn.f32 	%f152, %f149, %f149, %f151;
	setp.lt.f32 	%p62, %f152, 0f3F800000;
	selp.u64 	%rd215, 1, 0, %p62;
	add.s64 	%rd358, %rd214, %rd215;
	add.s32 	%r254, %r254, 4096;
	add.s32 	%r252, %r252, 8;
	add.s64 	%rd350, %rd350, 16384;
	add.s64 	%rd349, %rd349, 16384;
	setp.ne.s32 	%p63, %r252, 0;
	@%p63 bra 	$L__BB6_6;
$L__BB6_7:
	setp.eq.s32 	%p64, %r10, 0;
	@%p64 bra 	$L__BB6_15;
	setp.lt.u32 	%p65, %r10, 4;
	@%p65 bra 	$L__BB6_10;
	cvt.s64.s32 	%rd217, %r254;
	add.s64 	%rd218, %rd217, %rd5;
	shl.b64 	%rd219, %rd218, 2;
	add.s64 	%rd220, %rd2, %rd219;
	add.s64 	%rd221, %rd3, %rd219;
	ld.global.f32 	%f153, [%rd220];
	ld.global.f32 	%f154, [%rd221];
	mul.f32 	%f155, %f154, %f154;
	fma.rn.f32 	%f156, %f153, %f153, %f155;
	setp.lt.f32 	%p66, %f156, 0f3F800000;
	selp.u64 	%rd222, 1, 0, %p66;
	add.s64 	%rd223, %rd358, %rd222;
	ld.global.f32 	%f157, [%rd220+2048];
	ld.global.f32 	%f158, [%rd221+2048];
	mul.f32 	%f159, %f158, %f158;
	fma.rn.f32 	%f160, %f157, %f157, %f159;
	setp.lt.f32 	%p67, %f160, 0f3F800000;
	selp.u64 	%rd224, 1, 0, %p67;
	add.s64 	%rd225, %rd223, %rd224;
	ld.global.f32 	%f161, [%rd220+4096];
	ld.global.f32 	%f162, [%rd221+4096];
	mul.f32 	%f163, %f162, %f162;
	fma.rn.f32 	%f164, %f161, %f161, %f163;
	setp.lt.f32 	%p68, %f164, 0f3F800000;
	selp.u64 	%rd226, 1, 0, %p68;
	add.s64 	%rd227, %rd225, %rd226;
	ld.global.f32 	%f165, [%rd220+6144];
	ld.global.f32 	%f166, [%rd221+6144];
	mul.f32 	%f167, %f166, %f166;
	fma.rn.f32 	%f168, %f165, %f165, %f167;
	setp.lt.f32 	%p69, %f168, 0f3F800000;
	selp.u64 	%rd228, 1, 0, %p69;
	add.s64 	%rd358, %rd227, %rd228;
	add.s32 	%r254, %r254, 2048;
$L__BB6_10:
	and.b32  	%r130, %r9, 3;
	setp.eq.s32 	%p70, %r130, 0;
	@%p70 bra 	$L__BB6_15;
	setp.eq.s32 	%p71, %r130, 1;
	@%p71 bra 	$L__BB6_13;
	cvt.s64.s32 	%rd230, %r254;
	add.s64 	%rd231, %rd230, %rd5;
	shl.b64 	%rd232, %rd231, 2;
	add.s64 	%rd233, %rd2, %rd232;
	add.s64 	%rd234, %rd3, %rd232;
	ld.global.f32 	%f169, [%rd233];
	ld.global.f32 	%f170, [%rd234];
	mul.f32 	%f171, %f170, %f170;
	fma.rn.f32 	%f172, %f169, %f169, %f171;
	setp.lt.f32 	%p72, %f172, 0f3F800000;
	selp.u64 	%rd235, 1, 0, %p72;
	add.s64 	%rd236, %rd358, %rd235;
	ld.global.f32 	%f173, [%rd233+2048];
	ld.global.f32 	%f174, [%rd234+2048];
	mul.f32 	%f175, %f174, %f174;
	fma.rn.f32 	%f176, %f173, %f173, %f175;
	setp.lt.f32 	%p73, %f176, 0f3F800000;
	selp.u64 	%rd237, 1, 0, %p73;
	add.s64 	%rd358, %rd236, %rd237;
	add.s32 	%r254, %r254, 1024;
$L__BB6_13:
	and.b32  	%r131, %r8, 512;
	setp.ne.s32 	%p74, %r131, 0;
	@%p74 bra 	$L__BB6_15;
	cvt.s64.s32 	%rd238, %r254;
	add.s64 	%rd239, %rd238, %rd5;
	shl.b64 	%rd240, %rd239, 2;
	add.s64 	%rd241, %rd2, %rd240;
	add.s64 	%rd242, %rd3, %rd240;
	ld.global.f32 	%f177, [%rd241];
	ld.global.f32 	%f178, [%rd242];
	mul.f32 	%f179, %f178, %f178;
	fma.rn.f32 	%f180, %f177, %f177, %f179;
	setp.lt.f32 	%p75, %f180, 0f3F800000;
	selp.u64 	%rd243, 1, 0, %p75;
	add.s64 	%rd358, %rd358, %rd243;
$L__BB6_15:
	setp.lt.s32 	%p76, %r4, 512;
	@%p76 bra 	$L__BB6_20;
	// begin inline asm
	mov.u32 %r195, %laneid;
	// end inline asm
	mov.b64 	{%r197, %r202}, %rd358;
	mov.b32 	%r203, 1;
	mov.b32 	%r244, 31;
	mov.b32 	%r245, -1;
	// begin inline asm
	shfl.sync.down.b32 %r196, %r197, %r203, %r244, %r245;
	// end inline asm
	// begin inline asm
	shfl.sync.down.b32 %r201, %r202, %r203, %r244, %r245;
	// end inline asm
	mov.b64 	%rd302, {%r196, %r201};
	setp.gt.s32 	%p100, %r195, 30;
	selp.b64 	%rd303, 0, %rd302, %p100;
	add.s64 	%rd304, %rd303, %rd358;
	mov.b64 	{%r207, %r212}, %rd304;
	mov.b32 	%r213, 2;
	// begin inline asm
	shfl.sync.down.b32 %r206, %r207, %r213, %r244, %r245;
	// end inline asm
	// begin inline asm
	shfl.sync.down.b32 %r211, %r212, %r213, %r244, %r245;
	// end inline asm
	mov.b64 	%rd305, {%r206, %r211};
	setp.gt.s32 	%p101, %r195, 29;
	selp.b64 	%rd306, 0, %rd305, %p101;
	add.s64 	%rd307, %rd306, %rd304;
	mov.b64 	{%r217, %r222}, %rd307;
	mov.b32 	%r223, 4;
	// begin inline asm
	shfl.sync.down.b32 %r216, %r217, %r223, %r244, %r245;
	// end inline asm
	// begin inline asm
	shfl.sync.down.b32 %r221, %r222, %r223, %r244, %r245;
	// end inline asm
	mov.b64 	%rd308, {%r216, %r221};
	setp.gt.s32 	%p102, %r195, 27;
	selp.b64 	%rd309, 0, %rd308, %p102;
	add.s64 	%rd310, %rd309, %rd307;
	mov.b64 	{%r227, %r232}, %rd310;
	mov.b32 	%r233, 8;
	// begin inline asm
	shfl.sync.down.b32 %r226, %r227, %r233, %r244, %r245;
	// end inline asm
	// begin inline asm
	shfl.sync.down.b32 %r231, %r232, %r233, %r244, %r245;
	// end inline asm
	mov.b64 	%rd311, {%r226, %r231};
	setp.gt.s32 	%p103, %r195, 23;
	selp.b64 	%rd312, 0, %rd311, %p103;
	add.s64 	%rd313, %rd312, %rd310;
	mov.b64 	{%r237, %r242}, %rd313;
	mov.b32 	%r243, 16;
	// begin inline asm
	shfl.sync.down.b32 %r236, %r237, %r243, %r244, %r245;
	// end inline asm
	// begin inline asm
	shfl.sync.down.b32 %r241, %r242, %r243, %r244, %r245;
	// end inline asm
	mov.b64 	%rd314, {%r236, %r241};
	setp.gt.s32 	%p104, %r195, 15;
	selp.b64 	%rd315, 0, %rd314, %p104;
	add.s64 	%rd373, %rd315, %rd313;
	setp.ne.s32 	%p105, %r195, 0;
	@%p105 bra 	$L__BB6_18;
	shr.u32 	%r246, %r5, 2;
	and.b32  	%r247, %r246, 248;
	mov.u32 	%r248, _ZZN3cub18CUB_300001_SM_10006detail6reduce18DeviceReduceKernelINS2_10policy_hubIlyN4cuda3std3__44plusIlEEE10Policy1000EN6thrust24THRUST_300001_SM_1000_NS18transform_iteratorI20dentroCuadradoUnidadNSD_12zip_iteratorINS7_5tupleIJNSD_6detail15normal_iteratorINSD_10device_ptrIfEEEESM_EEEEEllEEyS9_lNS7_10__identityEEEvT0_PT3_T1_NS0_13GridEvenShareISU_EET2_T4_E12temp_storage;
	add.s32 	%r249, %r248, %r247;
	st.shared.u64 	[%r249+16], %rd373;
$L__BB6_18:
	bar.sync 	0;
	setp.ne.s32 	%p106, %r5, 0;
	@%p106 bra 	$L__BB6_44;
	ld.shared.u64 	%rd316, [_ZZN3cub18CUB_300001_SM_10006detail6reduce18DeviceReduceKernelINS2_10policy_hubIlyN4cuda3std3__44plusIlEEE10Policy1000EN6thrust24THRUST_300001_SM_1000_NS18transform_iteratorI20dentroCuadradoUnidadNSD_12zip_iteratorINS7_5tupleIJNSD_6detail15normal_iteratorINSD_10device_ptrIfEEEESM_EEEEEllEEyS9_lNS7_10__identityEEEvT0_PT3_T1_NS0_13GridEvenShareISU_EET2_T4_E12temp_storage+24];
	add.s64 	%rd317, %rd316, %rd373;
	ld.shared.u64 	%rd318, [_ZZN3cub18CUB_300001_SM_10006detail6reduce18DeviceReduceKernelINS2_10policy_hubIlyN4cuda3std3__44plusIlEEE10Policy1000EN6thrust24THRUST_300001_SM_1000_NS18transform_iteratorI20dentroCuadradoUnidadNSD_12zip_iteratorINS7_5tupleIJNSD_6detail15normal_iteratorINSD_10device_ptrIfEEEESM_EEEEEllEEyS9_lNS7_10__identityEEEvT0_PT3_T1_NS0_13GridEvenShareISU_EET2_T4_E12temp_storage+32];
	add.s64 	%rd319, %rd317, %rd318;
	ld.shared.u64 	%rd320, [_ZZN3cub18CUB_300001_SM_10006detail6reduce18DeviceReduceKernelINS2_10policy_hubIlyN4cuda3std3__44plusIlEEE10Policy1000EN6thrust24THRUST_300001_SM_1000_NS18transform_iteratorI20dentroCuadradoUnidadNSD_12zip_iteratorINS7_5tupleIJNSD_6detail15normal_iteratorINSD_10device_ptrIfEEEESM_EEEEEllEEyS9_lNS7_10__identityEEEvT0_PT3_T1_NS0_13GridEvenShareISU_EET2_T4_E12temp_storage+40];
	add.s64 	%rd321, %rd319, %rd320;
	ld.shared.u64 	%rd322, [_ZZN3cub18CUB_300001_SM_10006detail6reduce18DeviceReduceKernelINS2_10policy_hubIlyN4cuda3std3__44plusIlEEE10Policy1000EN6thrust24THRUST_300001_SM_1000_NS18transform_iteratorI20dentroCuadradoUnidadNSD_12zip_iteratorINS7_5tupleIJNSD_6detail15normal_iteratorINSD_10device_ptrIfEEEESM_EEEEEllEEyS9_lNS7_10__identityEEEvT0_PT3_T1_NS0_13GridEvenShareISU_EET2_T4_E12temp_storage+48];
	add.s64 	%rd323, %rd321, %rd322;
	ld.shared.u64 	%rd324, [_ZZN3cub18CUB_300001_SM_10006detail6reduce18DeviceReduceKernelINS2_10policy_hubIlyN4cuda3std3__44plusIlEEE10Policy1000EN6thrust24THRUST_300001_SM_1000_NS18transform_iteratorI20dentroCuadradoUnidadNSD_12zip_iteratorINS7_5tupleIJNSD_6detail15normal_iteratorINSD_10device_ptrIfEEEESM_EEEEEllEEyS9_lNS7_10__identityEEEvT0_PT3_T1_NS0_13GridEvenShareISU_EET2_T4_E12temp_storage+56];
	add.s64 	%rd325, %rd323, %rd324;
	ld.shared.u64 	%rd326, [_ZZN3cub18CUB_300001_SM_10006detail6reduce18DeviceReduceKernelINS2_10policy_hubIlyN4cuda3std3__44plusIlEEE10Policy1000EN6thrust24THRUST_300001_SM_1000_NS18transform_iteratorI20dentroCuadradoUnidadNSD_12zip_iteratorINS7_5tupleIJNSD_6detail15normal_iteratorINSD_10device_ptrIfEEEESM_EEEEEllEEyS9_lNS7_10__identityEEEvT0_PT3_T1_NS0_13GridEvenShareISU_EET2_T4_E12temp_storage+64];
	add.s64 	%rd327, %rd325, %rd326;
	ld.shared.u64 	%rd328, [_ZZN3cub18CUB_300001_SM_10006detail6reduce18DeviceReduceKernelINS2_10policy_hubIlyN4cuda3std3__44plusIlEEE10Policy1000EN6thrust24THRUST_300001_SM_1000_NS18transform_iteratorI20dentroCuadradoUnidadNSD_12zip_iteratorINS7_5tupleIJNSD_6detail15normal_iteratorINSD_10device_ptrIfEEEESM_EEEEEllEEyS9_lNS7_10__identityEEEvT0_PT3_T1_NS0_13GridEvenShareISU_EET2_T4_E12temp_storage+72];
	add.s64 	%rd329, %rd327, %rd328;
	ld.shared.u64 	%rd330, [_ZZN3cub18CUB_300001_SM_10006detail6reduce18DeviceReduceKernelINS2_10policy_hubIlyN4cuda3std3__44plusIlEEE10Policy1000EN6thrust24THRUST_300001_SM_1000_NS18transform_iteratorI20dentroCuadradoUnidadNSD_12zip_iteratorINS7_5tupleIJNSD_6detail15normal_iteratorINSD_10device_ptrIfEEEESM_EEEEEllEEyS9_lNS7_10__identityEEEvT0_PT3_T1_NS0_13GridEvenShareISU_EET2_T4_E12temp_storage+80];
	add.s64 	%rd331, %rd329, %rd330;
	ld.shared.u64 	%rd332, [_ZZN3cub18CUB_300001_SM_10006detail6reduce18DeviceReduceKernelINS2_10policy_hubIlyN4cuda3std3__44plusIlEEE10Policy1000EN6thrust24THRUST_300001_SM_1000_NS18transform_iteratorI20dentroCuadradoUnidadNSD_12zip_iteratorINS7_5tupleIJNSD_6detail15normal_iteratorINSD_10device_ptrIfEEEESM_EEEEEllEEyS9_lNS7_10__identityEEEvT0_PT3_T1_NS0_13GridEvenShareISU_EET2_T4_E12temp_storage+88];
	add.s64 	%rd333, %rd331, %rd332;
	ld.shared.u64 	%rd334, [_ZZN3cub18CUB_300001_SM_10006detail6reduce18DeviceReduceKernelINS2_10policy_hubIlyN4cuda3std3__44plusIlEEE10Policy1000EN6thrust24THRUST_300001_SM_1000_NS18transform_iteratorI20dentroCuadradoUnidadNSD_12zip_iteratorINS7_5tupleIJNSD_6detail15normal_iteratorINSD_10device_ptrIfEEEESM_EEEEEllEEyS9_lNS7_10__identityEEEvT0_PT3_T1_NS0_13GridEvenShareISU_EET2_T4_E12temp_storage+96];
	add.s64 	%rd335, %rd333, %rd334;
	ld.shared.u64 	%rd336, [_ZZN3cub18CUB_300001_SM_10006detail6reduce18DeviceReduceKernelINS2_10policy_hubIlyN4cuda3std3__44plusIlEEE10Policy1000EN6thrust24THRUST_300001_SM_1000_NS18transform_iteratorI20dentroCuadradoUnidadNSD_12zip_iteratorINS7_5tupleIJNSD_6detail15normal_iteratorINSD_10device_ptrIfEEEESM_EEEEEllEEyS9_lNS7_10__identityEEEvT0_PT3_T1_NS0_13GridEvenShareISU_EET2_T4_E12temp_storage+104];
	add.s64 	%rd337, %rd335, %rd336;
	ld.shared.u64 	%rd338, [_ZZN3cub18CUB_300001_SM_10006detail6reduce18DeviceReduceKernelINS2_10policy_hubIlyN4cuda3std3__44plusIlEEE10Policy1000EN6thrust24THRUST_300001_SM_1000_NS18transform_iteratorI20dentroCuadradoUnidadNSD_12zip_iteratorINS7_5tupleIJNSD_6detail15normal_iteratorINSD_10device_ptrIfEEEESM_EEEEEllEEyS9_lNS7_10__identityEEEvT0_PT3_T1_NS0_13GridEvenShareISU_EET2_T4_E12temp_storage+112];
	add.s64 	%rd339, %rd337, %rd338;
	ld.shared.u64 	%rd340, [_ZZN3cub18CUB_300001_SM_10006detail6reduce18DeviceReduceKernelINS2_10policy_hubIlyN4cuda3std3__44plusIlEEE10Policy1000EN6thrust24THRUST_300001_SM_1000_NS18transform_iteratorI20dentroCuadradoUnidadNSD_12zip_iteratorINS7_5tupleIJNSD_6detail15normal_iteratorINSD_10device_ptrIfEEEESM_EEEEEllEEyS9_lNS7_10__identityEEEvT0_PT3_T1_NS0_13GridEvenShareISU_EET2_T4_E12temp_storage+120];
	add.s64 	%rd341, %rd339, %rd340;
	ld.shared.u64 	%rd342, [_ZZN3cub18CUB_300001_SM_10006detail6reduce18DeviceReduceKernelINS2_10policy_hubIlyN4cuda3std3__44plusIlEEE10Policy1000EN6thrust24THRUST_300001_SM_1000_NS18transform_iteratorI20dentroCuadradoUnidadNSD_12zip_iteratorINS7_5tupleIJNSD_6detail15normal_iteratorINSD_10device_ptrIfEEEESM_EEEEEllEEyS9_lNS7_10__identityEEEvT0_PT3_T1_NS0_13GridEvenShareISU_EET2_T4_E12temp_storage+128];
	add.s64 	%rd343, %rd341, %rd342;
	ld.shared.u64 	%rd344, [_ZZN3cub18CUB_300001_SM_10006detail6reduce18DeviceReduceKernelINS2_10policy_hubIlyN4cuda3std3__44plusIlEEE10Policy1000EN6thrust24THRUST_300001_SM_1000_NS18transform_iteratorI20dentroCuadradoUnidadNSD_12zip_iteratorINS7_5tupleIJNSD_6detail15normal_iteratorINSD_10device_ptrIfEEEESM_EEEEEllEEyS9_lNS7_10__identityEEEvT0_PT3_T1_NS0_13GridEvenShareISU_EET2_T4_E12temp_storage+136];
	add.s64 	%rd373, %rd343, %rd344;
	bra.uni 	$L__BB6_44;
$L__BB6_20:
	// begin inline asm
	mov.u32 %r132, %laneid;
	// end inline asm
	and.b32  	%r183, %r5, 992;
	add.s32 	%r184, %r183, 32;
	setp.gt.s32 	%p77, %r184, %r4;
	not.b32 	%r185, %r183;
	add.s32 	%r186, %r4, %r185;
	selp.b32 	%r181, %r186, 31, %p77;
	mov.b64 	{%r134, %r139}, %rd358;
	mov.b32 	%r140, 1;
	mov.b32 	%r182, -1;
	// begin inline asm
	shfl.sync.down.b32 %r133, %r134, %r140, %r181, %r182;
	// end inline asm
	// begin inline asm
	shfl.sync.down.b32 %r138, %r139, %r140, %r181, %r182;
	// end inline asm
	mov.b64 	%rd244, {%r133, %r138};
	setp.lt.s32 	%p78, %r132, %r181;
	selp.b64 	%rd245, %rd244, 0, %p78;
	add.s64 	%rd246, %rd245, %rd358;
	mov.b64 	{%r144, %r149}, %rd246;
	mov.b32 	%r150, 2;
	// begin inline asm
	shfl.sync.down.b32 %r143, %r144, %r150, %r181, %r182;
	// end inline asm
	// begin inline asm
	shfl.sync.down.b32 %r148, %r149, %r150, %r181, %r182;
	// end inline asm
	mov.b64 	%rd247, {%r143, %r148};
	add.s32 	%r187, %r132, 2;
	setp.gt.s32 	%p79, %r187, %r181;
	selp.b64 	%rd248, 0, %rd247, %p79;
	add.s64 	%rd249, %rd248, %rd246;
	mov.b64 	{%r154, %r159}, %rd249;
	mov.b32 	%r160, 4;
	// begin inline asm
	shfl.sync.down.b32 %r153, %r154, %r160, %r181, %r182;
	// end inline asm
	// begin inline asm
	shfl.sync.down.b32 %r158, %r159, %r160, %r181, %r182;
	// end inline asm
	mov.b64 	%rd250, {%r153, %r158};
	add.s32 	%r188, %r132, 4;
	setp.gt.s32 	%p80, %r188, %r181;
	selp.b64 	%rd251, 0, %rd250, %p80;
	add.s64 	%rd252, %rd251, %rd249;
	mov.b64 	{%r164, %r169}, %rd252;
	mov.b32 	%r170, 8;
	// begin inline asm
	shfl.sync.down.b32 %r163, %r164, %r170, %r181, %r182;
	// end inline asm
	// begin inline asm
	shfl.sync.down.b32 %r168, %r169, %r170, %r181, %r182;
	// end inline asm
	mov.b64 	%rd253, {%r163, %r168};
	add.s32 	%r189, %r132, 8;
	setp.gt.s32 	%p81, %r189, %r181;
	selp.b64 	%rd254, 0, %rd253, %p81;
	add.s64 	%rd255, %rd254, %rd252;
	mov.b64 	{%r174, %r179}, %rd255;
	mov.b32 	%r180, 16;
	// begin inline asm
	shfl.sync.down.b32 %r173, %r174, %r180, %r181, %r182;
	// end inline asm
	// begin inline asm
	shfl.sync.down.b32 %r178, %r179, %r180, %r181, %r182;
	// end inline asm
	mov.b64 	%rd256, {%r173, %r178};
	add.s32 	%r190, %r132, 16;
	setp.gt.s32 	%p82, %r190, %r181;
	selp.b64 	%rd257, 0, %rd256, %p82;
	add.s64 	%rd373, %rd257, %rd255;
	setp.ne.s32 	%p83, %r132, 0;
	@%p83 bra 	$L__BB6_22;
	shr.u32 	%r191, %r5, 2;
	and.b32  	%r192, %r191, 248;
	mov.u32 	%r193, _ZZN3cub18CUB_300001_SM_10006detail6reduce18DeviceReduceKernelINS2_10policy_hubIlyN4cuda3std3__44plusIlEEE10Policy1000EN6thrust24THRUST_300001_SM_1000_NS18transform_iteratorI20dentroCuadradoUnidadNSD_12zip_iteratorINS7_5tupleIJNSD_6detail15normal_iteratorINSD_10device_ptrIfEEEESM_EEEEEllEEyS9_lNS7_10__identityEEEvT0_PT3_T1_NS0_13GridEvenShareISU_EET2_T4_E12temp_storage;
	add.s32 	%r194, %r193, %r192;
	st.shared.u64 	[%r194+16], %rd373;
$L__BB6_22:
	bar.sync 	0;
	setp.ne.s32 	%p84, %r5, 0;
	@%p84 bra 	$L__BB6_44;
	setp.gt.s32 	%p85, %r4, 32;
	ld.shared.u64 	%rd258, [_ZZN3cub18CUB_300001_SM_10006detail6reduce18DeviceReduceKernelINS2_10policy_hubIlyN4cuda3std3__44plusIlEEE10Policy1000EN6thrust24THRUST_300001_SM_1000_NS18transform_iteratorI20dentroCuadradoUnidadNSD_12zip_iteratorINS7_5tupleIJNSD_6detail15normal_iteratorINSD_10device_ptrIfEEEESM_EEEEEllEEyS9_lNS7_10__identityEEEvT0_PT3_T1_NS0_13GridEvenShareISU_EET2_T4_E12temp_storage+24];
	selp.b64 	%rd259, %rd258, 0, %p85;
	add.s64 	%rd260, %rd259, %rd373;
	setp.gt.s32 	%p86, %r4, 64;
	ld.shared.u64 	%rd261, [_ZZN3cub18CUB_300001_SM_10006detail6reduce18DeviceReduceKernelINS2_10policy_hubIlyN4cuda3std3__44plusIlEEE10Policy1000EN6thrust24THRUST_300001_SM_1000_NS18transform_iteratorI20dentroCuadradoUnidadNSD_12zip_iteratorINS7_5tupleIJNSD_6detail15normal_iteratorINSD_10device_ptrIfEEEESM_EEEEEllEEyS9_lNS7_10__identityEEEvT0_PT3_T1_NS0_13GridEvenShareISU_EET2_T4_E12temp_storage+32];
	selp.b64 	%rd262, %rd261, 0, %p86;
	add.s64 	%rd263, %rd260, %rd262;
	setp.gt.s32 	%p87, %r4, 96;
	ld.shared.u64 	%rd264, [_ZZN3cub18CUB_300001_SM_10006detail6reduce18DeviceReduceKernelINS2_10policy_hubIlyN4cuda3std3__44plusIlEEE10Policy1000EN6thrust24THRUST_300001_SM_1000_NS18transform_iteratorI20dentroCuadradoUnidadNSD_12zip_iteratorINS7_5tupleIJNSD_6detail15normal_iteratorINSD_10device_ptrIfEEEESM_EEEEEllEEyS9_lNS7_10__identityEEEvT0_PT3_T1_NS0_13GridEvenShareISU_EET2_T4_E12temp_storage+40];
	selp.b64 	%rd265, %rd264, 0, %p87;
	add.s64 	%rd266, %rd263, %rd265;
	setp.gt.s32 	%p88, %r4, 128;
	ld.shared.u64 	%rd267, [_ZZN3cub18CUB_300001_SM_10006detail6reduce18DeviceReduceKernelINS2_10policy_hubIlyN4cuda3std3__44plusIlEEE10Policy1000EN6thrust24THRUST_300001_SM_1000_NS18transform_iteratorI20dentroCuadradoUnidadNSD_12zip_iteratorINS7_5tupleIJNSD_6detail15normal_iteratorINSD_10device_ptrIfEEEESM_EEEEEllEEyS9_lNS7_10__identityEEEvT0_PT3_T1_NS0_13GridEvenShareISU_EET2_T4_E12temp_storage+48];
	selp.b64 	%rd268, %rd267, 0, %p88;
	add.s64 	%rd269, %rd266, %rd268;
	setp.gt.s32 	%p89, %r4, 160;
	ld.shared.u64 	%rd270, [_ZZN3cub18CUB_300001_SM_10006detail6reduce18DeviceReduceKernelINS2_10policy_hubIlyN4cuda3std3__44plusIlEEE10Policy1000EN6thrust24THRUST_300001_SM_1000_NS18transform_iteratorI20dentroCuadradoUnidadNSD_12zip_iteratorINS7_5tupleIJNSD_6detail15normal_iteratorINSD_10device_ptrIfEEEESM_EEEEEllEEyS9_lNS7_10__identityEEEvT0_PT3_T1_NS0_13GridEvenShareISU_EET2_T4_E12temp_storage+56];
	selp.b64 	%rd271, %rd270, 0, %p89;
	add.s64 	%rd272, %rd269, %rd271;
	setp.gt.s32 	%p90, %r4, 192;
	ld.shared.u64 	%rd273, [_ZZN3cub18CUB_300001_SM_10006detail6reduce18DeviceReduceKernelINS2_10policy_hubIlyN4cuda3std3__44plusIlEEE10Policy1000EN6thrust24THRUST_300001_SM_1000_NS18transform_iteratorI20dentroCuadradoUnidadNSD_12zip_iteratorINS7_5tupleIJNSD_6detail15normal_iteratorINSD_10device_ptrIfEEEESM_EEEEEllEEyS9_lNS7_10__identityEEEvT0_PT3_T1_NS0_13GridEvenShareISU_EET2_T4_E12temp_storage+64];
	selp.b64 	%rd274, %rd273, 0, %p90;
	add.s64 	%rd275, %rd272, %rd274;
	setp.gt.s32 	%p91, %r4, 224;
	ld.shared.u64 	%rd276, [_ZZN3cub18CUB_300001_SM_10006detail6reduce18DeviceReduceKernelINS2_10policy_hubIlyN4cuda3std3__44plusIlEEE10Policy1000EN6thrust24THRUST_300001_SM_1000_NS18transform_iteratorI20dentroCuadradoUnidadNSD_12zip_iteratorINS7_5tupleIJNSD_6detail15normal_iteratorINSD_10device_ptrIfEEEESM_EEEEEllEEyS9_lNS7_10__identityEEEvT0_PT3_T1_NS0_13GridEvenShareISU_EET2_T4_E12temp_storage+72];
	selp.b64 	%rd277, %rd276, 0, %p91;
	add.s64 	%rd278, %rd275, %rd277;
	setp.gt.s32 	%p92, %r4, 256;
	ld.shared.u64 	%rd279, [_ZZN3cub18CUB_300001_SM_10006detail6reduce18DeviceReduceKernelINS2_10policy_hubIlyN4cuda3std3__44plusIlEEE10Policy1000EN6thrust24THRUST_300001_SM_1000_NS18transform_iteratorI20dentroCuadradoUnidadNSD_12zip_iteratorINS7_5tupleIJNSD_6detail15normal_iteratorINSD_10device_ptrIfEEEESM_EEEEEllEEyS9_lNS7_10__identityEEEvT0_PT3_T1_NS0_13GridEvenShareISU_EET2_T4_E12temp_storage+80];
	selp.b64 	%rd280, %rd279, 0, %p92;
	add.s64 	%rd281, %rd278, %rd280;
	setp.gt.s32 	%p93, %r4, 288;
	ld.shared.u64 	%rd282, [_ZZN3cub18CUB_300001_SM_10006detail6reduce18DeviceReduceKernelINS2_10policy_hubIlyN4cuda3std3__44plusIlEEE10Policy1000EN6thrust24THRUST_300001_SM_1000_NS18transform_iteratorI20dentroCuadradoUnidadNSD_12zip_iteratorINS7_5tupleIJNSD_6detail15normal_iteratorINSD_10device_ptrIfEEEESM_EEEEEllEEyS9_lNS7_10__identityEEEvT0_PT3_T1_NS0_13GridEvenShareISU_EET2_T4_E12temp_storage+88];
	selp.b64 	%rd283, %rd282, 0, %p93;
	add.s64 	%rd284, %rd281, %rd283;
	setp.gt.s32 	%p94, %r4, 320;
	ld.shared.u64 	%rd285, [_ZZN3cub18CUB_300001_SM_10006detail6reduce18DeviceReduceKernelINS2_10policy_hubIlyN4cuda3std3__44plusIlEEE10Policy1000EN6thrust24THRUST_300001_SM_1000_NS18transform_iteratorI20dentroCuadradoUnidadNSD_12zip_iteratorINS7_5tupleIJNSD_6detail15normal_iteratorINSD_10device_ptrIfEEEESM_EEEEEllEEyS9_lNS7_10__identityEEEvT0_PT3_T1_NS0_13GridEvenShareISU_EET2_T4_E12temp_storage+96];
	selp.b64 	%rd286, %rd285, 0, %p94;
	add.s64 	%rd287, %rd284, %rd286;
	setp.gt.s32 	%p95, %r4, 352;
	ld.shared.u64 	%rd288, [_ZZN3cub18CUB_300001_SM_10006detail6reduce18DeviceReduceKernelINS2_10policy_hubIlyN4cuda3std3__44plusIlEEE10Policy1000EN6thrust24THRUST_300001_SM_1000_NS18transform_iteratorI20dentroCuadradoUnidadNSD_12zip_iteratorINS7_5tupleIJNSD_6detail15normal_iteratorINSD_10device_ptrIfEEEESM_EEEEEllEEyS9_lNS7_10__identityEEEvT0_PT3_T1_NS0_13GridEvenShareISU_EET2_T4_E12temp_storage+104];
	selp.b64 	%rd289, %rd288, 0, %p95;
	add.s64 	%rd290, %rd287, %rd289;
	setp.gt.s32 	%p96, %r4, 384;
	ld.shared.u64 	%rd291, [_ZZN3cub18CUB_300001_SM_10006detail6reduce18DeviceReduceKernelINS2_10policy_hubIlyN4cuda3std3__44plusIlEEE10Policy1000EN6thrust24THRUST_300001_SM_1000_NS18transform_iteratorI20dentroCuadradoUnidadNSD_12zip_iteratorINS7_5tupleIJNSD_6detail15normal_iteratorINSD_10device_ptrIfEEEESM_EEEEEllEEyS9_lNS7_10__identityEEEvT0_PT3_T1_NS0_13GridEvenShareISU_EET2_T4_E12temp_storage+112];
	selp.b64 	%rd292, %rd291, 0, %p96;
	add.s64 	%rd293, %rd290, %rd292;
	setp.gt.s32 	%p97, %r4, 416;
	ld.shared.u64 	%rd294, [_ZZN3cub18CUB_300001_SM_10006detail6reduce18DeviceReduceKernelINS2_10policy_hubIlyN4cuda3std3__44plusIlEEE10Policy1000EN6thrust24THRUST_300001_SM_1000_NS18transform_iteratorI20dentroCuadradoUnidadNSD_12zip_iteratorINS7_5tupleIJNSD_6detail15normal_iteratorINSD_10device_ptrIfEEEESM_EEEEEllEEyS9_lNS7_10__identityEEEvT0_PT3_T1_NS0_13GridEvenShareISU_EET2_T4_E12temp_storage+120];
	selp.b64 	%rd295, %rd294, 0, %p97;
	add.s64 	%rd296, %rd293, %rd295;
	setp.gt.s32 	%p98, %r4, 448;
	ld.shared.u64 	%rd297, [_ZZN3cub18CUB_300001_SM_10006detail6reduce18DeviceReduceKernelINS2_10policy_hubIlyN4cuda3std3__44plusIlEEE10Policy1000EN6thrust24THRUST_300001_SM_1000_NS18transform_iteratorI20dentroCuadradoUnidadNSD_12zip_iteratorINS7_5tupleIJNSD_6detail15normal_iteratorINSD_10device_ptrIfEEEESM_EEEEEllEEyS9_lNS7_10__identityEEEvT0_PT3_T1_NS0_13GridEvenShareISU_EET2_T4_E12temp_storage+128];
	selp.b64 	%rd298, %rd297, 0, %p98;
	add.s64 	%rd299, %rd296, %rd298;
	setp.gt.s32 	%p99, %r4, 480;
	ld.shared.u64 	%rd300, [_ZZN3cub18CUB_300001_SM_10006detail6reduce18DeviceReduceKernelINS2_10policy_hubIlyN4cuda3std3__44plusIlEEE10Policy1000EN6thrust24THRUST_300001_SM_1000_NS18transform_iteratorI20dentroCuadradoUnidadNSD_12zip_iteratorINS7_5tupleIJNSD_6detail15normal_iteratorINSD_10device_ptrIfEEEESM_EEEEEllEEyS9_lNS7_10__identityEEEvT0_PT3_T1_NS0_13GridEvenShareISU_EET2_T4_E12temp_storage+136];
	selp.b64 	%rd301, %rd300, 0, %p99;
	add.s64 	%rd373, %rd299, %rd301;
	bra.uni 	$L__BB6_44;
$L__BB6_24:
	mov.u32 	%r21, %tid.x;
	cvt.u64.u32 	%rd31, %r21;
	add.s64 	%rd66, %rd31, %rd5;
	shl.b64 	%rd67, %rd66, 2;
	add.s64 	%rd68, %rd2, %rd67;
	add.s64 	%rd69, %rd3, %rd67;
	ld.global.f32 	%f1, [%rd68];
	ld.global.f32 	%f2, [%rd69];
	mul.f32 	%f3, %f2, %f2;
	fma.rn.f32 	%f4, %f1, %f1, %f3;
	setp.lt.f32 	%p2, %f4, 0f3F800000;
	selp.u64 	%rd70, 1, 0, %p2;
	ld.global.f32 	%f5, [%rd68+2048];
	ld.global.f32 	%f6, [%rd69+2048];
	mul.f32 	%f7, %f6, %f6;
	fma.rn.f32 	%f8, %f5, %f5, %f7;
	setp.lt.f32 	%p3, %f8, 0f3F800000;
	selp.u64 	%rd71, 1, 0, %p3;
	ld.global.f32 	%f9, [%rd68+4096];
	ld.global.f32 	%f10, [%rd69+4096];
	mul.f32 	%f11, %f10, %f10;
	fma.rn.f32 	%f12, %f9, %f9, %f11;
	setp.lt.f32 	%p4, %f12, 0f3F800000;
	selp.u64 	%rd72, 1, 0, %p4;
	ld.global.f32 	%f13, [%rd68+6144];
	ld.global.f32 	%f14, [%rd69+6144];
	mul.f32 	%f15, %f14, %f14;
	fma.rn.f32 	%f16, %f13, %f13, %f15;
	setp.lt.f32 	%p5, %f16, 0f3F800000;
	selp.u64 	%rd73, 1, 0, %p5;
	ld.global.f32 	%f17, [%rd68+8192];
	ld.global.f32 	%f18, [%rd69+8192];
	mul.f32 	%f19, %f18, %f18;
	fma.rn.f32 	%f20, %f17, %f17, %f19;
	setp.lt.f32 	%p6, %f20, 0f3F800000;
	selp.u64 	%rd74, 1, 0, %p6;
	ld.global.f32 	%f21, [%rd68+10240];
	ld.global.f32 	%f22, [%rd69+10240];
	mul.f32 	%f23, %f22, %f22;
	fma.rn.f32 	%f24, %f21, %f21, %f23;
	setp.lt.f32 	%p7, %f24, 0f3F800000;
	selp.u64 	%rd75, 1, 0, %p7;
	ld.global.f32 	%f25, [%rd68+12288];
	ld.global.f32 	%f26, [%rd69+12288];
	mul.f32 	%f27, %f26, %f26;
	fma.rn.f32 	%f28, %f25, %f25, %f27;
	setp.lt.f32 	%p8, %f28, 0f3F800000;
	selp.u64 	%rd76, 1, 0, %p8;
	add.s64 	%rd77, %rd71, %rd70;
	add.s64 	%rd78, %rd77, %rd72;
	add.s64 	%rd79, %rd78, %rd73;
	add.s64 	%rd80, %rd79, %rd74;
	add.s64 	%rd81, %rd80, %rd75;
	add.s64 	%rd372, %rd81, %rd76;
	setp.lt.u64 	%p9, %rd6, %rd4;
	@%p9 bra 	$L__BB6_40;
	cvt.u32.u64 	%r44, %rd4;
	cvt.u32.u64 	%r45, %rd5;
	cvt.u32.u64 	%r22, %rd1;
	not.b32 	%r46, %r21;
	add.s32 	%r47, %r46, %r22;
	sub.s32 	%r48, %r47, %r44;
	sub.s32 	%r257, %r48, %r45;
	add.s64 	%rd82, %rd5, %rd4;
	add.s64 	%rd83, %rd82, %rd31;
	shl.b64 	%rd84, %rd83, 2;
	add.s64 	%rd85, %rd84, 8192;
	add.s64 	%rd360, %rd2, %rd85;
	shl.b64 	%rd34, %rd4, 2;
	add.s64 	%rd359, %rd3, %rd85;
	mov.b32 	%r258, 0;
	mov.u64 	%rd361, %rd5;
$L__BB6_26:
	add.s64 	%rd361, %rd361, %rd4;
	add.s64 	%rd86, %rd1, -3584;
	setp.gt.u64 	%p10, %rd361, %rd86;
	@%p10 bra 	$L__BB6_28;
	cvt.u32.u64 	%r49, %rd4;
	add.s64 	%rd87, %rd361, %rd31;
	shl.b64 	%rd88, %rd87, 2;
	add.s64 	%rd89, %rd2, %rd88;
	add.s64 	%rd90, %rd3, %rd88;
	ld.global.f32 	%f29, [%rd89];
	ld.global.f32 	%f30, [%rd90];
	mul.f32 	%f31, %f30, %f30;
	fma.rn.f32 	%f32, %f29, %f29, %f31;
	setp.lt.f32 	%p11, %f32, 0f3F800000;
	selp.u64 	%rd91, 1, 0, %p11;
	ld.global.f32 	%f33, [%rd89+2048];
	ld.global.f32 	%f34, [%rd90+2048];
	mul.f32 	%f35, %f34, %f34;
	fma.rn.f32 	%f36, %f33, %f33, %f35;
	setp.lt.f32 	%p12, %f36, 0f3F800000;
	selp.u64 	%rd92, 1, 0, %p12;
	ld.global.f32 	%f37, [%rd89+4096];
	ld.global.f32 	%f38, [%rd90+4096];
	mul.f32 	%f39, %f38, %f38;
	fma.rn.f32 	%f40, %f37, %f37, %f39;
	setp.lt.f32 	%p13, %f40, 0f3F800000;
	selp.u64 	%rd93, 1, 0, %p13;
	ld.global.f32 	%f41, [%rd89+6144];
	ld.global.f32 	%f42, [%rd90+6144];
	mul.f32 	%f43, %f42, %f42;
	fma.rn.f32 	%f44, %f41, %f41, %f43;
	setp.lt.f32 	%p14, %f44, 0f3F800000;
	selp.u64 	%rd94, 1, 0, %p14;
	ld.global.f32 	%f45, [%rd89+8192];
	ld.global.f32 	%f46, [%rd90+8192];
	mul.f32 	%f47, %f46, %f46;
	fma.rn.f32 	%f48, %f45, %f45, %f47;
	setp.lt.f32 	%p15, %f48, 0f3F800000;
	selp.u64 	%rd95, 1, 0, %p15;
	ld.global.f32 	%f49, [%rd89+10240];
	ld.global.f32 	%f50, [%rd90+10240];
	mul.f32 	%f51, %f50, %f50;
	fma.rn.f32 	%f52, %f49, %f49, %f51;
	setp.lt.f32 	%p16, %f52, 0f3F800000;
	selp.u64 	%rd96, 1, 0, %p16;
	ld.global.f32 	%f53, [%rd89+12288];
	ld.global.f32 	%f54, [%rd90+12288];
	mul.f32 	%f55, %f54, %f54;
	fma.rn.f32 	%f56, %f53, %f53, %f55;
	setp.lt.f32 	%p17, %f56, 0f3F800000;
	selp.u64 	%rd97, 1, 0, %p17;
	add.s64 	%rd98, %rd372, %rd91;
	add.s64 	%rd99, %rd98, %rd92;
	add.s64 	%rd100, %rd99, %rd93;
	add.s64 	%rd101, %rd100, %rd94;
	add.s64 	%rd102, %rd101, %rd95;
	add.s64 	%rd103, %rd102, %rd96;
	add.s64 	%rd372, %rd103, %rd97;
	sub.s64 	%rd104, %rd1, %rd361;
	setp.lt.u64 	%p18, %rd104, %rd4;
	add.s32 	%r258, %r258, 1;
	sub.s32 	%r257, %r257, %r49;
	add.s64 	%rd360, %rd360, %rd34;
	add.s64 	%rd359, %rd359, %rd34;
	@%p18 bra 	$L__BB6_40;
	bra.uni 	$L__BB6_26;
$L__BB6_28:
	setp.le.u64 	%p19, %rd1, %rd361;
	cvt.u32.u64 	%r50, %rd361;
	cvt.u32.u64 	%r51, %rd1;
	sub.s32 	%r52, %r51, %r50;
	setp.ge.s32 	%p20, %r21, %r52;
	or.pred  	%p21, %p19, %p20;
	@%p21 bra 	$L__BB6_40;
	cvt.u32.u64 	%r54, %rd4;
	cvt.u32.u64 	%r55, %rd5;
	not.b32 	%r56, %r21;
	add.s32 	%r57, %r56, %r22;
	add.s32 	%r58, %r54, %r55;
	sub.s32 	%r59, %r57, %r58;
	mul.lo.s32 	%r60, %r1, %r258;
	mad.lo.s32 	%r28, %r60, -3584, %r59;
	shr.u32 	%r61, %r28, 9;
	add.s32 	%r29, %r61, 1;
	and.b32  	%r30, %r29, 7;
	setp.lt.u32 	%p22, %r28, 3584;
	mov.u32 	%r261, %r21;
	@%p22 bra 	$L__BB6_32;
	shr.u32 	%r62, %r257, 9;
	add.s32 	%r63, %r62, 1;
	and.b32  	%r64, %r63, 16777208;
	neg.s32 	%r259, %r64;
	mov.u32 	%r261, %r21;
$L__BB6_31:
	.pragma "nounroll";
	ld.global.f32 	%f57, [%rd360+-8192];
	ld.global.f32 	%f58, [%rd359+-8192];
	mul.f32 	%f59, %f58, %f58;
	fma.rn.f32 	%f60, %f57, %f57, %f59;
	setp.lt.f32 	%p23, %f60, 0f3F800000;
	selp.u64 	%rd106, 1, 0, %p23;
	add.s64 	%rd107, %rd372, %rd106;
	ld.global.f32 	%f61, [%rd360+-6144];
	ld.global.f32 	%f62, [%rd359+-6144];
	mul.f32 	%f63, %f62, %f62;
	fma.rn.f32 	%f64, %f61, %f61, %f63;
	setp.lt.f32 	%p24, %f64, 0f3F800000;
	selp.u64 	%rd108, 1, 0, %p24;
	add.s64 	%rd109, %rd107, %rd108;
	ld.global.f32 	%f65, [%rd360+-4096];
	ld.global.f32 	%f66, [%rd359+-4096];
	mul.f32 	%f67, %f66, %f66;
	fma.rn.f32 	%f68, %f65, %f65, %f67;
	setp.lt.f32 	%p25, %f68, 0f3F800000;
	selp.u64 	%rd110, 1, 0, %p25;
	add.s64 	%rd111, %rd109, %rd110;
	ld.global.f32 	%f69, [%rd360+-2048];
	ld.global.f32 	%f70, [%rd359+-2048];
	mul.f32 	%f71, %f70, %f70;
	fma.rn.f32 	%f72, %f69, %f69, %f71;
	setp.lt.f32 	%p26, %f72, 0f3F800000;
	selp.u64 	%rd112, 1, 0, %p26;
	add.s64 	%rd113, %rd111, %rd112;
	ld.global.f32 	%f73, [%rd360];
	ld.global.f32 	%f74, [%rd359];
	mul.f32 	%f75, %f74, %f74;
	fma.rn.f32 	%f76, %f73, %f73, %f75;
	setp.lt.f32 	%p27, %f76, 0f3F800000;
	selp.u64 	%rd114, 1, 0, %p27;
	add.s64 	%rd115, %rd113, %rd114;
	ld.global.f32 	%f77, [%rd360+2048];
	ld.global.f32 	%f78, [%rd359+2048];
	mul.f32 	%f79, %f78, %f78;
	fma.rn.f32 	%f80, %f77, %f77, %f79;
	setp.lt.f32 	%p28, %f80, 0f3F800000;
	selp.u64 	%rd116, 1, 0, %p28;
	add.s64 	%rd117, %rd115, %rd116;
	ld.global.f32 	%f81, [%rd360+4096];
	ld.global.f32 	%f82, [%rd359+4096];
	mul.f32 	%f83, %f82, %f82;
	fma.rn.f32 	%f84, %f81, %f81, %f83;
	setp.lt.f32 	%p29, %f84, 0f3F800000;
	selp.u64 	%rd118, 1, 0, %p29;
	add.s64 	%rd119, %rd117, %rd118;
	ld.global.f32 	%f85, [%rd360+6144];
	ld.global.f32 	%f86, [%rd359+6144];
	mul.f32 	%f87, %f86, %f86;
	fma.rn.f32 	%f88, %f85, %f85, %f87;
	setp.lt.f32 	%p30, %f88, 0f3F800000;
	selp.u64 	%rd120, 1, 0, %p30;
	add.s64 	%rd372, %rd119, %rd120;
	add.s32 	%r261, %r261, 4096;
	add.s32 	%r259, %r259, 8;
	add.s64 	%rd360, %rd360, 16384;
	add.s64 	%rd359, %rd359, 16384;
	setp.ne.s32 	%p31, %r259, 0;
	@%p31 bra 	$L__BB6_31;
$L__BB6_32:
	setp.eq.s32 	%p32, %r30, 0;
	@%p32 bra 	$L__BB6_40;
	setp.lt.u32 	%p33, %r30, 4;
	@%p33 bra 	$L__BB6_35;
	cvt.u64.u32 	%rd122, %r261;
	add.s64 	%rd123, %rd361, %rd122;
	shl.b64 	%rd124, %rd123, 2;
	add.s64 	%rd125, %rd2, %rd124;
	add.s64 	%rd126, %rd3, %rd124;
	ld.global.f32 	%f89, [%rd125];
	ld.global.f32 	%f90, [%rd126];
	mul.f32 	%f91, %f90, %f90;
	fma.rn.f32 	%f92, %f89, %f89, %f91;
	setp.lt.f32 	%p34, %f92, 0f3F800000;
	selp.u64 	%rd127, 1, 0, %p34;
	add.s64 	%rd128, %rd372, %rd127;
	ld.global.f32 	%f93, [%rd125+2048];
	ld.global.f32 	%f94, [%rd126+2048];
	mul.f32 	%f95, %f94, %f94;
	fma.rn.f32 	%f96, %f93, %f93, %f95;
	setp.lt.f32 	%p35, %f96, 0f3F800000;
	selp.u64 	%rd129, 1, 0, %p35;
	add.s64 	%rd130, %rd128, %rd129;
	ld.global.f32 	%f97, [%rd125+4096];
	ld.global.f32 	%f98, [%rd126+4096];
	mul.f32 	%f99, %f98, %f98;
	fma.rn.f32 	%f100, %f97, %f97, %f99;
	setp.lt.f32 	%p36, %f100, 0f3F800000;
	selp.u64 	%rd131, 1, 0, %p36;
	add.s64 	%rd132, %rd130, %rd131;
	ld.global.f32 	%f101, [%rd125+6144];
	ld.global.f32 	%f102, [%rd126+6144];
	mul.f32 	%f103, %f102, %f102;
	fma.rn.f32 	%f104, %f101, %f101, %f103;
	setp.lt.f32 	%p37, %f104, 0f3F800000;
	selp.u64 	%rd133, 1, 0, %p37;
	add.s64 	%rd372, %rd132, %rd133;
	add.s32 	%r261, %r261, 2048;
$L__BB6_35:
	and.b32  	%r65, %r29, 3;
	setp.eq.s32 	%p38, %r65, 0;
	@%p38 bra 	$L__BB6_40;
	setp.eq.s32 	%p39, %r65, 1;
	@%p39 bra 	$L__BB6_38;
	cvt.u64.u32 	%rd135, %r261;
	add.s64 	%rd136, %rd361, %rd135;
	shl.b64 	%rd137, %rd136, 2;
	add.s64 	%rd138, %rd2, %rd137;
	add.s64 	%rd139, %rd3, %rd137;
	ld.global.f32 	%f105, [%rd138];
	ld.global.f32 	%f106, [%rd139];
	mul.f32 	%f107, %f106, %f106;
	fma.rn.f32 	%f108, %f105, %f105, %f107;
	setp.lt.f32 	%p40, %f108, 0f3F800000;
	selp.u64 	%rd140, 1, 0, %p40;
	add.s64 	%rd141, %rd372, %rd140;
	ld.global.f32 	%f109, [%rd138+2048];
	ld.global.f32 	%f110, [%rd139+2048];
	mul.f32 	%f111, %f110, %f110;
	fma.rn.f32 	%f112, %f109, %f109, %f111;
	setp.lt.f32 	%p41, %f112, 0f3F800000;
	selp.u64 	%rd142, 1, 0, %p41;
	add.s64 	%rd372, %rd141, %rd142;
	add.s32 	%r261, %r261, 1024;
$L__BB6_38:
	and.b32  	%r66, %r28, 512;
	setp.ne.s32 	%p42, %r66, 0;
	@%p42 bra 	$L__BB6_40;
	cvt.u64.u32 	%rd143, %r261;
	add.s64 	%rd144, %rd361, %rd143;
	shl.b64 	%rd145, %rd144, 2;
	add.s64 	%rd146, %rd2, %rd145;
	add.s64 	%rd147, %rd3, %rd145;
	ld.global.f32 	%f113, [%rd146];
	ld.global.f32 	%f114, [%rd147];
	mul.f32 	%f115, %f114, %f114;
	fma.rn.f32 	%f116, %f113, %f113, %f115;
	setp.lt.f32 	%p43, %f116, 0f3F800000;
	selp.u64 	%rd148, 1, 0, %p43;
	add.s64 	%rd372, %rd372, %rd148;
$L__BB6_40:
	// begin inline asm
	mov.u32 %r67, %laneid;
	// end inline asm
	mov.b64 	{%r69, %r74}, %rd372;
	mov.b32 	%r75, 1;
	mov.b32 	%r116, 31;
	mov.b32 	%r117, -1;
	// begin inline asm
	shfl.sync.down.b32 %r68, %r69, %r75, %r116, %r117;
	// end inline asm
	// begin inline asm
	shfl.sync.down.b32 %r73, %r74, %r75, %r116, %r117;
	// end inline asm
	mov.b64 	%rd149, {%r68, %r73};
	setp.gt.s32 	%p44, %r67, 30;
	selp.b64 	%rd150, 0, %rd149, %p44;
	add.s64 	%rd151, %rd150, %rd372;
	mov.b64 	{%r79, %r84}, %rd151;
	mov.b32 	%r85, 2;
	// begin inline asm
	shfl.sync.down.b32 %r78, %r79, %r85, %r116, %r117;
	// end inline asm
	// begin inline asm
	shfl.sync.down.b32 %r83, %r84, %r85, %r116, %r117;
	// end inline asm
	mov.b64 	%rd152, {%r78, %r83};
	setp.gt.s32 	%p45, %r67, 29;
	selp.b64 	%rd153, 0, %rd152, %p45;
	add.s64 	%rd154, %rd153, %rd151;
	mov.b64 	{%r89, %r94}, %rd154;
	mov.b32 	%r95, 4;
	// begin inline asm
	shfl.sync.down.b32 %r88, %r89, %r95, %r116, %r117;
	// end inline asm
	// begin inline asm
	shfl.sync.down.b32 %r93, %r94, %r95, %r116, %r117;
	// end inline asm
	mov.b64 	%rd155, {%r88, %r93};
	setp.gt.s32 	%p46, %r67, 27;
	selp.b64 	%rd156, 0, %rd155, %p46;
	add.s64 	%rd157, %rd156, %rd154;
	mov.b64 	{%r99, %r104}, %rd157;
	mov.b32 	%r105, 8;
	// begin inline asm
	shfl.sync.down.b32 %r98, %r99, %r105, %r116, %r117;
	// end inline asm
	// begin inline asm
	shfl.sync.down.b32 %r103, %r104, %r105, %r116, %r117;
	// end inline asm
	mov.b64 	%rd158, {%r98, %r103};
	setp.gt.s32 	%p47, %r67, 23;
	selp.b64 	%rd159, 0, %rd158, %p47;
	add.s64 	%rd160, %rd159, %rd157;
	mov.b64 	{%r109, %r114}, %rd160;
	mov.b32 	%r115, 16;
	// begin inline asm
	shfl.sync.down.b32 %r108, %r109, %r115, %r116, %r117;
	// end inline asm
	// begin inline asm
	shfl.sync.down.b32 %r113, %r114, %r115, %r116, %r117;
	// end inline asm
	mov.b64 	%rd161, {%r108, %r113};
	setp.gt.s32 	%p48, %r67, 15;
	selp.b64 	%rd162, 0, %rd161, %p48;
	add.s64 	%rd373, %rd162, %rd160;
	setp.ne.s32 	%p49, %r67, 0;
	@%p49 bra 	$L__BB6_42;
	shr.u32 	%r118, %r21, 2;
	and.b32  	%r119, %r118, 248;
	mov.u32 	%r120, _ZZN3cub18CUB_300001_SM_10006detail6reduce18DeviceReduceKernelINS2_10policy_hubIlyN4cuda3std3__44plusIlEEE10Policy1000EN6thrust24THRUST_300001_SM_1000_NS18transform_iteratorI20dentroCuadradoUnidadNSD_12zip_iteratorINS7_5tupleIJNSD_6detail15normal_iteratorINSD_10device_ptrIfEEEESM_EEEEEllEEyS9_lNS7_10__identityEEEvT0_PT3_T1_NS0_13GridEvenShareISU_EET2_T4_E12temp_storage;
	add.s32 	%r121, %r120, %r119;
	st.shared.u64 	[%r121+16], %rd373;
$L__BB6_42:
	bar.sync 	0;
	setp.ne.s32 	%p50, %r21, 0;
	@%p50 bra 	$L__BB6_44;
	ld.shared.u64 	%rd163, [_ZZN3cub18CUB_300001_SM_10006detail6reduce18DeviceReduceKernelINS2_10policy_hubIlyN4cuda3std3__44plusIlEEE10Policy1000EN6thrust24THRUST_300001_SM_1000_NS18transform_iteratorI20dentroCuadradoUnidadNSD_12zip_iteratorINS7_5tupleIJNSD_6detail15normal_iteratorINSD_10device_ptrIfEEEESM_EEEEEllEEyS9_lNS7_10__identityEEEvT0_PT3_T1_NS0_13GridEvenShareISU_EET2_T4_E12temp_storage+24];
	add.s64 	%rd164, %rd163, %rd373;
	ld.shared.u64 	%rd165, [_ZZN3cub18CUB_300001_SM_10006detail6reduce18DeviceReduceKernelINS2_10policy_hubIlyN4cuda3std3__44plusIlEEE10Policy1000EN6thrust24THRUST_300001_SM_1000_NS18transform_iteratorI20dentroCuadradoUnidadNSD_12zip_iteratorINS7_5tupleIJNSD_6detail15normal_iteratorINSD_10device_ptrIfEEEESM_EEEEEllEEyS9_lNS7_10__identityEEEvT0_PT3_T1_NS0_13GridEvenShareISU_EET2_T4_E12temp_storage+32];
	add.s64 	%rd166, %rd164, %rd165;
	ld.shared.u64 	%rd167, [_ZZN3cub18CUB_300001_SM_10006detail6reduce18DeviceReduceKernelINS2_10policy_hubIlyN4cuda3std3__44plusIlEEE10Policy1000EN6thrust24THRUST_300001_SM_1000_NS18transform_iteratorI20dentroCuadradoUnidadNSD_12zip_iteratorINS7_5tupleIJNSD_6detail15normal_iteratorINSD_10device_ptrIfEEEESM_EEEEEllEEyS9_lNS7_10__identityEEEvT0_PT3_T1_NS0_13GridEvenShareISU_EET2_T4_E12temp_storage+40];
	add.s64 	%rd168, %rd166, %rd167;
	ld.shared.u64 	%rd169, [_ZZN3cub18CUB_300001_SM_10006detail6reduce18DeviceReduceKernelINS2_10policy_hubIlyN4cuda3std3__44plusIlEEE10Policy1000EN6thrust24THRUST_300001_SM_1000_NS18transform_iteratorI20dentroCuadradoUnidadNSD_12zip_iteratorINS7_5tupleIJNSD_6detail15normal_iteratorINSD_10device_ptrIfEEEESM_EEEEEllEEyS9_lNS7_10__identityEEEvT0_PT3_T1_NS0_13GridEvenShareISU_EET2_T4_E12temp_storage+48];
	add.s64 	%rd170, %rd168, %rd169;
	ld.shared.u64 	%rd171, [_ZZN3cub18CUB_300001_SM_10006detail6reduce18DeviceReduceKernelINS2_10policy_hubIlyN4cuda3std3__44plusIlEEE10Policy1000EN6thrust24THRUST_300001_SM_1000_NS18transform_iteratorI20dentroCuadradoUnidadNSD_12zip_iteratorINS7_5tupleIJNSD_6detail15normal_iteratorINSD_10device_ptrIfEEEESM_EEEEEllEEyS9_lNS7_10__identityEEEvT0_PT3_T1_NS0_13GridEvenShareISU_EET2_T4_E12temp_storage+56];
	add.s64 	%rd172, %rd170, %rd171;
	ld.shared.u64 	%rd173, [_ZZN3cub18CUB_300001_SM_10006detail6reduce18DeviceReduceKernelINS2_10policy_hubIlyN4cuda3std3__44plusIlEEE10Policy1000EN6thrust24THRUST_300001_SM_1000_NS18transform_iteratorI20dentroCuadradoUnidadNSD_12zip_iteratorINS7_5tupleIJNSD_6detail15normal_iteratorINSD_10device_ptrIfEEEESM_EEEEEllEEyS9_lNS7_10__identityEEEvT0_PT3_T1_NS0_13GridEvenShareISU_EET2_T4_E12temp_storage+64];
	add.s64 	%rd174, %rd172, %rd173;
	ld.shared.u64 	%rd175, [_ZZN3cub18CUB_300001_SM_10006detail6reduce18DeviceReduceKernelINS2_10policy_hubIlyN4cuda3std3__44plusIlEEE10Policy1000EN6thrust24THRUST_300001_SM_1000_NS18transform_iteratorI20dentroCuadradoUnidadNSD_12zip_iteratorINS7_5tupleIJNSD_6detail15normal_iteratorINSD_10device_ptrIfEEEESM_EEEEEllEEyS9_lNS7_10__identityEEEvT0_PT3_T1_NS0_13GridEvenShareISU_EET2_T4_E12temp_storage+72];
	add.s64 	%rd176, %rd174, %rd175;
	ld.shared.u64 	%rd177, [_ZZN3cub18CUB_300001_SM_10006detail6reduce18DeviceReduceKernelINS2_10policy_hubIlyN4cuda3std3__44plusIlEEE10Policy1000EN6thrust24THRUST_300001_SM_1000_NS18transform_iteratorI20dentroCuadradoUnidadNSD_12zip_iteratorINS7_5tupleIJNSD_6detail15normal_iteratorINSD_10device_ptrIfEEEESM_EEEEEllEEyS9_lNS7_10__identityEEEvT0_PT3_T1_NS0_13GridEvenShareISU_EET2_T4_E12temp_storage+80];
	add.s64 	%rd178, %rd176, %rd177;
	ld.shared.u64 	%rd179, [_ZZN3cub18CUB_300001_SM_10006detail6reduce18DeviceReduceKernelINS2_10policy_hubIlyN4cuda3std3__44plusIlEEE10Policy1000EN6thrust24THRUST_300001_SM_1000_NS18transform_iteratorI20dentroCuadradoUnidadNSD_12zip_iteratorINS7_5tupleIJNSD_6detail15normal_iteratorINSD_10device_ptrIfEEEESM_EEEEEllEEyS9_lNS7_10__identityEEEvT0_PT3_T1_NS0_13GridEvenShareISU_EET2_T4_E12temp_storage+88];
	add.s64 	%rd180, %rd178, %rd179;
	ld.shared.u64 	%rd181, [_ZZN3cub18CUB_300001_SM_10006detail6reduce18DeviceReduceKernelINS2_10policy_hubIlyN4cuda3std3__44plusIlEEE10Policy1000EN6thrust24THRUST_300001_SM_1000_NS18transform_iteratorI20dentroCuadradoUnidadNSD_12zip_iteratorINS7_5tupleIJNSD_6detail15normal_iteratorINSD_10device_ptrIfEEEESM_EEEEEllEEyS9_lNS7_10__identityEEEvT0_PT3_T1_NS0_13GridEvenShareISU_EET2_T4_E12temp_storage+96];
	add.s64 	%rd182, %rd180, %rd181;
	ld.shared.u64 	%rd183, [_ZZN3cub18CUB_300001_SM_10006detail6reduce18DeviceReduceKernelINS2_10policy_hubIlyN4cuda3std3__44plusIlEEE10Policy1000EN6thrust24THRUST_300001_SM_1000_NS18transform_iteratorI20dentroCuadradoUnidadNSD_12zip_iteratorINS7_5tupleIJNSD_6detail15normal_iteratorINSD_10device_ptrIfEEEESM_EEEEEllEEyS9_lNS7_10__identityEEEvT0_PT3_T1_NS0_13GridEvenShareISU_EET2_T4_E12temp_storage+104];
	add.s64 	%rd184, %rd182, %rd183;
	ld.shared.u64 	%rd185, [_ZZN3cub18CUB_300001_SM_10006detail6reduce18DeviceReduceKernelINS2_10policy_hubIlyN4cuda3std3__44plusIlEEE10Policy1000EN6thrust24THRUST_300001_SM_1000_NS18transform_iteratorI20dentroCuadradoUnidadNSD_12zip_iteratorINS7_5tupleIJNSD_6detail15normal_iteratorINSD_10device_ptrIfEEEESM_EEEEEllEEyS9_lNS7_10__identityEEEvT0_PT3_T1_NS0_13GridEvenShareISU_EET2_T4_E12temp_storage+112];
	add.s64 	%rd186, %rd184, %rd185;
	ld.shared.u64 	%rd187, [_ZZN3cub18CUB_300001_SM_10006detail6reduce18DeviceReduceKernelINS2_10policy_hubIlyN4cuda3std3__44plusIlEEE10Policy1000EN6thrust24THRUST_300001_SM_1000_NS18transform_iteratorI20dentroCuadradoUnidadNSD_12zip_iteratorINS7_5tupleIJNSD_6detail15normal_iteratorINSD_10device_ptrIfEEEESM_EEEEEllEEyS9_lNS7_10__identityEEEvT0_PT3_T1_NS0_13GridEvenShareISU_EET2_T4_E12temp_storage+120];
	add.s64 	%rd188, %rd186, %rd187;
	ld.shared.u64 	%rd189, [_ZZN3cub18CUB_300001_SM_10006detail6reduce18DeviceReduceKernelINS2_10policy_hubIlyN4cuda3std3__44plusIlEEE10Policy1000EN6thrust24THRUST_300001_SM_1000_NS18transform_iteratorI20dentroCuadradoUnidadNSD_12zip_iteratorINS7_5tupleIJNSD_6detail15normal_iteratorINSD_10device_ptrIfEEEESM_EEEEEllEEyS9_lNS7_10__identityEEEvT0_PT3_T1_NS0_13GridEvenShareISU_EET2_T4_E12temp_storage+128];
	add.s64 	%rd190, %rd188, %rd189;
	ld.shared.u64 	%rd191, [_ZZN3cub18CUB_300001_SM_10006detail6reduce18DeviceReduceKernelINS2_10policy_hubIlyN4cuda3std3__44plusIlEEE10Policy1000EN6thrust24THRUST_300001_SM_1000_NS18transform_iteratorI20dentroCuadradoUnidadNSD_12zip_iteratorINS7_5tupleIJNSD_6detail15normal_iteratorINSD_10device_ptrIfEEEESM_EEEEEllEEyS9_lNS7_10__identityEEEvT0_PT3_T1_NS0_13GridEvenShareISU_EET2_T4_E12temp_storage+136];
	add.s64 	%rd373, %rd190, %rd191;
$L__BB6_44:
	mov.u32 	%r250, %tid.x;
	setp.ne.s32 	%p107, %r250, 0;
	@%p107 bra 	$L__BB6_46;
	cvta.to.global.u64 	%rd345, %rd63;
	mul.wide.u32 	%rd346, %r2, 8;
	add.s64 	%rd347, %rd345, %rd346;
	st.global.u64 	[%rd347], %rd373;
$L__BB6_46:
	ret;

}
	// .globl	_ZN3cub18CUB_300001_SM_10006detail6reduce28DeviceReduceSingleTileKernelINS2_10policy_hubIlyN4cuda3std3__44plusIlEEE10Policy1000EPlSC_iS9_llNS7_10__identityEEEvT0_T1_T2_T3_T4_T6_
.visible .entry _ZN3cub18CUB_300001_SM_10006detail6reduce28DeviceReduceSingleTileKernelINS2_10policy_hubIlyN4cuda3std3__44plusIlEEE10Policy1000EPlSC_iS9_llNS7_10__identityEEEvT0_T1_T2_T3_T4_T6_(
	.param .u64 .ptr .align 1 _ZN3cub18CUB_300001_SM_10006detail6reduce28DeviceReduceSingleTileKernelINS2_10policy_hubIlyN4cuda3std3__44plusIlEEE10Policy1000EPlSC_iS9_llNS7_10__identityEEEvT0_T1_T2_T3_T4_T6__param_0,
	.param .u64 .ptr .align 1 _ZN3cub18CUB_300001_SM_10006detail6reduce28DeviceReduceSingleTileKernelINS2_10policy_hubIlyN4cuda3std3__44plusIlEEE10Policy1000EPlSC_iS9_llNS7_10__identityEEEvT0_T1_T2_T3_T4_T6__param_1,
	.param .u32 _ZN3cub18CUB_300001_SM_10006detail6reduce28DeviceReduceSingleTileKernelINS2_10policy_hubIlyN4cuda3std3__44plusIlEEE10Policy1000EPlSC_iS9_llNS7_10__identityEEEvT0_T1_T2_T3_T4_T6__param_2,
	.param .align 1 .b8 _ZN3cub18CUB_300001_SM_10006detail6reduce28DeviceReduceSingleTileKernelINS2_10policy_hubIlyN4cuda3std3__44plusIlEEE10Policy1000EPlSC_iS9_llNS7_10__identityEEEvT0_T1_T2_T3_T4_T6__param_3[1],
	.param .u64 _ZN3cub18CUB_300001_SM_10006detail6reduce28DeviceReduceSingleTileKernelINS2_10policy_hubIlyN4cuda3std3__44plusIlEEE10Policy1000EPlSC_iS9_llNS7_10__identityEEEvT0_T1_T2_T3_T4_T6__param_4,
	.param .align 1 .b8 _ZN3cub18CUB_300001_SM_10006detail6reduce28DeviceReduceSingleTileKernelINS2_10policy_hubIlyN4cuda3std3__44plusIlEEE10Policy1000EPlSC_iS9_llNS7_10__identityEEEvT0_T1_T2_T3_T4_T6__param_5[1]
)
.maxntid 512
.minnctapersm 1
{
	.reg .pred 	%p<58>;
	.reg .b32 	%r<238>;
	.reg .b64 	%rd<281>;
	// demoted variable
	.shared .align 8 .b8 _ZZN3cub18CUB_300001_SM_10006detail6reduce28DeviceReduceSingleTileKernelINS2_10policy_hubIlyN4cuda3std3__44plusIlEEE10Policy1000EPlSC_iS9_llNS7_10__identityEEEvT0_T1_T2_T3_T4_T6_E12temp_storage[152];
	ld.param.u64 	%rd35, [_ZN3cub18CUB_300001_SM_10006detail6reduce28DeviceReduceSingleTileKernelINS2_10policy_hubIlyN4cuda3std3__44plusIlEEE10Policy1000EPlSC_iS9_llNS7_10__identityEEEvT0_T1_T2_T3_T4_T6__param_0];
	ld.param.u64 	%rd37, [_ZN3cub18CUB_300001_SM_10006detail6reduce28DeviceReduceSingleTileKernelINS2_10policy_hubIlyN4cuda3std3__44plusIlEEE10Policy1000EPlSC_iS9_llNS7_10__identityEEEvT0_T1_T2_T3_T4_T6__param_1];
	ld.param.u32 	%r34, [_ZN3cub18CUB_300001_SM_10006detail6reduce28DeviceReduceSingleTileKernelINS2_10policy_hubIlyN4cuda3std3__44plusIlEEE10Policy1000EPlSC_iS9_llNS7_10__identityEEEvT0_T1_T2_T3_T4_T6__param_2];
	ld.param.u64 	%rd36, [_ZN3cub18CUB_300001_SM_10006detail6reduce28DeviceReduceSingleTileKernelINS2_10policy_hubIlyN4cuda3std3__44plusIlEEE10Policy1000EPlSC_iS9_llNS7_10__identityEEEvT0_T1_T2_T3_T4_T6__param_4];
	cvta.to.global.u64 	%rd1, %rd37;
	setp.ne.s32 	%p1, %r34, 0;
	@%p1 bra 	$L__BB7_3;
	mov.u32 	%r224, %tid.x;
	setp.ne.s32 	%p57, %r224, 0;
	@%p57 bra 	$L__BB7_39;
	st.global.u64 	[%rd1], %rd36;
	bra.uni 	$L__BB7_39;
$L__BB7_3:
	setp.gt.s32 	%p2, %r34, 3583;
	@%p2 bra 	$L__BB7_21;
	mov.u32 	%r1, %tid.x;
	setp.ge.s32 	%p19, %r1, %r34;
	mov.b64 	%rd271, 0;
	mov.u32 	%r228, %r1;
	@%p19 bra 	$L__BB7_6;
	mul.wide.u32 	%rd146, %r1, 8;
	add.s64 	%rd145, %rd35, %rd146;
	// begin inline asm
	ld.global.nc.u64 %rd271, [%rd145];
	// end inline asm
	add.s32 	%r228, %r1, 512;
$L__BB7_6:
	setp.ge.s32 	%p20, %r228, %r34;
	@%p20 bra 	$L__BB7_12;
	not.b32 	%r100, %r228;
	add.s32 	%r4, %r34, %r100;
	and.b32  	%r101, %r4, 1536;
	setp.eq.s32 	%p21, %r101, 1536;
	@%p21 bra 	$L__BB7_10;
	mul.wide.u32 	%rd148, %r228, 8;
	add.s64 	%rd266, %rd35, %rd148;
	shr.u32 	%r102, %r4, 9;
	add.s32 	%r103, %r102, 1;
	and.b32  	%r104, %r103, 3;
	neg.s32 	%r226, %r104;
$L__BB7_9:
	.pragma "nounroll";
	// begin inline asm
	ld.global.nc.u64 %rd149, [%rd266];
	// end inline asm
	add.s64 	%rd271, %rd149, %rd271;
	add.s32 	%r228, %r228, 512;
	add.s64 	%rd266, %rd266, 4096;
	add.s32 	%r226, %r226, 1;
	setp.ne.s32 	%p22, %r226, 0;
	@%p22 bra 	$L__BB7_9;
$L__BB7_10:
	setp.lt.u32 	%p23, %r4, 1536;
	@%p23 bra 	$L__BB7_12;
$L__BB7_11:
	mul.wide.s32 	%rd159, %r228, 8;
	add.s64 	%rd152, %rd35, %rd159;
	// begin inline asm
	ld.global.nc.u64 %rd151, [%rd152];
	// end inline asm
	add.s64 	%rd160, %rd151, %rd271;
	add.s64 	%rd154, %rd152, 4096;
	// begin inline asm
	ld.global.nc.u64 %rd153, [%rd154];
	// end inline asm
	add.s64 	%rd161, %rd153, %rd160;
	add.s64 	%rd156, %rd152, 8192;
	// begin inline asm
	ld.global.nc.u64 %rd155, [%rd156];
	// end inline asm
	add.s64 	%rd162, %rd155, %rd161;
	add.s64 	%rd158, %rd152, 12288;
	// begin inline asm
	ld.global.nc.u64 %rd157, [%rd158];
	// end inline asm
	add.s64 	%rd271, %rd157, %rd162;
	add.s32 	%r228, %r228, 2048;
	setp.lt.s32 	%p24, %r228, %r34;
	@%p24 bra 	$L__BB7_11;
$L__BB7_12:
	setp.lt.s32 	%p25, %r34, 512;
	@%p25 bra 	$L__BB7_17;
	// begin inline asm
	mov.u32 %r168, %laneid;
	// end inline asm
	mov.b64 	{%r170, %r175}, %rd271;
	mov.b32 	%r176, 1;
	mov.b32 	%r217, 31;
	mov.b32 	%r218, -1;
	// begin inline asm
	shfl.sync.down.b32 %r169, %r170, %r176, %r217, %r218;
	// end inline asm
	// begin inline asm
	shfl.sync.down.b32 %r174, %r175, %r176, %r217, %r218;
	// end inline asm
	mov.b64 	%rd221, {%r169, %r174};
	setp.gt.s32 	%p49, %r168, 30;
	selp.b64 	%rd222, 0, %rd221, %p49;
	add.s64 	%rd223, %rd222, %rd271;
	mov.b64 	{%r180, %r185}, %rd223;
	mov.b32 	%r186, 2;
	// begin inline asm
	shfl.sync.down.b32 %r179, %r180, %r186, %r217, %r218;
	// end inline asm
	// begin inline asm
	shfl.sync.down.b32 %r184, %r185, %r186, %r217, %r218;
	// end inline asm
	mov.b64 	%rd224, {%r179, %r184};
	setp.gt.s32 	%p50, %r168, 29;
	selp.b64 	%rd225, 0, %rd224, %p50;
	add.s64 	%rd226, %rd225, %rd223;
	mov.b64 	{%r190, %r195}, %rd226;
	mov.b32 	%r196, 4;
	// begin inline asm
	shfl.sync.down.b32 %r189, %r190, %r196, %r217, %r218;
	// end inline asm
	// begin inline asm
	shfl.sync.down.b32 %r194, %r195, %r196, %r217, %r218;
	// end inline asm
	mov.b64 	%rd227, {%r189, %r194};
	setp.gt.s32 	%p51, %r168, 27;
	selp.b64 	%rd228, 0, %rd227, %p51;
	add.s64 	%rd229, %rd228, %rd226;
	mov.b64 	{%r200, %r205}, %rd229;
	mov.b32 	%r206, 8;
	// begin inline asm
	shfl.sync.down.b32 %r199, %r200, %r206, %r217, %r218;
	// end inline asm
	// begin inline asm
	shfl.sync.down.b32 %r204, %r205, %r206, %r217, %r218;
	// end inline asm
	mov.b64 	%rd230, {%r199, %r204};
	setp.gt.s32 	%p52, %r168, 23;
	selp.b64 	%rd231, 0, %rd230, %p52;
	add.s64 	%rd232, %rd231, %rd229;
	mov.b64 	{%r210, %r215}, %rd232;
	mov.b32 	%r216, 16;
	// begin inline asm
	shfl.sync.down.b32 %r209, %r210, %r216, %r217, %r218;
	// end inline asm
	// begin inline asm
	shfl.sync.down.b32 %r214, %r215, %r216, %r217, %r218;
	// end inline asm
	mov.b64 	%rd233, {%r209, %r214};
	setp.gt.s32 	%p53, %r168, 15;
	selp.b64 	%rd234, 0, %rd233, %p53;
	add.s64 	%rd280, %rd234, %rd232;
	setp.ne.s32 	%p54, %r168, 0;
	@%p54 bra 	$L__BB7_15;
	shr.u32 	%r219, %r1, 2;
	and.b32  	%r220, %r219, 248;
	mov.u32 	%r221, _ZZN3cub18CUB_300001_SM_10006detail6reduce28DeviceReduceSingleTileKernelINS2_10policy_hubIlyN4cuda3std3__44plusIlEEE10Policy1000EPlSC_iS9_llNS7_10__identityEEEvT0_T1_T2_T3_T4_T6_E12temp_storage;
	add.s32 	%r222, %r221, %r220;
	st.shared.u64 	[%r222+16], %rd280;
$L__BB7_15:
	bar.sync 	0;
	setp.ne.s32 	%p55, %r1, 0;
	@%p55 bra 	$L__BB7_37;
	ld.shared.u64 	%rd235, [_ZZN3cub18CUB_300001_SM_10006detail6reduce28DeviceReduceSingleTileKernelINS2_10policy_hubIlyN4cuda3std3__44plusIlEEE10Policy1000EPlSC_iS9_llNS7_10__identityEEEvT0_T1_T2_T3_T4_T6_E12temp_storage+24];
	add.s64 	%rd236, %rd235, %rd280;
	ld.shared.u64 	%rd237, [_ZZN3cub18CUB_300001_SM_10006detail6reduce28DeviceReduceSingleTileKernelINS2_10policy_hubIlyN4cuda3std3__44plusIlEEE10Policy1000EPlSC_iS9_llNS7_10__identityEEEvT0_T1_T2_T3_T4_T6_E12temp_storage+32];
	add.s64 	%rd238, %rd236, %rd237;
	ld.shared.u64 	%rd239, [_ZZN3cub18CUB_300001_SM_10006detail6reduce28DeviceReduceSingleTileKernelINS2_10policy_hubIlyN4cuda3std3__44plusIlEEE10Policy1000EPlSC_iS9_llNS7_10__identityEEEvT0_T1_T2_T3_T4_T6_E12temp_storage+40];
	add.s64 	%rd240, %rd238, %rd239;
	ld.shared.u64 	%rd241, [_ZZN3cub18CUB_300001_SM_10006detail6reduce28DeviceReduceSingleTileKernelINS2_10policy_hubIlyN4cuda3std3__44plusIlEEE10Policy1000EPlSC_iS9_llNS7_10__identityEEEvT0_T1_T2_T3_T4_T6_E12temp_storage+48];
	add.s64 	%rd242, %rd240, %rd241;
	ld.shared.u64 	%rd243, [_ZZN3cub18CUB_300001_SM_10006detail6reduce28DeviceReduceSingleTileKernelINS2_10policy_hubIlyN4cuda3std3__44plusIlEEE10Policy1000EPlSC_iS9_llNS7_10__identityEEEvT0_T1_T2_T3_T4_T6_E12temp_storage+56];
	add.s64 	%rd244, %rd242, %rd243;
	ld.shared.u64 	%rd245, [_ZZN3cub18CUB_300001_SM_10006detail6reduce28DeviceReduceSingleTileKernelINS2_10policy_hubIlyN4cuda3std3__44plusIlEEE10Policy1000EPlSC_iS9_llNS7_10__identityEEEvT0_T1_T2_T3_T4_T6_E12temp_storage+64];
	add.s64 	%rd246, %rd244, %rd245;
	ld.shared.u64 	%rd247, [_ZZN3cub18CUB_300001_SM_10006detail6reduce28DeviceReduceSingleTileKernelINS2_10policy_hubIlyN4cuda3std3__44plusIlEEE10Policy1000EPlSC_iS9_llNS7_10__identityEEEvT0_T1_T2_T3_T4_T6_E12temp_storage+72];
	add.s64 	%rd248, %rd246, %rd247;
	ld.shared.u64 	%rd249, [_ZZN3cub18CUB_300001_SM_10006detail6reduce28DeviceReduceSingleTileKernelINS2_10policy_hubIlyN4cuda3std3__44plusIlEEE10Policy1000EPlSC_iS9_llNS7_10__identityEEEvT0_T1_T2_T3_T4_T6_E12temp_storage+80];
	add.s64 	%rd250, %rd248, %rd249;
	ld.shared.u64 	%rd251, [_ZZN3cub18CUB_300001_SM_10006detail6reduce28DeviceReduceSingleTileKernelINS2_10policy_hubIlyN4cuda3std3__44plusIlEEE10Policy1000EPlSC_iS9_llNS7_10__identityEEEvT0_T1_T2_T3_T4_T6_E12temp_storage+88];
	add.s64 	%rd252, %rd250, %rd251;
	ld.shared.u64 	%rd253, [_ZZN3cub18CUB_300001_SM_10006detail6reduce28DeviceReduceSingleTileKernelINS2_10policy_hubIlyN4cuda3std3__44plusIlEEE10Policy1000EPlSC_iS9_llNS7_10__identityEEEvT0_T1_T2_T3_T4_T6_E12temp_storage+96];
	add.s64 	%rd254, %rd252, %rd253;
	ld.shared.u64 	%rd255, [_ZZN3cub18CUB_300001_SM_10006detail6reduce28DeviceReduceSingleTileKernelINS2_10policy_hubIlyN4cuda3std3__44plusIlEEE10Policy1000EPlSC_iS9_llNS7_10__identityEEEvT0_T1_T2_T3_T4_T6_E12temp_storage+104];
	add.s64 	%rd256, %rd254, %rd255;
	ld.shared.u64 	%rd257, [_ZZN3cub18CUB_300001_SM_10006detail6reduce28DeviceReduceSingleTileKernelINS2_10policy_hubIlyN4cuda3std3__44plusIlEEE10Policy1000EPlSC_iS9_llNS7_10__identityEEEvT0_T1_T2_T3_T4_T6_E12temp_storage+112];
	add.s64 	%rd258, %rd256, %rd257;
	ld.shared.u64 	%rd259, [_ZZN3cub18CUB_300001_SM_10006detail6reduce28DeviceReduceSingleTileKernelINS2_10policy_hubIlyN4cuda3std3__44plusIlEEE10Policy1000EPlSC_iS9_llNS7_10__identityEEEvT0_T1_T2_T3_T4_T6_E12temp_storage+120];
	add.s64 	%rd260, %rd258, %rd259;
	ld.shared.u64 	%rd261, [_ZZN3cub18CUB_300001_SM_10006detail6reduce28DeviceReduceSingleTileKernelINS2_10policy_hubIlyN4cuda3std3__44plusIlEEE10Policy1000EPlSC_iS9_llNS7_10__identityEEEvT0_T1_T2_T3_T4_T6_E12temp_storage+128];
	add.s64 	%rd262, %rd260, %rd261;
	ld.shared.u64 	%rd263, [_ZZN3cub18CUB_300001_SM_10006detail6reduce28DeviceReduceSingleTileKernelINS2_10policy_hubIlyN4cuda3std3__44plusIlEEE10Policy1000EPlSC_iS9_llNS7_10__identityEEEvT0_T1_T2_T3_T4_T6_E12temp_storage+136];
	add.s64 	%rd280, %rd262, %rd263;
	bra.uni 	$L__BB7_37;
$L__BB7_17:
	// begin inline asm
	mov.u32 %r105, %laneid;
	// end inline asm
	and.b32  	%r156, %r1, 992;
	add.s32 	%r157, %r156, 32;
	setp.gt.s32 	%p26, %r157, %r34;
	not.b32 	%r158, %r156;
	add.s32 	%r159, %r34, %r158;
	selp.b32 	%r154, %r159, 31, %p26;
	mov.b64 	{%r107, %r112}, %rd271;
	mov.b32 	%r113, 1;
	mov.b32 	%r155, -1;
	// begin inline asm
	shfl.sync.down.b32 %r106, %r107, %r113, %r154, %r155;
	// end inline asm
	// begin inline asm
	shfl.sync.down.b32 %r111, %r112, %r113, %r154, %r155;
	// end inline asm
	mov.b64 	%rd163, {%r106, %r111};
	setp.lt.s32 	%p27, %r105, %r154;
	selp.b64 	%rd164, %rd163, 0, %p27;
	add.s64 	%rd165, %rd164, %rd271;
	mov.b64 	{%r117, %r122}, %rd165;
	mov.b32 	%r123, 2;
	// begin inline asm
	shfl.sync.down.b32 %r116, %r117, %r123, %r154, %r155;
	// end inline asm
	// begin inline asm
	shfl.sync.down.b32 %r121, %r122, %r123, %r154, %r155;
	// end inline asm
	mov.b64 	%rd166, {%r116, %r121};
	add.s32 	%r160, %r105, 2;
	setp.gt.s32 	%p28, %r160, %r154;
	selp.b64 	%rd167, 0, %rd166, %p28;
	add.s64 	%rd168, %rd167, %rd165;
	mov.b64 	{%r127, %r132}, %rd168;
	mov.b32 	%r133, 4;
	// begin inline asm
	shfl.sync.down.b32 %r126, %r127, %r133, %r154, %r155;
	// end inline asm
	// begin inline asm
	shfl.sync.down.b32 %r131, %r132, %r133, %r154, %r155;
	// end inline asm
	mov.b64 	%rd169, {%r126, %r131};
	add.s32 	%r161, %r105, 4;
	setp.gt.s32 	%p29, %r161, %r154;
	selp.b64 	%rd170, 0, %rd169, %p29;
	add.s64 	%rd171, %rd170, %rd168;
	mov.b64 	{%r137, %r142}, %rd171;
	mov.b32 	%r143, 8;
	// begin inline asm
	shfl.sync.down.b32 %r136, %r137, %r143, %r154, %r155;
	// end inline asm
	// begin inline asm
	shfl.sync.down.b32 %r141, %r142, %r143, %r154, %r155;
	// end inline asm
	mov.b64 	%rd172, {%r136, %r141};
	add.s32 	%r162, %r105, 8;
	setp.gt.s32 	%p30, %r162, %r154;
	selp.b64 	%rd173, 0, %rd172, %p30;
	add.s64 	%rd174, %rd173, %rd171;
	mov.b64 	{%r147, %r152}, %rd174;
	mov.b32 	%r153, 16;
	// begin inline asm
	shfl.sync.down.b32 %r146, %r147, %r153, %r154, %r155;
	// end inline asm
	// begin inline asm
	shfl.sync.down.b32 %r151, %r152, %r153, %r154, %r155;
	// end inline asm
	mov.b64 	%rd175, {%r146, %r151};
	add.s32 	%r163, %r105, 16;
	setp.gt.s32 	%p31, %r163, %r154;
	selp.b64 	%rd176, 0, %rd175, %p31;
	add.s64 	%rd280, %rd176, %rd174;
	setp.ne.s32 	%p32, %r105, 0;
	@%p32 bra 	$L__BB7_19;
	shr.u32 	%r164, %r1, 2;
	and.b32  	%r165, %r164, 248;
	mov.u32 	%r166, _ZZN3cub18CUB_300001_SM_10006detail6reduce28DeviceReduceSingleTileKernelINS2_10policy_hubIlyN4cuda3std3__44plusIlEEE10Policy1000EPlSC_iS9_llNS7_10__identityEEEvT0_T1_T2_T3_T4_T6_E12temp_storage;
	add.s32 	%r167, %r166, %r165;
	st.shared.u64 	[%r167+16], %rd280;
$L__BB7_19:
	bar.sync 	0;
	setp.ne.s32 	%p33, %r1, 0;
	@%p33 bra 	$L__BB7_37;
	setp.gt.s32 	%p34, %r34, 32;
	ld.shared.u64 	%rd177, [_ZZN3cub18CUB_300001_SM_10006detail6reduce28DeviceReduceSingleTileKernelINS2_10policy_hubIlyN4cuda3std3__44plusIlEEE10Policy1000EPlSC_iS9_llNS7_10__identityEEEvT0_T1_T2_T3_T4_T6_E12temp_storage+24];
	selp.b64 	%rd178, %rd177, 0, %p34;
	add.s64 	%rd179, %rd178, %rd280;
	setp.gt.s32 	%p35, %r34, 64;
	ld.shared.u64 	%rd180, [_ZZN3cub18CUB_300001_SM_10006detail6reduce28DeviceReduceSingleTileKernelINS2_10policy_hubIlyN4cuda3std3__44plusIlEEE10Policy1000EPlSC_iS9_llNS7_10__identityEEEvT0_T1_T2_T3_T4_T6_E12temp_storage+32];
	selp.b64 	%rd181, %rd180, 0, %p35;
	add.s64 	%rd182, %rd179, %rd181;
	setp.gt.s32 	%p36, %r34, 96;
	ld.shared.u64 	%rd183, [_ZZN3cub18CUB_300001_SM_10006detail6reduce28DeviceReduceSingleTileKernelINS2_10policy_hubIlyN4cuda3std3__44plusIlEEE10Policy1000EPlSC_iS9_llNS7_10__identityEEEvT0_T1_T2_T3_T4_T6_E12temp_storage+40];
	selp.b64 	%rd184, %rd183, 0, %p36;
	add.s64 	%rd185, %rd182, %rd184;
	setp.gt.s32 	%p37, %r34, 128;
	ld.shared.u64 	%rd186, [_ZZN3cub18CUB_300001_SM_10006detail6reduce28DeviceReduceSingleTileKernelINS2_10policy_hubIlyN4cuda3std3__44plusIlEEE10Policy1000EPlSC_iS9_llNS7_10__identityEEEvT0_T1_T2_T3_T4_T6_E12temp_storage+48];
	selp.b64 	%rd187, %rd186, 0, %p37;
	add.s64 	%rd188, %rd185, %rd187;
	setp.gt.s32 	%p38, %r34, 160;
	ld.shared.u64 	%rd189, [_ZZN3cub18CUB_300001_SM_10006detail6reduce28DeviceReduceSingleTileKernelINS2_10policy_hubIlyN4cuda3std3__44plusIlEEE10Policy1000EPlSC_iS9_llNS7_10__identityEEEvT0_T1_T2_T3_T4_T6_E12temp_storage+56];
	selp.b64 	%rd190, %rd189, 0, %p38;
	add.s64 	%rd191, %rd188, %rd190;
	setp.gt.s32 	%p39, %r34, 192;
	ld.shared.u64 	%rd192, [_ZZN3cub18CUB_300001_SM_10006detail6reduce28DeviceReduceSingleTileKernelINS2_10policy_hubIlyN4cuda3std3__44plusIlEEE10Policy1000EPlSC_iS9_llNS7_10__identityEEEvT0_T1_T2_T3_T4_T6_E12temp_storage+64];
	selp.b64 	%rd193, %rd192, 0, %p39;
	add.s64 	%rd194, %rd191, %rd193;
	setp.gt.s32 	%p40, %r34, 224;
	ld.shared.u64 	%rd195, [_ZZN3cub18CUB_300001_SM_10006detail6reduce28DeviceReduceSingleTileKernelINS2_10policy_hubIlyN4cuda3std3__44plusIlEEE10Policy1000EPlSC_iS9_llNS7_10__identityEEEvT0_T1_T2_T3_T4_T6_E12temp_storage+72];
	selp.b64 	%rd196, %rd195, 0, %p40;
	add.s64 	%rd197, %rd194, %rd196;
	setp.gt.s32 	%p41, %r34, 256;
	ld.shared.u64 	%rd198, [_ZZN3cub18CUB_300001_SM_10006detail6reduce28DeviceReduceSingleTileKernelINS2_10policy_hubIlyN4cuda3std3__44plusIlEEE10Policy1000EPlSC_iS9_llNS7_10__identityEEEvT0_T1_T2_T3_T4_T6_E12temp_storage+80];
	selp.b64 	%rd199, %rd198, 0, %p41;
	add.s64 	%rd200, %rd197, %rd199;
	setp.gt.s32 	%p42, %r34, 288;
	ld.shared.u64 	%rd201, [_ZZN3cub18CUB_300001_SM_10006detail6reduce28DeviceReduceSingleTileKernelINS2_10policy_hubIlyN4cuda3std3__44plusIlEEE10Policy1000EPlSC_iS9_llNS7_10__identityEEEvT0_T1_T2_T3_T4_T6_E12temp_storage+88];
	selp.b64 	%rd202, %rd201, 0, %p42;
	add.s64 	%rd203, %rd200, %rd202;
	setp.gt.s32 	%p43, %r34, 320;
	ld.shared.u64 	%rd204, [_ZZN3cub18CUB_300001_SM_10006detail6reduce28DeviceReduceSingleTileKernelINS2_10policy_hubIlyN4cuda3std3__44plusIlEEE10Policy1000EPlSC_iS9_llNS7_10__identityEEEvT0_T1_T2_T3_T4_T6_E12temp_storage+96];
	selp.b64 	%rd205, %rd204, 0, %p43;
	add.s64 	%rd206, %rd203, %rd205;
	setp.gt.s32 	%p44, %r34, 352;
	ld.shared.u64 	%rd207, [_ZZN3cub18CUB_300001_SM_10006detail6reduce28DeviceReduceSingleTileKernelINS2_10policy_hubIlyN4cuda3std3__44plusIlEEE10Policy1000EPlSC_iS9_llNS7_10__identityEEEvT0_T1_T2_T3_T4_T6_E12temp_storage+104];
	selp.b64 	%rd208, %rd207, 0, %p44;
	add.s64 	%rd209, %rd206, %rd208;
	setp.gt.s32 	%p45, %r34, 384;
	ld.shared.u64 	%rd210, [_ZZN3cub18CUB_300001_SM_10006detail6reduce28DeviceReduceSingleTileKernelINS2_10policy_hubIlyN4cuda3std3__44plusIlEEE10Policy1000EPlSC_iS9_llNS7_10__identityEEEvT0_T1_T2_T3_T4_T6_E12temp_storage+112];
	selp.b64 	%rd211, %rd210, 0, %p45;
	add.s64 	%rd212, %rd209, %rd211;
	setp.gt.s32 	%p46, %r34, 416;
	ld.shared.u64 	%rd213, [_ZZN3cub18CUB_300001_SM_10006detail6reduce28DeviceReduceSingleTileKernelINS2_10policy_hubIlyN4cuda3std3__44plusIlEEE10Policy1000EPlSC_iS9_llNS7_10__identityEEEvT0_T1_T2_T3_T4_T6_E12temp_storage+120];
	selp.b64 	%rd214, %rd213, 0, %p46;
	add.s64 	%rd215, %rd212, %rd214;
	setp.gt.s32 	%p47, %r34, 448;
	ld.shared.u64 	%rd216, [_ZZN3cub18CUB_300001_SM_10006detail6reduce28DeviceReduceSingleTileKernelINS2_10policy_hubIlyN4cuda3std3__44plusIlEEE10Policy1000EPlSC_iS9_llNS7_10__identityEEEvT0_T1_T2_T3_T4_T6_E12temp_storage+128];
	selp.b64 	%rd217, %rd216, 0, %p47;
	add.s64 	%rd218, %rd215, %rd217;
	setp.gt.s32 	%p48, %r34, 480;
	ld.shared.u64 	%rd219, [_ZZN3cub18CUB_300001_SM_10006detail6reduce28DeviceReduceSingleTileKernelINS2_10policy_hubIlyN4cuda3std3__44plusIlEEE10Policy1000EPlSC_iS9_llNS7_10__identityEEEvT0_T1_T2_T3_T4_T6_E12temp_storage+136];
	selp.b64 	%rd220, %rd219, 0, %p48;
	add.s64 	%rd280, %rd218, %rd220;
	bra.uni 	$L__BB7_37;
$L__BB7_21:
	mov.u32 	%r13, %tid.x;
	mul.wide.u32 	%rd52, %r13, 8;
	add.s64 	%rd39, %rd35, %rd52;
	// begin inline asm
	ld.global.nc.u64 %rd38, [%rd39];
	// end inline asm
	add.s64 	%rd41, %rd39, 4096;
	// begin inline asm
	ld.global.nc.u64 %rd40, [%rd41];
	// end inline asm
	add.s64 	%rd43, %rd39, 8192;
	// begin inline asm
	ld.global.nc.u64 %rd42, [%rd43];
	// end inline asm
	add.s64 	%rd45, %rd39, 12288;
	// begin inline asm
	ld.global.nc.u64 %rd44, [%rd45];
	// end inline asm
	add.s64 	%rd47, %rd39, 16384;
	// begin inline asm
	ld.global.nc.u64 %rd46, [%rd47];
	// end inline asm
	add.s64 	%rd49, %rd39, 20480;
	// begin inline asm
	ld.global.nc.u64 %rd48, [%rd49];
	// end inline asm
	add.s64 	%rd51, %rd39, 24576;
	// begin inline asm
	ld.global.nc.u64 %rd50, [%rd51];
	// end inline asm
	add.s64 	%rd53, %rd40, %rd38;
	add.s64 	%rd54, %rd42, %rd53;
	add.s64 	%rd55, %rd44, %rd54;
	add.s64 	%rd56, %rd46, %rd55;
	add.s64 	%rd57, %rd48, %rd56;
	add.s64 	%rd279, %rd50, %rd57;
	setp.lt.u32 	%p3, %r34, 7168;
	mov.b32 	%r231, 3584;
	@%p3 bra 	$L__BB7_25;
	add.s32 	%r14, %r34, -3584;
	mov.b32 	%r231, 3584;
$L__BB7_23:
	add.s32 	%r37, %r231, %r13;
	mul.wide.u32 	%rd72, %r37, 8;
	add.s64 	%rd59, %rd35, %rd72;
	// begin inline asm
	ld.global.nc.u64 %rd58, [%rd59];
	// end inline asm
	add.s64 	%rd61, %rd59, 4096;
	// begin inline asm
	ld.global.nc.u64 %rd60, [%rd61];
	// end inline asm
	add.s64 	%rd63, %rd59, 8192;
	// begin inline asm
	ld.global.nc.u64 %rd62, [%rd63];
	// end inline asm
	add.s64 	%rd65, %rd59, 12288;
	// begin inline asm
	ld.global.nc.u64 %rd64, [%rd65];
	// end inline asm
	add.s64 	%rd67, %rd59, 16384;
	// begin inline asm
	ld.global.nc.u64 %rd66, [%rd67];
	// end inline asm
	add.s64 	%rd69, %rd59, 20480;
	// begin inline asm
	ld.global.nc.u64 %rd68, [%rd69];
	// end inline asm
	add.s64 	%rd71, %rd59, 24576;
	// begin inline asm
	ld.global.nc.u64 %rd70, [%rd71];
	// end inline asm
	add.s64 	%rd73, %rd58, %rd279;
	add.s64 	%rd74, %rd60, %rd73;
	add.s64 	%rd75, %rd62, %rd74;
	add.s64 	%rd76, %rd64, %rd75;
	add.s64 	%rd77, %rd66, %rd76;
	add.s64 	%rd78, %rd68, %rd77;
	add.s64 	%rd279, %rd70, %rd78;
	sub.s32 	%r38, %r34, %r231;
	setp.lt.s32 	%p4, %r38, 3584;
	@%p4 bra 	$L__BB7_33;
	add.s32 	%r231, %r231, 3584;
	setp.le.s32 	%p5, %r231, %r14;
	@%p5 bra 	$L__BB7_23;
$L__BB7_25:
	setp.le.s32 	%p6, %r34, %r231;
	@%p6 bra 	$L__BB7_33;
	sub.s32 	%r18, %r34, %r231;
	setp.ge.s32 	%p7, %r13, %r18;
	@%p7 bra 	$L__BB7_33;
	not.b32 	%r39, %r13;
	add.s32 	%r40, %r34, %r39;
	sub.s32 	%r19, %r40, %r231;
	and.b32  	%r41, %r19, 1536;
	setp.eq.s32 	%p8, %r41, 1536;
	mov.u32 	%r235, %r13;
	@%p8 bra 	$L__BB7_30;
	add.s32 	%r233, %r13, %r231;
	shr.u32 	%r42, %r19, 9;
	add.s32 	%r43, %r42, 1;
	and.b32  	%r44, %r43, 3;
	neg.s32 	%r232, %r44;
	mov.u32 	%r235, %r13;
$L__BB7_29:
	.pragma "nounroll";
	mul.wide.u32 	%rd82, %r233, 8;
	add.s64 	%rd81, %rd35, %rd82;
	// begin inline asm
	ld.global.nc.u64 %rd80, [%rd81];
	// end inline asm
	add.s64 	%rd279, %rd80, %rd279;
	add.s32 	%r235, %r235, 512;
	add.s32 	%r233, %r233, 512;
	add.s32 	%r232, %r232, 1;
	setp.ne.s32 	%p9, %r232, 0;
	@%p9 bra 	$L__BB7_29;
$L__BB7_30:
	setp.lt.u32 	%p10, %r19, 1536;
	@%p10 bra 	$L__BB7_33;
	cvt.u64.u32 	%rd83, %r235;
	cvt.u64.u32 	%rd84, %r231;
	add.s64 	%rd85, %rd83, %rd84;
	shl.b64 	%rd86, %rd85, 3;
	add.s64 	%rd87, %rd86, %rd35;
	add.s64 	%rd277, %rd87, 8192;
	add.s32 	%r236, %r235, %r231;
$L__BB7_32:
	mul.wide.u32 	%rd96, %r236, 8;
	add.s64 	%rd89, %rd35, %rd96;
	// begin inline asm
	ld.global.nc.u64 %rd88, [%rd89];
	// end inline asm
	add.s64 	%rd97, %rd88, %rd279;
	add.s64 	%rd91, %rd277, -4096;
	// begin inline asm
	ld.global.nc.u64 %rd90, [%rd91];
	// end inline asm
	add.s64 	%rd98, %rd90, %rd97;
	// begin inline asm
	ld.global.nc.u64 %rd92, [%rd277];
	// end inline asm
	add.s64 	%rd99, %rd92, %rd98;
	add.s64 	%rd95, %rd277, 4096;
	// begin inline asm
	ld.global.nc.u64 %rd94, [%rd95];
	// end inline asm
	add.s64 	%rd279, %rd94, %rd99;
	add.s32 	%r235, %r235, 2048;
	add.s64 	%rd277, %rd277, 16384;
	add.s32 	%r236, %r236, 2048;
	setp.lt.s32 	%p11, %r235, %r18;
	@%p11 bra 	$L__BB7_32;
$L__BB7_33:
	// begin inline asm
	mov.u32 %r45, %laneid;
	// end inline asm
	mov.b64 	{%r47, %r52}, %rd279;
	mov.b32 	%r53, 1;
	mov.b32 	%r94, 31;
	mov.b32 	%r95, -1;
	// begin inline asm
	shfl.sync.down.b32 %r46, %r47, %r53, %r94, %r95;
	// end inline asm
	// begin inline asm
	shfl.sync.down.b32 %r51, %r52, %r53, %r94, %r95;
	// end inline asm
	mov.b64 	%rd100, {%r46, %r51};
	setp.gt.s32 	%p12, %r45, 30;
	selp.b64 	%rd101, 0, %rd100, %p12;
	add.s64 	%rd102, %rd101, %rd279;
	mov.b64 	{%r57, %r62}, %rd102;
	mov.b32 	%r63, 2;
	// begin inline asm
	shfl.sync.down.b32 %r56, %r57, %r63, %r94, %r95;
	// end inline asm
	// begin inline asm
	shfl.sync.down.b32 %r61, %r62, %r63, %r94, %r95;
	// end inline asm
	mov.b64 	%rd103, {%r56, %r61};
	setp.gt.s32 	%p13, %r45, 29;
	selp.b64 	%rd104, 0, %rd103, %p13;
	add.s64 	%rd105, %rd104, %rd102;
	mov.b64 	{%r67, %r72}, %rd105;
	mov.b32 	%r73, 4;
	// begin inline asm
	shfl.sync.down.b32 %r66, %r67, %r73, %r94, %r95;
	// end inline asm
	// begin inline asm
	shfl.sync.down.b32 %r71, %r72, %r73, %r94, %r95;
	// end inline asm
	mov.b64 	%rd106, {%r66, %r71};
	setp.gt.s32 	%p14, %r45, 27;
	selp.b64 	%rd107, 0, %rd106, %p14;
	add.s64 	%rd108, %rd107, %rd105;
	mov.b64 	{%r77, %r82}, %rd108;
	mov.b32 	%r83, 8;
	// begin inline asm
	shfl.sync.down.b32 %r76, %r77, %r83, %r94, %r95;
	// end inline asm
	// begin inline asm
	shfl.sync.down.b32 %r81, %r82, %r83, %r94, %r95;
	// end inline asm
	mov.b64 	%rd109, {%r76, %r81};
	setp.gt.s32 	%p15, %r45, 23;
	selp.b64 	%rd110, 0, %rd109, %p15;
	add.s64 	%rd111, %rd110, %rd108;
	mov.b64 	{%r87, %r92}, %rd111;
	mov.b32 	%r93, 16;
	// begin inline asm
	shfl.sync.down.b32 %r86, %r87, %r93, %r94, %r95;
	// end inline asm
	// begin inline asm
	shfl.sync.down.b32 %r91, %r92, %r93, %r94, %r95;
	// end inline asm
	mov.b64 	%rd112, {%r86, %r91};
	setp.gt.s32 	%p16, %r45, 15;
	selp.b64 	%rd113, 0, %rd112, %p16;
	add.s64 	%rd280, %rd113, %rd111;
	setp.ne.s32 	%p17, %r45, 0;
	@%p17 bra 	$L__BB7_35;
	shr.u32 	%r96, %r13, 2;
	and.b32  	%r97, %r96, 248;
	mov.u32 	%r98, _ZZN3cub18CUB_300001_SM_10006detail6reduce28DeviceReduceSingleTileKernelINS2_10policy_hubIlyN4cuda3std3__44plusIlEEE10Policy1000EPlSC_iS9_llNS7_10__identityEEEvT0_T1_T2_T3_T4_T6_E12temp_storage;
	add.s32 	%r99, %r98, %r97;
	st.shared.u64 	[%r99+16], %rd280;
$L__BB7_35:
	bar.sync 	0;
	setp.ne.s32 	%p18, %r13, 0;
	@%p18 bra 	$L__BB7_37;
	ld.shared.u64 	%rd114, [_ZZN3cub18CUB_300001_SM_10006detail6reduce28DeviceReduceSingleTileKernelINS2_10policy_hubIlyN4cuda3std3__44plusIlEEE10Policy1000EPlSC_iS9_llNS7_10__identityEEEvT0_T1_T2_T3_T4_T6_E12temp_storage+24];
	add.s64 	%rd115, %rd114, %rd280;
	ld.shared.u64 	%rd116, [_ZZN3cub18CUB_300001_SM_10006detail6reduce28DeviceReduceSingleTileKernelINS2_10policy_hubIlyN4cuda3std3__44plusIlEEE10Policy1000EPlSC_iS9_llNS7_10__identityEEEvT0_T1_T2_T3_T4_T6_E12temp_storage+32];
	add.s64 	%rd117, %rd115, %rd116;
	ld.shared.u64 	%rd118, [_ZZN3cub18CUB_300001_SM_10006detail6reduce28DeviceReduceSingleTileKernelINS2_10policy_hubIlyN4cuda3std3__44plusIlEEE10Policy1000EPlSC_iS9_llNS7_10__identityEEEvT0_T1_T2_T3_T4_T6_E12temp_storage+40];
	add.s64 	%rd119, %rd117, %rd118;
	ld.shared.u64 	%rd120, [_ZZN3cub18CUB_300001_SM_10006detail6reduce28DeviceReduceSingleTileKernelINS2_10policy_hubIlyN4cuda3std3__44plusIlEEE10Policy1000EPlSC_iS9_llNS7_10__identityEEEvT0_T1_T2_T3_T4_T6_E12temp_storage+48];
	add.s64 	%rd121, %rd119, %rd120;
	ld.shared.u64 	%rd122, [_ZZN3cub18CUB_300001_SM_10006detail6reduce28DeviceReduceSingleTileKernelINS2_10policy_hubIlyN4cuda3std3__44plusIlEEE10Policy1000EPlSC_iS9_llNS7_10__identityEEEvT0_T1_T2_T3_T4_T6_E12temp_storage+56];
	add.s64 	%rd123, %rd121, %rd122;
	ld.shared.u64 	%rd124, [_ZZN3cub18CUB_300001_SM_10006detail6reduce28DeviceReduceSingleTileKernelINS2_10policy_hubIlyN4cuda3std3__44plusIlEEE10Policy1000EPlSC_iS9_llNS7_10__identityEEEvT0_T1_T2_T3_T4_T6_E12temp_storage+64];
	add.s64 	%rd125, %rd123, %rd124;
	ld.shared.u64 	%rd126, [_ZZN3cub18CUB_300001_SM_10006detail6reduce28DeviceReduceSingleTileKernelINS2_10policy_hubIlyN4cuda3std3__44plusIlEEE10Policy1000EPlSC_iS9_llNS7_10__identityEEEvT0_T1_T2_T3_T4_T6_E12temp_storage+72];
	add.s64 	%rd127, %rd125, %rd126;
	ld.shared.u64 	%rd128, [_ZZN3cub18CUB_300001_SM_10006detail6reduce28DeviceReduceSingleTileKernelINS2_10policy_hubIlyN4cuda3std3__44plusIlEEE10Policy1000EPlSC_iS9_llNS7_10__identityEEEvT0_T1_T2_T3_T4_T6_E12temp_storage+80];
	add.s64 	%rd129, %rd127, %rd128;
	ld.shared.u64 	%rd130, [_ZZN3cub18CUB_300001_SM_10006detail6reduce28DeviceReduceSingleTileKernelINS2_10policy_hubIlyN4cuda3std3__44plusIlEEE10Policy1000EPlSC_iS9_llNS7_10__identityEEEvT0_T1_T2_T3_T4_T6_E12temp_storage+88];
	add.s64 	%rd131, %rd129, %rd130;
	ld.shared.u64 	%rd132, [_ZZN3cub18CUB_300001_SM_10006detail6reduce28DeviceReduceSingleTileKernelINS2_10policy_hubIlyN4cuda3std3__44plusIlEEE10Policy1000EPlSC_iS9_llNS7_10__identityEEEvT0_T1_T2_T3_T4_T6_E12temp_storage+96];
	add.s64 	%rd133, %rd131, %rd132;
	ld.shared.u64 	%rd134, [_ZZN3cub18CUB_300001_SM_10006detail6reduce28DeviceReduceSingleTileKernelINS2_10policy_hubIlyN4cuda3std3__44plusIlEEE10Policy1000EPlSC_iS9_llNS7_10__identityEEEvT0_T1_T2_T3_T4_T6_E12temp_storage+104];
	add.s64 	%rd135, %rd133, %rd134;
	ld.shared.u64 	%rd136, [_ZZN3cub18CUB_300001_SM_10006detail6reduce28DeviceReduceSingleTileKernelINS2_10policy_hubIlyN4cuda3std3__44plusIlEEE10Policy1000EPlSC_iS9_llNS7_10__identityEEEvT0_T1_T2_T3_T4_T6_E12temp_storage+112];
	add.s64 	%rd137, %rd135, %rd136;
	ld.shared.u64 	%rd138, [_ZZN3cub18CUB_300001_SM_10006detail6reduce28DeviceReduceSingleTileKernelINS2_10policy_hubIlyN4cuda3std3__44plusIlEEE10Policy1000EPlSC_iS9_llNS7_10__identityEEEvT0_T1_T2_T3_T4_T6_E12temp_storage+120];
	add.s64 	%rd139, %rd137, %rd138;
	ld.shared.u64 	%rd140, [_ZZN3cub18CUB_300001_SM_10006detail6reduce28DeviceReduceSingleTileKernelINS2_10policy_hubIlyN4cuda3std3__44plusIlEEE10Policy1000EPlSC_iS9_llNS7_10__identityEEEvT0_T1_T2_T3_T4_T6_E12temp_storage+128];
	add.s64 	%rd141, %rd139, %rd140;
	ld.shared.u64 	%rd142, [_ZZN3cub18CUB_300001_SM_10006detail6reduce28DeviceReduceSingleTileKernelINS2_10policy_hubIlyN4cuda3std3__44plusIlEEE10Policy1000EPlSC_iS9_llNS7_10__identityEEEvT0_T1_T2_T3_T4_T6_E12temp_storage+136];
	add.s64 	%rd280, %rd141, %rd142;
$L__BB7_37:
	mov.u32 	%r223, %tid.x;
	setp.ne.s32 	%p56, %r223, 0;
	@%p56 bra 	$L__BB7_39;
	add.s64 	%rd264, %rd280, %rd36;
	st.global.u64 	[%rd1], %rd264;
$L__BB7_39:
	ret;

}


// ===== COMPILED SASS (sm_100) =====

	.target	sm_100

	.elftype	@"ET_EXEC"


//--------------------- .note.nv.tkinfo           --------------------------
	.section	.note.nv.tkinfo,"",@"SHT_NOTE"
	.sectionflags	@"SHF_NOTE_NV_TKINFO"
	.tkinfo
        /*0018*/ 	.word	0x00000002
        /*0030*/ 	.string	""
        /*0030*/ 	.string	"ptxas"
        /*0030*/ 	.string	"Cuda compilation tools, release 13.0, V13.0.88"
        /*0030*/ 	.string	"Build cuda_13.0.r13.0/compiler.36424714_0"
        /*0030*/ 	.string	"-arch sm_100 -m 64 "



//--------------------- .note.nv.cuinfo           --------------------------
	.section	.note.nv.cuinfo,"",@"SHT_NOTE"
	.sectionflags	@"SHF_NOTE_NV_CUINFO"
        /*0018*/ 	.short	0x0002
        /*001a*/ 	.short	0x0064
        /*001c*/ 	.short	0x0082
	.zero		2


//--------------------- .nv.info                  --------------------------
	.section	.nv.info,"",@"SHT_CUDA_INFO"
	.align	4


	//----- nvinfo : EIATTR_REGCOUNT
	.align		4
        /*0000*/ 	.byte	0x04, 0x2f
        /*0002*/ 	.short	(.L_44 - .L_43)
	.align		4
.L_43:
        /*0004*/ 	.word	index@(_ZN3cub18CUB_300001_SM_10006detail11EmptyKernelIvEEvv)
        /*0008*/ 	.word	0x00000004


	//----- nvinfo : EIATTR_FRAME_SIZE
	.align		4
.L_44:
        /*000c*/ 	.byte	0x04, 0x11
        /*000e*/ 	.short	(.L_46 - .L_45)
	.align		4
.L_45:
        /*0010*/ 	.word	index@(_ZN3cub18CUB_300001_SM_10006detail11EmptyKernelIvEEvv)
        /*0014*/ 	.word	0x00000000


	//----- nvinfo : EIATTR_REGCOUNT
	.align		4
.L_46:
        /*0018*/ 	.byte	0x04, 0x2f
        /*001a*/ 	.short	(.L_48 - .L_47)
	.align		4
.L_47:
        /*001c*/ 	.word	index@(_ZN3cub18CUB_300001_SM_10006detail8for_each13static_kernelINS2_12policy_hub_t12policy_500_tEmN6thrust24THRUST_300001_SM_1000_NS8cuda_cub20__uninitialized_fill7functorINS7_10device_ptrIfEEfEEEEvT0_T1_)
        /*0020*/ 	.word	0x00000008


	//----- nvinfo : EIATTR_FRAME_SIZE
	.align		4
.L_48:
        /*0024*/ 	.byte	0x04, 0x11
        /*0026*/ 	.short	(.L_50 - .L_49)
	.align		4
.L_49:
        /*0028*/ 	.word	index@(_ZN3cub18CUB_300001_SM_10006detail8for_each13static_kernelINS2_12policy_hub_t12policy_500_tEmN6thrust24THRUST_300001_SM_1000_NS8cuda_cub20__uninitialized_fill7functorINS7_10device_ptrIfEEfEEEEvT0_T1_)
        /*002c*/ 	.word	0x00000000


	//----- nvinfo : EIATTR_REGCOUNT
	.align		4
.L_50:
        /*0030*/ 	.byte	0x04, 0x2f
        /*0032*/ 	.short	(.L_52 - .L_51)
	.align		4
.L_51:
        /*0034*/ 	.word	index@(_ZN3cub18CUB_300001_SM_10006detail6reduce28DeviceReduceSingleTileKernelINS2_10policy_hubIljN4cuda3std3__44plusIlEEE10Policy1000EN6thrust24THRUST_300001_SM_1000_NS18transform_iteratorI20dentroCuadradoUnidadNSD_12zip_iteratorINS7_5tupleIJNSD_6detail15normal_iteratorINSD_10device_ptrIfEEEESM_EEEEEllEEPljS9_llNS7_10__identityEEEvT0_T1_T2_T3_T4_T6_)
        /*0038*/ 	.word	0x00000028


	//----- nvinfo : EIATTR_FRAME_SIZE
	.align		4
.L_52:
        /*003c*/ 	.byte	0x04, 0x11
        /*003e*/ 	.short	(.L_54 - .L_53)
	.align		4
.L_53:
        /*0040*/ 	.word	index@(_ZN3cub18CUB_300001_SM_10006detail6reduce28DeviceReduceSingleTileKernelINS2_10policy_hubIljN4cuda3std3__44plusIlEEE10Policy1000EN6thrust24THRUST_300001_SM_1000_NS18transform_iteratorI20dentroCuadradoUnidadNSD_12zip_iteratorINS7_5tupleIJNSD_6detail15normal_iteratorINSD_10device_ptrIfEEEESM_EEEEEllEEPljS9_llNS7_10__identityEEEvT0_T1_T2_T3_T4_T6_)
        /*0044*/ 	.word	0x00000000


	//----- nvinfo : EIATTR_REGCOUNT
	.align		4
.L_54:
        /*0048*/ 	.byte	0x04, 0x2f
        /*004a*/ 	.short	(.L_56 - .L_55)
	.align		4
.L_55:
        /*004c*/ 	.word	index@(_ZN3cub18CUB_300001_SM_10006detail6reduce18DeviceReduceKernelINS2_10policy_hubIljN4cuda3std3__44plusIlEEE10Policy1000EN6thrust24THRUST_300001_SM_1000_NS18transform_iteratorI20dentroCuadradoUnidadNSD_12zip_iteratorINS7_5tupleIJNSD_6detail15normal_iteratorINSD_10device_ptrIfEEEESM_EEEEEllEEjS9_lNS7_10__identityEEEvT0_PT3_T1_NS0_13GridEvenShareISU_EET2_T4_)
        /*0050*/ 	.word	0x00000020


	//----- nvinfo : EIATTR_FRAME_SIZE
	.align		4
.L_56:
        /*0054*/ 	.byte	0x04, 0x11
        /*0056*/ 	.short	(.L_58 - .L_57)
	.align		4
.L_57:
        /*0058*/ 	.word	index@(_ZN3cub18CUB_300001_SM_10006detail6reduce18DeviceReduceKernelINS2_10policy_hubIljN4cuda3std3__44plusIlEEE10Policy1000EN6thrust24THRUST_300001_SM_1000_NS18transform_iteratorI20dentroCuadradoUnidadNSD_12zip_iteratorINS7_5tupleIJNSD_6detail15normal_iteratorINSD_10device_ptrIfEEEESM_EEEEEllEEjS9_lNS7_10__identityEEEvT0_PT3_T1_NS0_13GridEvenShareISU_EET2_T4_)
        /*005c*/ 	.word	0x00000000


	//----- nvinfo : EIATTR_REGCOUNT
	.align		4
.L_58:
        /*0060*/ 	.byte	0x04, 0x2f
        /*0062*/ 	.short	(.L_60 - .L_59)
	.align		4
.L_59:
        /*0064*/ 	.word	index@(_ZN3cub18CUB_300001_SM_10006detail6reduce28DeviceReduceSingleTileKernelINS2_10policy_hubIljN4cuda3std3__44plusIlEEE10Policy1000EPlSC_iS9_llNS7_10__identityEEEvT0_T1_T2_T3_T4_T6_)
        /*0068*/ 	.word	0x00000030


	//----- nvinfo : EIATTR_FRAME_SIZE
	.align		4
.L_60:
        /*006c*/ 	.byte	0x04, 0x11
        /*006e*/ 	.short	(.L_62 - .L_61)
	.align		4
.L_61:
        /*0070*/ 	.word	index@(_ZN3cub18CUB_300001_SM_10006detail6reduce28DeviceReduceSingleTileKernelINS2_10policy_hubIljN4cuda3std3__44plusIlEEE10Policy1000EPlSC_iS9_llNS7_10__identityEEEvT0_T1_T2_T3_T4_T6_)
        /*0074*/ 	.word	0x00000000


	//----- nvinfo : EIATTR_REGCOUNT
	.align		4
.L_62:
        /*0078*/ 	.byte	0x04, 0x2f
        /*007a*/ 	.short	(.L_64 - .L_63)
	.align		4
.L_63:
        /*007c*/ 	.word	index@(_ZN3cub18CUB_300001_SM_10006detail6reduce28DeviceReduceSingleTileKernelINS2_10policy_hubIlyN4cuda3std3__44plusIlEEE10Policy1000EN6thrust24THRUST_300001_SM_1000_NS18transform_iteratorI20dentroCuadradoUnidadNSD_12zip_iteratorINS7_5tupleIJNSD_6detail15normal_iteratorINSD_10device_ptrIfEEEESM_EEEEEllEEPlyS9_llNS7_10__identityEEEvT0_T1_T2_T3_T4_T6_)
        /*0080*/ 	.word	0x00000026


	//----- nvinfo : EIATTR_FRAME_SIZE
	.align		4
.L_64:
        /*0084*/ 	.byte	0x04, 0x11
        /*0086*/ 	.short	(.L_66 - .L_65)
	.align		4
.L_65:
        /*0088*/ 	.word	index@(_ZN3cub18CUB_300001_SM_10006detail6reduce28DeviceReduceSingleTileKernelINS2_10policy_hubIlyN4cuda3std3__44plusIlEEE10Policy1000EN6thrust24THRUST_300001_SM_1000_NS18transform_iteratorI20dentroCuadradoUnidadNSD_12zip_iteratorINS7_5tupleIJNSD_6detail15normal_iteratorINSD_10device_ptrIfEEEESM_EEEEEllEEPlyS9_llNS7_10__identityEEEvT0_T1_T2_T3_T4_T6_)
        /*008c*/ 	.word	0x00000000


	//----- nvinfo : EIATTR_REGCOUNT
	.align		4
.L_66:
        /*0090*/ 	.byte	0x04, 0x2f
        /*0092*/ 	.short	(.L_68 - .L_67)
	.align		4
.L_67:
        /*0094*/ 	.word	index@(_ZN3cub18CUB_300001_SM_10006detail6reduce18DeviceReduceKernelINS2_10policy_hubIlyN4cuda3std3__44plusIlEEE10Policy1000EN6thrust24THRUST_300001_SM_1000_NS18transform_iteratorI20dentroCuadradoUnidadNSD_12zip_iteratorINS7_5tupleIJNSD_6detail15normal_iteratorINSD_10device_ptrIfEEEESM_EEEEEllEEyS9_lNS7_10__identityEEEvT0_PT3_T1_NS0_13GridEvenShareISU_EET2_T4_)
        /*0098*/ 	.word	0x00000020


	//----- nvinfo : EIATTR_FRAME_SIZE
	.align		4
.L_68:
        /*009c*/ 	.byte	0x04, 0x11
        /*009e*/ 	.short	(.L_70 - .L_69)
	.align		4
.L_69:
        /*00a0*/ 	.word	index@(_ZN3cub18CUB_300001_SM_10006detail6reduce18DeviceReduceKernelINS2_10policy_hubIlyN4cuda3std3__44plusIlEEE10Policy1000EN6thrust24THRUST_300001_SM_1000_NS18transform_iteratorI20dentroCuadradoUnidadNSD_12zip_iteratorINS7_5tupleIJNSD_6detail15normal_iteratorINSD_10device_ptrIfEEEESM_EEEEEllEEyS9_lNS7_10__identityEEEvT0_PT3_T1_NS0_13GridEvenShareISU_EET2_T4_)
        /*00a4*/ 	.word	0x00000000


	//----- nvinfo : EIATTR_REGCOUNT
	.align		4
.L_70:
        /*00a8*/ 	.byte	0x04, 0x2f
        /*00aa*/ 	.short	(.L_72 - .L_71)
	.align		4
.L_71:
        /*00ac*/ 	.word	index@(_ZN3cub18CUB_300001_SM_10006detail6reduce28DeviceReduceSingleTileKernelINS2_10policy_hubIlyN4cuda3std3__44plusIlEEE10Policy1000EPlSC_iS9_llNS7_10__identityEEEvT0_T1_T2_T3_T4_T6_)
        /*00b0*/ 	.word	0x00000030


	//----- nvinfo : EIATTR_FRAME_SIZE
	.align		4
.L_72:
        /*00b4*/ 	.byte	0x04, 0x11
        /*00b6*/ 	.short	(.L_74 - .L_73)
	.align		4
.L_73:
        /*00b8*/ 	.word	index@(_ZN3cub18CUB_300001_SM_10006detail6reduce28DeviceReduceSingleTileKernelINS2_10policy_hubIlyN4cuda3std3__44plusIlEEE10Policy1000EPlSC_iS9_llNS7_10__identityEEEvT0_T1_T2_T3_T4_T6_)
        /*00bc*/ 	.word	0x00000000


	//----- nvinfo : EIATTR_MIN_STACK_SIZE
	.align		4
.L_74:
        /*00c0*/ 	.byte	0x04, 0x12
        /*00c2*/ 	.short	(.L_76 - .L_75)
	.align		4
.L_75:
        /*00c4*/ 	.word	index@(_ZN3cub18CUB_300001_SM_10006detail6reduce28DeviceReduceSingleTileKernelINS2_10policy_hubIlyN4cuda3std3__44plusIlEEE10Policy1000EPlSC_iS9_llNS7_10__identityEEEvT0_T1_T2_T3_T4_T6_)
        /*00c8*/ 	.word	0x00000000


	//----- nvinfo : EIATTR_MIN_STACK_SIZE
	.align		4
.L_76:
        /*00cc*/ 	.byte	0x04, 0x12
        /*00ce*/ 	.short	(.L_78 - .L_77)
	.align		4
.L_77:
        /*00d0*/ 	.word	index@(_ZN3cub18CUB_300001_SM_10006detail6reduce18DeviceReduceKernelINS2_10policy_hubIlyN4cuda3std3__44plusIlEEE10Policy1000EN6thrust24THRUST_300001_SM_1000_NS18transform_iteratorI20dentroCuadradoUnidadNSD_12zip_iteratorINS7_5tupleIJNSD_6detail15normal_iteratorINSD_10device_ptrIfEEEESM_EEEEEllEEyS9_lNS7_10__identityEEEvT0_PT3_T1_NS0_13GridEvenShareISU_EET2_T4_)
        /*00d4*/ 	.word	0x00000000


	//----- nvinfo : EIATTR_MIN_STACK_SIZE
	.align		4
.L_78:
        /*00d8*/ 	.byte	0x04, 0x12
        /*00da*/ 	.short	(.L_80 - .L_79)
	.align		4
.L_79:
        /*00dc*/ 	.word	index@(_ZN3cub18CUB_300001_SM_10006detail6reduce28DeviceReduceSingleTileKernelINS2_10policy_hubIlyN4cuda3std3__44plusIlEEE10Policy1000EN6thrust24THRUST_300001_SM_1000_NS18transform_iteratorI20dentroCuadradoUnidadNSD_12zip_iteratorINS7_5tupleIJNSD_6detail15normal_iteratorINSD_10device_ptrIfEEEESM_EEEEEllEEPlyS9_llNS7_10__identityEEEvT0_T1_T2_T3_T4_T6_)
        /*00e0*/ 	.word	0x00000000


	//----- nvinfo : EIATTR_MIN_STACK_SIZE
	.align		4
.L_80:
        /*00e4*/ 	.byte	0x04, 0x12
        /*00e6*/ 	.short	(.L_82 - .L_81)
	.align		4
.L_81:
        /*00e8*/ 	.word	index@(_ZN3cub18CUB_300001_SM_10006detail6reduce28DeviceReduceSingleTileKernelINS2_10policy_hubIljN4cuda3std3__44plusIlEEE10Policy1000EPlSC_iS9_llNS7_10__identityEEEvT0_T1_T2_T3_T4_T6_)
        /*00ec*/ 	.word	0x00000000


	//----- nvinfo : EIATTR_MIN_STACK_SIZE
	.align		4
.L_82:
        /*00f0*/ 	.byte	0x04, 0x12
        /*00f2*/ 	.short	(.L_84 - .L_83)
	.align		4
.L_83:
        /*00f4*/ 	.word	index@(_ZN3cub18CUB_300001_SM_10006detail6reduce18DeviceReduceKernelINS2_10policy_hubIljN4cuda3std3__44plusIlEEE10Policy1000EN6thrust24THRUST_300001_SM_1000_NS18transform_iteratorI20dentroCuadradoUnidadNSD_12zip_iteratorINS7_5tupleIJNSD_6detail15normal_iteratorINSD_10device_ptrIfEEEESM_EEEEEllEEjS9_lNS7_10__identityEEEvT0_PT3_T1_NS0_13GridEvenShareISU_EET2_T4_)
        /*00f8*/ 	.word	0x00000000


	//----- nvinfo : EIATTR_MIN_STACK_SIZE
	.align		4
.L_84:
        /*00fc*/ 	.byte	0x04, 0x12
        /*00fe*/ 	.short	(.L_86 - .L_85)
	.align		4
.L_85:
        /*0100*/ 	.word	index@(_ZN3cub18CUB_300001_SM_10006detail6reduce28DeviceReduceSingleTileKernelINS2_10policy_hubIljN4cuda3std3__44plusIlEEE10Policy1000EN6thrust24THRUST_300001_SM_1000_NS18transform_iteratorI20dentroCuadradoUnidadNSD_12zip_iteratorINS7_5tupleIJNSD_6detail15normal_iteratorINSD_10device_ptrIfEEEESM_EEEEEllEEPljS9_llNS7_10__identityEEEvT0_T1_T2_T3_T4_T6_)
        /*0104*/ 	.word	0x00000000


	//----- nvinfo : EIATTR_MIN_STACK_SIZE
	.align		4
.L_86:
        /*0108*/ 	.byte	0x04, 0x12
        /*010a*/ 	.short	(.L_88 - .L_87)
	.align		4
.L_87:
        /*010c*/ 	.word	index@(_ZN3cub18CUB_300001_SM_10006detail8for_each13static_kernelINS2_12policy_hub_t12policy_500_tEmN6thrust24THRUST_300001_SM_1000_NS8cuda_cub20__uninitialized_fill7functorINS7_10device_ptrIfEEfEEEEvT0_T1_)
        /*0110*/ 	.word	0x00000000


	//----- nvinfo : EIATTR_MIN_STACK_SIZE
	.align		4
.L_88:
        /*0114*/ 	.byte	0x04, 0x12
        /*0116*/ 	.short	(.L_90 - .L_89)
	.align		4
.L_89:
        /*0118*/ 	.word	index@(_ZN3cub18CUB_300001_SM_10006detail11EmptyKernelIvEEvv)
        /*011c*/ 	.word	0x00000000
.L_90:


//--------------------- .nv.compat                --------------------------
	.section	.nv.compat,"",@"SHT_CUDA_COMPAT_INFO"
	.align	4
        /*0000*/ 	.byte	0x02, 0x09, 0x00, 0x00, 0x02, 0x02, 0x01, 0x00, 0x02, 0x05, 0x05, 0x00, 0x03, 0x07, 0x01, 0x01
        /*0010*/ 	.byte	0x02, 0x03, 0x00, 0x00, 0x02, 0x06, 0x01, 0x00, 0x04, 0x0b, 0x08, 0x00, 0x01, 0x00, 0x00, 0x00
        /*0020*/ 	.byte	0x00, 0x00, 0x00, 0x00


//--------------------- .nv.info._ZN3cub18CUB_300001_SM_10006detail6reduce28DeviceReduceSingleTileKernelINS2_10policy_hubIlyN4cuda3std3__44plusIlEEE10Policy1000EPlSC_iS9_llNS7_10__identityEEEvT0_T1_T2_T3_T4_T6_ --------------------------
	.section	.nv.info._ZN3cub18CUB_300001_SM_10006detail6reduce28DeviceReduceSingleTileKernelINS2_10policy_hubIlyN4cuda3std3__44plusIlEEE10Policy1000EPlSC_iS9_llNS7_10__identityEEEvT0_T1_T2_T3_T4_T6_,"",@"SHT_CUDA_INFO"
	.sectionflags	@""
	.align	4


	//----- nvinfo : EIATTR_CUDA_API_VERSION
	.align		4
        /*0000*/ 	.byte	0x04, 0x37
        /*0002*/ 	.short	(.L_92 - .L_91)
.L_91:
        /*0004*/ 	.word	0x00000082


	//----- nvinfo : EIATTR_KPARAM_INFO
	.align		4
.L_92:
        /*0008*/ 	.byte	0x04, 0x17
        /*000a*/ 	.short	(.L_94 - .L_93)
.L_93:
        /*000c*/ 	.word	0x00000000
        /*0010*/ 	.short	0x0005
        /*0012*/ 	.short	0x0020
        /*0014*/ 	.byte	0x00, 0xf0, 0x05, 0x00


	//----- nvinfo : EIATTR_KPARAM_INFO
	.align		4
.L_94:
        /*0018*/ 	.byte	0x04, 0x17
        /*001a*/ 	.short	(.L_96 - .L_95)
.L_95:
        /*001c*/ 	.word	0x00000000
        /*0020*/ 	.short	0x0004
        /*0022*/ 	.short	0x0018
        /*0024*/ 	.byte	0x00, 0xf0, 0x21, 0x00


	//----- nvinfo : EIATTR_KPARAM_INFO
	.align		4
.L_96:
        /*0028*/ 	.byte	0x04, 0x17
        /*002a*/ 	.short	(.L_98 - .L_97)
.L_97:
        /*002c*/ 	.word	0x00000000
        /*0030*/ 	.short	0x0003
        /*0032*/ 	.short	0x0014
        /*0034*/ 	.byte	0x00, 0xf0, 0x05, 0x00


	//----- nvinfo : EIATTR_KPARAM_INFO
	.align		4
.L_98:
        /*0038*/ 	.byte	0x04, 0x17
        /*003a*/ 	.short	(.L_100 - .L_99)
.L_99:
        /*003c*/ 	.word	0x00000000
        /*0040*/ 	.short	0x0002
        /*0042*/ 	.short	0x0010
        /*0044*/ 	.byte	0x00, 0xf0, 0x11, 0x00


	//----- nvinfo : EIATTR_KPARAM_INFO
	.align		4
.L_100:
        /*0048*/ 	.byte	0x04, 0x17
        /*004a*/ 	.short	(.L_102 - .L_101)
.L_101:
        /*004c*/ 	.word	0x00000000
        /*0050*/ 	.short	0x0001
        /*0052*/ 	.short	0x0008
        /*0054*/ 	.byte	0x00, 0xf5, 0x21, 0x00


	//----- nvinfo : EIATTR_KPARAM_INFO
	.align		4
.L_102:
        /*0058*/ 	.byte	0x04, 0x17
        /*005a*/ 	.short	(.L_104 - .L_103)
.L_103:
        /*005c*/ 	.word	0x00000000
        /*0060*/ 	.short	0x0000
        /*0062*/ 	.short	0x0000
        /*0064*/ 	.byte	0x00, 0xf5, 0x21, 0x00


	//----- nvinfo : EIATTR_SPARSE_MMA_MASK
	.align		4
.L_104:
        /*0068*/ 	.byte	0x03, 0x50
        /*006a*/ 	.short	0x0000


	//----- nvinfo : EIATTR_MAXREG_COUNT
	.align		4
        /*006c*/ 	.byte	0x03, 0x1b
        /*006e*/ 	.short	0x0080


	//----- nvinfo : EIATTR_NUM_BARRIERS
	.align		4
        /*0070*/ 	.byte	0x02, 0x4c
        /*0072*/ 	.byte	0x01
	.zero		1


	//----- nvinfo : EIATTR_MERCURY_ISA_VERSION
	.align		4
        /*0074*/ 	.byte	0x03, 0x5f
        /*0076*/ 	.short	0x0101


	//----- nvinfo : EIATTR_COOP_GROUP_MASK_REGIDS
	.align		4
        /*0078*/ 	.byte	0x04, 0x29
        /*007a*/ 	.short	(.L_106 - .L_105)


	//   ....[0]....
.L_105:
        /*007c*/ 	.word	0xffffffff


	//   ....[1]....
        /*0080*/ 	.word	0xffffffff


	//   ....[2]....
        /*0084*/ 	.word	0xffffffff


	//   ....[3]....
        /*0088*/ 	.word	0xffffffff


	//   ....[4]....
        /*008c*/ 	.word	0xffffffff


	//   ....[5]....
        /*0090*/ 	.word	0xffffffff


	//   ....[6]....
        /*0094*/ 	.word	0xffffffff


	//   ....[7]....
        /*0098*/ 	.word	0xffffffff


	//   ....[8]....
        /*009c*/ 	.word	0xffffffff


	//   ....[9]....
        /*00a0*/ 	.word	0xffffffff


	//   ....[10]....
        /*00a4*/ 	.word	0xffffffff


	//   ....[11]....
        /*00a8*/ 	.word	0xffffffff


	//   ....[12]....
        /*00ac*/ 	.word	0xffffffff


	//   ....[13]....
        /*00b0*/ 	.word	0xffffffff


	//   ....[14]....
        /*00b4*/ 	.word	0xffffffff


	//   ....[15]....
        /*00b8*/ 	.word	0xffffffff


	//   ....[16]....
        /*00bc*/ 	.word	0xffffffff


	//   ....[17]....
        /*00c0*/ 	.word	0xffffffff


	//   ....[18]....
        /*00c4*/ 	.word	0xffffffff


	//   ....[19]....
        /*00c8*/ 	.word	0xffffffff


	//   ....[20]....
        /*00cc*/ 	.word	0xffffffff


	//   ....[21]....
        /*00d0*/ 	.word	0xffffffff


	//   ....[22]....
        /*00d4*/ 	.word	0xffffffff


	//   ....[23]....
        /*00d8*/ 	.word	0xffffffff


	//   ....[24]....
        /*00dc*/ 	.word	0xffffffff


	//   ....[25]....
        /*00e0*/ 	.word	0xffffffff


	//   ....[26]....
        /*00e4*/ 	.word	0xffffffff


	//   ....[27]....
        /*00e8*/ 	.word	0xffffffff


	//   ....[28]....
        /*00ec*/ 	.word	0xffffffff


	//   ....[29]....
        /*00f0*/ 	.word	0xffffffff


	//----- nvinfo : EIATTR_COOP_GROUP_INSTR_OFFSETS
	.align		4
.L_106:
        /*00f4*/ 	.byte	0x04, 0x28
        /*00f6*/ 	.short	(.L_108 - .L_107)


	//   ....[0]....
.L_107:
        /*00f8*/ 	.word	0x00000970


	//   ....[1]....
        /*00fc*/ 	.word	0x00000980


	//   ....[2]....
        /*0100*/ 	.word	0x000009e0


	//   ....[3]....
        /*0104*/ 	.word	0x00000a00


	//   ....[4]....
        /*0108*/ 	.word	0x00000a50


	//   ....[5]....
        /*010c*/ 	.word	0x00000a70


	//   ....[6]....
        /*0110*/ 	.word	0x00000ab0


	//   ....[7]....
        /*0114*/ 	.word	0x00000af0


	//   ....[8]....
        /*0118*/ 	.word	0x00000b40


	//   ....[9]....
        /*011c*/ 	.word	0x00000b80


	//   ....[10]....
        /*0120*/ 	.word	0x00000e80


	//   ....[11]....
        /*0124*/ 	.word	0x00000e90


	//   ....[12]....
        /*0128*/ 	.word	0x00000f10


	//   ....[13]....
        /*012c*/ 	.word	0x00000f30


	//   ....[14]....
        /*0130*/ 	.word	0x00000f70


	//   ....[15]....
        /*0134*/ 	.word	0x00000fb0


	//   ....[16]....
        /*0138*/ 	.word	0x00001010


	//   ....[17]....
        /*013c*/ 	.word	0x00001040


	//   ....[18]....
        /*0140*/ 	.word	0x00001080


	//   ....[19]....
        /*0144*/ 	.word	0x000010c0


	//   ....[20]....
        /*0148*/ 	.word	0x000021b0


	//   ....[21]....
        /*014c*/ 	.word	0x000021c0


	//   ....[22]....
        /*0150*/ 	.word	0x00002240


	//   ....[23]....
        /*0154*/ 	.word	0x00002250


	//   ....[24]....
        /*0158*/ 	.word	0x000022b0


	//   ....[25]....
        /*015c*/ 	.word	0x000022d0


	//   ....[26]....
        /*0160*/ 	.word	0x00002310


	//   ....[27]....
        /*0164*/ 	.word	0x00002340


	//   ....[28]....
        /*0168*/ 	.word	0x00002380


	//   ....[29]....
        /*016c*/ 	.word	0x000023e0


	//----- nvinfo : EIATTR_VRC_CTA_INIT_COUNT
	.align		4
.L_108:
        /*0170*/ 	.byte	0x02, 0x4a
	.zero		1
	.zero		1


	//----- nvinfo : EIATTR_EXIT_INSTR_OFFSETS
	.align		4
        /*0174*/ 	.byte	0x04, 0x1c
        /*0176*/ 	.short	(.L_110 - .L_109)


	//   ....[0]....
.L_109:
        /*0178*/ 	.word	0x00000080


	//   ....[1]....
        /*017c*/ 	.word	0x000000c0


	//   ....[2]....
        /*0180*/ 	.word	0x00002650


	//   ....[3]....
        /*0184*/ 	.word	0x000026b0


	//----- nvinfo : EIATTR_MAX_THREADS
	.align		4
.L_110:
        /*0188*/ 	.byte	0x04, 0x05
        /*018a*/ 	.short	(.L_112 - .L_111)
.L_111:
        /*018c*/ 	.word	0x00000200
        /*0190*/ 	.word	0x00000001
        /*0194*/ 	.word	0x00000001


	//----- nvinfo : EIATTR_CRS_STACK_SIZE
	.align		4
.L_112:
        /*0198*/ 	.byte	0x04, 0x1e
        /*019a*/ 	.short	(.L_114 - .L_113)
.L_113:
        /*019c*/ 	.word	0x00000000


	//----- nvinfo : EIATTR_CBANK_PARAM_SIZE
	.align		4
.L_114:
        /*01a0*/ 	.byte	0x03, 0x19
        /*01a2*/ 	.short	0x0021


	//----- nvinfo : EIATTR_PARAM_CBANK
	.align		4
        /*01a4*/ 	.byte	0x04, 0x0a
        /*01a6*/ 	.short	(.L_116 - .L_115)
	.align		4
.L_115:
        /*01a8*/ 	.word	index@(.nv.constant0._ZN3cub18CUB_300001_SM_10006detail6reduce28DeviceReduceSingleTileKernelINS2_10policy_hubIlyN4cuda3std3__44plusIlEEE10Policy1000EPlSC_iS9_llNS7_10__identityEEEvT0_T1_T2_T3_T4_T6_)
        /*01ac*/ 	.short	0x0380
        /*01ae*/ 	.short	0x0021


	//----- nvinfo : EIATTR_SW_WAR
	.align		4
.L_116:
        /*01b0*/ 	.byte	0x04, 0x36
        /*01b2*/ 	.short	(.L_118 - .L_117)
.L_117:
        /*01b4*/ 	.word	0x00000008
.L_118:


//--------------------- .nv.info._ZN3cub18CUB_300001_SM_10006detail6reduce18DeviceReduceKernelINS2_10policy_hubIlyN4cuda3std3__44plusIlEEE10Policy1000EN6thrust24THRUST_300001_SM_1000_NS18transform_iteratorI20dentroCuadradoUnidadNSD_12zip_iteratorINS7_5tupleIJNSD_6detail15normal_iteratorINSD_10device_ptrIfEEEESM_EEEEEllEEyS9_lNS7_10__identityEEEvT0_PT3_T1_NS0_13GridEvenShareISU_EET2_T4_ --------------------------
	.section	.nv.info._ZN3cub18CUB_300001_SM_10006detail6reduce18DeviceReduceKernelINS2_10policy_hubIlyN4cuda3std3__44plusIlEEE10Policy1000EN6thrust24THRUST_300001_SM_1000_NS18transform_iteratorI20dentroCuadradoUnidadNSD_12zip_iteratorINS7_5tupleIJNSD_6detail15normal_iteratorINSD_10device_ptrIfEEEESM_EEEEEllEEyS9_lNS7_10__identityEEEvT0_PT3_T1_NS0_13GridEvenShareISU_EET2_T4_,"",@"SHT_CUDA_INFO"
	.sectionflags	@""
	.align	4


	//----- nvinfo : EIATTR_CUDA_API_VERSION
	.align		4
        /*0000*/ 	.byte	0x04, 0x37
        /*0002*/ 	.short	(.L_120 - .L_119)
.L_119:
        /*0004*/ 	.word	0x00000082


	//----- nvinfo : EIATTR_KPARAM_INFO
	.align		4
.L_120:
        /*0008*/ 	.byte	0x04, 0x17
        /*000a*/ 	.short	(.L_122 - .L_121)
.L_121:
        /*000c*/ 	.word	0x00000000
        /*0010*/ 	.short	0x0005
        /*0012*/ 	.short	0x0071
        /*0014*/ 	.byte	0x00, 0xf0, 0x05, 0x00


	//----- nvinfo : EIATTR_KPARAM_INFO
	.align		4
.L_122:
        /*0018*/ 	.byte	0x04, 0x17
        /*001a*/ 	.short	(.L_124 - .L_123)
.L_123:
        /*001c*/ 	.word	0x00000000
        /*0020*/ 	.short	0x0004
        /*0022*/ 	.short	0x0070
        /*0024*/ 	.byte	0x00, 0xf0, 0x05, 0x00


	//----- nvinfo : EIATTR_KPARAM_INFO
	.align		4
.L_124:
        /*0028*/ 	.byte	0x04, 0x17
        /*002a*/ 	.short	(.L_126 - .L_125)
.L_125:
        /*002c*/ 	.word	0x00000000
        /*0030*/ 	.short	0x0003
        /*0032*/ 	.short	0x0028
        /*0034*/ 	.byte	0x00, 0xf0, 0x21, 0x01


	//----- nvinfo : EIATTR_KPARAM_INFO
	.align		4
.L_126:
        /*0038*/ 	.byte	0x04, 0x17
        /*003a*/ 	.short	(.L_128 - .L_127)
.L_127:
        /*003c*/ 	.word	0x00000000
        /*0040*/ 	.short	0x0002
        /*0042*/ 	.short	0x0020
        /*0044*/ 	.byte	0x00, 0xf0, 0x21, 0x00


	//----- nvinfo : EIATTR_KPARAM_INFO
	.align		4
.L_128:
        /*0048*/ 	.byte	0x04, 0x17
        /*004a*/ 	.short	(.L_130 - .L_129)
.L_129:
        /*004c*/ 	.word	0x00000000
        /*0050*/ 	.short	0x0001
        /*0052*/ 	.short	0x0018
        /*0054*/ 	.byte	0x00, 0xf5, 0x21, 0x00


	//----- nvinfo : EIATTR_KPARAM_INFO
	.align		4
.L_130:
        /*0058*/ 	.byte	0x04, 0x17
        /*005a*/ 	.short	(.L_132 - .L_131)
.L_131:
        /*005c*/ 	.word	0x00000000
        /*0060*/ 	.short	0x0000
        /*0062*/ 	.short	0x0000
        /*0064*/ 	.byte	0x00, 0xf0, 0x61, 0x00


	//----- nvinfo : EIATTR_SPARSE_MMA_MASK
	.align		4
.L_132:
        /*0068*/ 	.byte	0x03, 0x50
        /*006a*/ 	.short	0x0000


	//----- nvinfo : EIATTR_MAXREG_COUNT
	.align		4
        /*006c*/ 	.byte	0x03, 0x1b
        /*006e*/ 	.short	0x0080


	//----- nvinfo : EIATTR_NUM_BARRIERS
	.align		4
        /*0070*/ 	.byte	0x02, 0x4c
        /*0072*/ 	.byte	0x01
	.zero		1


	//----- nvinfo : EIATTR_MERCURY_ISA_VERSION
	.align		4
        /*0074*/ 	.byte	0x03, 0x5f
        /*0076*/ 	.short	0x0101


	//----- nvinfo : EIATTR_COOP_GROUP_MASK_REGIDS
	.align		4
        /*0078*/ 	.byte	0x04, 0x29
        /*007a*/ 	.short	(.L_134 - .L_133)


	//   ....[0]....
.L_133:
        /*007c*/ 	.word	0xffffffff


	//   ....[1]....
        /*0080*/ 	.word	0xffffffff


	//   ....[2]....
        /*0084*/ 	.word	0xffffffff


	//   ....[3]....
        /*0088*/ 	.word	0xffffffff


	//   ....[4]....
        /*008c*/ 	.word	0xffffffff


	//   ....[5]....
        /*0090*/ 	.word	0xffffffff


	//   ....[6]....
        /*0094*/ 	.word	0xffffffff


	//   ....[7]....
        /*0098*/ 	.word	0xffffffff


	//   ....[8]....
        /*009c*/ 	.word	0xffffffff


	//   ....[9]....
        /*00a0*/ 	.word	0xffffffff


	//   ....[10]....
        /*00a4*/ 	.word	0xffffffff


	//   ....[11]....
        /*00a8*/ 	.word	0xffffffff


	//   ....[12]....
        /*00ac*/ 	.word	0xffffffff


	//   ....[13]....
        /*00b0*/ 	.word	0xffffffff


	//   ....[14]....
        /*00b4*/ 	.word	0xffffffff


	//   ....[15]....
        /*00b8*/ 	.word	0xffffffff


	//   ....[16]....
        /*00bc*/ 	.word	0xffffffff


	//   ....[17]....
        /*00c0*/ 	.word	0xffffffff


	//   ....[18]....
        /*00c4*/ 	.word	0xffffffff


	//   ....[19]....
        /*00c8*/ 	.word	0xffffffff


	//   ....[20]....
        /*00cc*/ 	.word	0xffffffff


	//   ....[21]....
        /*00d0*/ 	.word	0xffffffff


	//   ....[22]....
        /*00d4*/ 	.word	0xffffffff


	//   ....[23]....
        /*00d8*/ 	.word	0xffffffff


	//   ....[24]....
        /*00dc*/ 	.word	0xffffffff


	//   ....[25]....
        /*00e0*/ 	.word	0xffffffff


	//   ....[26]....
        /*00e4*/ 	.word	0xffffffff


	//   ....[27]....
        /*00e8*/ 	.word	0xffffffff


	//   ....[28]....
        /*00ec*/ 	.word	0xffffffff


	//   ....[29]....
        /*00f0*/ 	.word	0xffffffff


	//----- nvinfo : EIATTR_COOP_GROUP_INSTR_OFFSETS
	.align		4
.L_134:
        /*00f4*/ 	.byte	0x04, 0x28
        /*00f6*/ 	.short	(.L_136 - .L_135)


	//   ....[0]....
.L_135:
        /*00f8*/ 	.word	0x00000dd0


	//   ....[1]....
        /*00fc*/ 	.word	0x00000de0


	//   ....[2]....
        /*0100*/ 	.word	0x00000e40


	//   ....[3]....
        /*0104*/ 	.word	0x00000e60


	//   ....[4]....
        /*0108*/ 	.word	0x00000eb0


	//   ....[5]....
        /*010c*/ 	.word	0x00000ed0


	//   ....[6]....
        /*0110*/ 	.word	0x00000f10


	//   ....[7]....
        /*0114*/ 	.word	0x00000f50


	//   ....[8]....
        /*0118*/ 	.word	0x00000fb0


	//   ....[9]....
        /*011c*/ 	.word	0x00000ff0


	//   ....[10]....
        /*0120*/ 	.word	0x000012e0


	//   ....[11]....
        /*0124*/ 	.word	0x000012f0


	//   ....[12]....
        /*0128*/ 	.word	0x00001370


	//   ....[13]....
        /*012c*/ 	.word	0x000013a0


	//   ....[14]....
        /*0130*/ 	.word	0x000013f0


	//   ....[15]....
        /*0134*/ 	.word	0x00001430


	//   ....[16]....
        /*0138*/ 	.word	0x00001470


	//   ....[17]....
        /*013c*/ 	.word	0x000014b0


	//   ....[18]....
        /*0140*/ 	.word	0x000014e0


	//   ....[19]....
        /*0144*/ 	.word	0x00001550


	//   ....[20]....
        /*0148*/ 	.word	0x00003010


	//   ....[21]....
        /*014c*/ 	.word	0x00003020


	//   ....[22]....
        /*0150*/ 	.word	0x000030b0


	//   ....[23]....
        /*0154*/ 	.word	0x000030c0


	//   ....[24]....
        /*0158*/ 	.word	0x00003120


	//   ....[25]....
        /*015c*/ 	.word	0x00003140


	//   ....[26]....
        /*0160*/ 	.word	0x00003180


	//   ....[27]....
        /*0164*/ 	.word	0x000031b0


	//   ....[28]....
        /*0168*/ 	.word	0x00003200


	//   ....[29]....
        /*016c*/ 	.word	0x00003250


	//----- nvinfo : EIATTR_VRC_CTA_INIT_COUNT
	.align		4
.L_136:
        /*0170*/ 	.byte	0x02, 0x4a
	.zero		1
	.zero		1


	//----- nvinfo : EIATTR_EXIT_INSTR_OFFSETS
	.align		4
        /*0174*/ 	.byte	0x04, 0x1c
        /*0176*/ 	.short	(.L_138 - .L_137)


	//   ....[0]....
.L_137:
        /*0178*/ 	.word	0x000034c0


	//   ....[1]....
        /*017c*/ 	.word	0x00003500


	//----- nvinfo : EIATTR_MAX_THREADS
	.align		4
.L_138:
        /*0180*/ 	.byte	0x04, 0x05
        /*0182*/ 	.short	(.L_140 - .L_139)
.L_139:
        /*0184*/ 	.word	0x00000200
        /*0188*/ 	.word	0x00000001
        /*018c*/ 	.word	0x00000001


	//----- nvinfo : EIATTR_CRS_STACK_SIZE
	.align		4
.L_140:
        /*0190*/ 	.byte	0x04, 0x1e
        /*0192*/ 	.short	(.L_142 - .L_141)
.L_141:
        /*0194*/ 	.word	0x00000000


	//----- nvinfo : EIATTR_CBANK_PARAM_SIZE
	.align		4
.L_142:
        /*0198*/ 	.byte	0x03, 0x19
        /*019a*/ 	.short	0x0072


	//----- nvinfo : EIATTR_PARAM_CBANK
	.align		4
        /*019c*/ 	.byte	0x04, 0x0a
        /*019e*/ 	.short	(.L_144 - .L_143)
	.align		4
.L_143:
        /*01a0*/ 	.word	index@(.nv.constant0._ZN3cub18CUB_300001_SM_10006detail6reduce18DeviceReduceKernelINS2_10policy_hubIlyN4cuda3std3__44plusIlEEE10Policy1000EN6thrust24THRUST_300001_SM_1000_NS18transform_iteratorI20dentroCuadradoUnidadNSD_12zip_iteratorINS7_5tupleIJNSD_6detail15normal_iteratorINSD_10device_ptrIfEEEESM_EEEEEllEEyS9_lNS7_10__identityEEEvT0_PT3_T1_NS0_13GridEvenShareISU_EET2_T4_)
        /*01a4*/ 	.short	0x0380
        /*01a6*/ 	.short	0x0072


	//----- nvinfo : EIATTR_SW_WAR
	.align		4
.L_144:
        /*01a8*/ 	.byte	0x04, 0x36
        /*01aa*/ 	.short	(.L_146 - .L_145)
.L_145:
        /*01ac*/ 	.word	0x00000008
.L_146:


//--------------------- .nv.info._ZN3cub18CUB_300001_SM_10006detail6reduce28DeviceReduceSingleTileKernelINS2_10policy_hubIlyN4cuda3std3__44plusIlEEE10Policy1000EN6thrust24THRUST_300001_SM_1000_NS18transform_iteratorI20dentroCuadradoUnidadNSD_12zip_iteratorINS7_5tupleIJNSD_6detail15normal_iteratorINSD_10device_ptrIfEEEESM_EEEEEllEEPlyS9_llNS7_10__identityEEEvT0_T1_T2_T3_T4_T6_ --------------------------
	.section	.nv.info._ZN3cub18CUB_300001_SM_10006detail6reduce28DeviceReduceSingleTileKernelINS2_10policy_hubIlyN4cuda3std3__44plusIlEEE10Policy1000EN6thrust24THRUST_300001_SM_1000_NS18transform_iteratorI20dentroCuadradoUnidadNSD_12zip_iteratorINS7_5tupleIJNSD_6detail15normal_iteratorINSD_10device_ptrIfEEEESM_EEEEEllEEPlyS9_llNS7_10__identityEEEvT0_T1_T2_T3_T4_T6_,"",@"SHT_CUDA_INFO"
	.sectionflags	@""
	.align	4


	//----- nvinfo : EIATTR_CUDA_API_VERSION
	.align		4
        /*0000*/ 	.byte	0x04, 0x37
        /*0002*/ 	.short	(.L_148 - .L_147)
.L_147:
        /*0004*/ 	.word	0x00000082


	//----- nvinfo : EIATTR_KPARAM_INFO
	.align		4
.L_148:
        /*0008*/ 	.byte	0x04, 0x17
        /*000a*/ 	.short	(.L_150 - .L_149)
.L_149:
        /*000c*/ 	.word	0x00000000
        /*0010*/ 	.short	0x0005
        /*0012*/ 	.short	0x0038
        /*0014*/ 	.byte	0x00, 0xf0, 0x05, 0x00


	//----- nvinfo : EIATTR_KPARAM_INFO
	.align		4
.L_150:
        /*0018*/ 	.byte	0x04, 0x17
        /*001a*/ 	.short	(.L_152 - .L_151)
.L_151:
        /*001c*/ 	.word	0x00000000
        /*0020*/ 	.short	0x0004
        /*0022*/ 	.short	0x0030
        /*0024*/ 	.byte	0x00, 0xf0, 0x21, 0x00


	//----- nvinfo : EIATTR_KPARAM_INFO
	.align		4
.L_152:
        /*0028*/ 	.byte	0x04, 0x17
        /*002a*/ 	.short	(.L_154 - .L_153)
.L_153:
        /*002c*/ 	.word	0x00000000
        /*0030*/ 	.short	0x0003
        /*0032*/ 	.short	0x0028
        /*0034*/ 	.byte	0x00, 0xf0, 0x05, 0x00


	//----- nvinfo : EIATTR_KPARAM_INFO
	.align		4
.L_154:
        /*0038*/ 	.byte	0x04, 0x17
        /*003a*/ 	.short	(.L_156 - .L_155)
.L_155:
        /*003c*/ 	.word	0x00000000
        /*0040*/ 	.short	0x0002
        /*0042*/ 	.short	0x0020
        /*0044*/ 	.byte	0x00, 0xf0, 0x21, 0x00


	//----- nvinfo : EIATTR_KPARAM_INFO
	.align		4
.L_156:
        /*0048*/ 	.byte	0x04, 0x17
        /*004a*/ 	.short	(.L_158 - .L_157)
.L_157:
        /*004c*/ 	.word	0x00000000
        /*0050*/ 	.short	0x0001
        /*0052*/ 	.short	0x0018
        /*0054*/ 	.byte	0x00, 0xf5, 0x21, 0x00


	//----- nvinfo : EIATTR_KPARAM_INFO
	.align		4
.L_158:
        /*0058*/ 	.byte	0x04, 0x17
        /*005a*/ 	.short	(.L_160 - .L_159)
.L_159:
        /*005c*/ 	.word	0x00000000
        /*0060*/ 	.short	0x0000
        /*0062*/ 	.short	0x0000
        /*0064*/ 	.byte	0x00, 0xf0, 0x61, 0x00


	//----- nvinfo : EIATTR_SPARSE_MMA_MASK
	.align		4
.L_160:
        /*0068*/ 	.byte	0x03, 0x50
        /*006a*/ 	.short	0x0000


	//----- nvinfo : EIATTR_MAXREG_COUNT
	.align		4
        /*006c*/ 	.byte	0x03, 0x1b
        /*006e*/ 	.short	0x0080


	//----- nvinfo : EIATTR_NUM_BARRIERS
	.align		4
        /*0070*/ 	.byte	0x02, 0x4c
        /*0072*/ 	.byte	0x01
	.zero		1


	//----- nvinfo : EIATTR_MERCURY_ISA_VERSION
	.align		4
        /*0074*/ 	.byte	0x03, 0x5f
        /*0076*/ 	.short	0x0101


	//----- nvinfo : EIATTR_COOP_GROUP_MASK_REGIDS
	.align		4
        /*0078*/ 	.byte	0x04, 0x29
        /*007a*/ 	.short	(.L_162 - .L_161)


	//   ....[0]....
.L_161:
        /*007c*/ 	.word	0xffffffff


	//   ....[1]....
        /*0080*/ 	.word	0xffffffff


	//   ....[2]....
        /*0084*/ 	.word	0xffffffff


	//   ....[3]....
        /*0088*/ 	.word	0xffffffff


	//   ....[4]....
        /*008c*/ 	.word	0xffffffff


	//   ....[5]....
        /*0090*/ 	.word	0xffffffff


	//   ....[6]....
        /*0094*/ 	.word	0xffffffff


	//   ....[7]....
        /*0098*/ 	.word	0xffffffff


	//   ....[8]....
        /*009c*/ 	.word	0xffffffff


	//   ....[9]....
        /*00a0*/ 	.word	0xffffffff


	//   ....[10]....
        /*00a4*/ 	.word	0xffffffff


	//   ....[11]....
        /*00a8*/ 	.word	0xffffffff


	//   ....[12]....
        /*00ac*/ 	.word	0xffffffff


	//   ....[13]....
        /*00b0*/ 	.word	0xffffffff


	//   ....[14]....
        /*00b4*/ 	.word	0xffffffff


	//   ....[15]....
        /*00b8*/ 	.word	0xffffffff


	//   ....[16]....
        /*00bc*/ 	.word	0xffffffff


	//   ....[17]....
        /*00c0*/ 	.word	0xffffffff


	//   ....[18]....
        /*00c4*/ 	.word	0xffffffff


	//   ....[19]....
        /*00c8*/ 	.word	0xffffffff


	//   ....[20]....
        /*00cc*/ 	.word	0xffffffff


	//   ....[21]....
        /*00d0*/ 	.word	0xffffffff


	//   ....[22]....
        /*00d4*/ 	.word	0xffffffff


	//   ....[23]....
        /*00d8*/ 	.word	0xffffffff


	//   ....[24]....
        /*00dc*/ 	.word	0xffffffff


	//   ....[25]....
        /*00e0*/ 	.word	0xffffffff


	//   ....[26]....
        /*00e4*/ 	.word	0xffffffff


	//   ....[27]....
        /*00e8*/ 	.word	0xffffffff


	//   ....[28]....
        /*00ec*/ 	.word	0xffffffff


	//   ....[29]....
        /*00f0*/ 	.word	0xffffffff


	//----- nvinfo : EIATTR_COOP_GROUP_INSTR_OFFSETS
	.align		4
.L_162:
        /*00f4*/ 	.byte	0x04, 0x28
        /*00f6*/ 	.short	(.L_164 - .L_163)


	//   ....[0]....
.L_163:
        /*00f8*/ 	.word	0x00000cb0


	//   ....[1]....
        /*00fc*/ 	.word	0x00000cc0


	//   ....[2]....
        /*0100*/ 	.word	0x00000d20


	//   ....[3]....
        /*0104*/ 	.word	0x00000d40


	//   ....[4]....
        /*0108*/ 	.word	0x00000d90


	//   ....[5]....
        /*010c*/ 	.word	0x00000db0


	//   ....[6]....
        /*0110*/ 	.word	0x00000df0


	//   ....[7]....
        /*0114*/ 	.word	0x00000e30


	//   ....[8]....
        /*0118*/ 	.word	0x00000e80


	//   ....[9]....
        /*011c*/ 	.word	0x00000ec0


	//   ....[10]....
        /*0120*/ 	.word	0x000011c0


	//   ....[11]....
        /*0124*/ 	.word	0x000011d0


	//   ....[12]....
        /*0128*/ 	.word	0x00001250


	//   ....[13]....
        /*012c*/ 	.word	0x00001280


	//   ....[14]....
        /*0130*/ 	.word	0x000012d0


	//   ....[15]....
        /*0134*/ 	.word	0x00001310


	//   ....[16]....
        /*0138*/ 	.word	0x00001350


	//   ....[17]....
        /*013c*/ 	.word	0x00001390


	//   ....[18]....
        /*0140*/ 	.word	0x000013c0


	//   ....[19]....
        /*0144*/ 	.word	0x00001430


	//   ....[20]....
        /*0148*/ 	.word	0x00002e40


	//   ....[21]....
        /*014c*/ 	.word	0x00002e50


	//   ....[22]....
        /*0150*/ 	.word	0x00002ed0


	//   ....[23]....
        /*0154*/ 	.word	0x00002ee0


	//   ....[24]....
        /*0158*/ 	.word	0x00002f40


	//   ....[25]....
        /*015c*/ 	.word	0x00002f60


	//   ....[26]....
        /*0160*/ 	.word	0x00002fa0


	//   ....[27]....
        /*0164*/ 	.word	0x00002fd0


	//   ....[28]....
        /*0168*/ 	.word	0x00003020


	//   ....[29]....
        /*016c*/ 	.word	0x00003070


	//----- nvinfo : EIATTR_VRC_CTA_INIT_COUNT
	.align		4
.L_164:
        /*0170*/ 	.byte	0x02, 0x4a
	.zero		1
	.zero		1


	//----- nvinfo : EIATTR_EXIT_INSTR_OFFSETS
	.align		4
        /*0174*/ 	.byte	0x04, 0x1c
        /*0176*/ 	.short	(.L_166 - .L_165)


	//   ....[0]....
.L_165:
        /*0178*/ 	.word	0x000000a0


	//   ....[1]....
        /*017c*/ 	.word	0x000000e0


	//   ....[2]....
        /*0180*/ 	.word	0x000032d0


	//   ....[3]....
        /*0184*/ 	.word	0x00003330


	//----- nvinfo : EIATTR_MAX_THREADS
	.align		4
.L_166:
        /*0188*/ 	.byte	0x04, 0x05
        /*018a*/ 	.short	(.L_168 - .L_167)
.L_167:
        /*018c*/ 	.word	0x00000200
        /*0190*/ 	.word	0x00000001
        /*0194*/ 	.word	0x00000001


	//----- nvinfo : EIATTR_CRS_STACK_SIZE
	.align		4
.L_168:
        /*0198*/ 	.byte	0x04, 0x1e
        /*019a*/ 	.short	(.L_170 - .L_169)
.L_169:
        /*019c*/ 	.word	0x00000000


	//----- nvinfo : EIATTR_CBANK_PARAM_SIZE
	.align		4
.L_170:
        /*01a0*/ 	.byte	0x03, 0x19
        /*01a2*/ 	.short	0x0039


	//----- nvinfo : EIATTR_PARAM_CBANK
	.align		4
        /*01a4*/ 	.byte	0x04, 0x0a
        /*01a6*/ 	.short	(.L_172 - .L_171)
	.align		4
.L_171:
        /*01a8*/ 	.word	index@(.nv.constant0._ZN3cub18CUB_300001_SM_10006detail6reduce28DeviceReduceSingleTileKernelINS2_10policy_hubIlyN4cuda3std3__44plusIlEEE10Policy1000EN6thrust24THRUST_300001_SM_1000_NS18transform_iteratorI20dentroCuadradoUnidadNSD_12zip_iteratorINS7_5tupleIJNSD_6detail15normal_iteratorINSD_10device_ptrIfEEEESM_EEEEEllEEPlyS9_llNS7_10__identityEEEvT0_T1_T2_T3_T4_T6_)
        /*01ac*/ 	.short	0x0380
        /*01ae*/ 	.short	0x0039


	//----- nvinfo : EIATTR_SW_WAR
	.align		4
.L_172:
        /*01b0*/ 	.byte	0x04, 0x36
        /*01b2*/ 	.short	(.L_174 - .L_173)
.L_173:
        /*01b4*/ 	.word	0x00000008
.L_174:


//--------------------- .nv.info._ZN3cub18CUB_300001_SM_10006detail6reduce28DeviceReduceSingleTileKernelINS2_10policy_hubIljN4cuda3std3__44plusIlEEE10Policy1000EPlSC_iS9_llNS7_10__identityEEEvT0_T1_T2_T3_T4_T6_ --------------------------
	.section	.nv.info._ZN3cub18CUB_300001_SM_10006detail6reduce28DeviceReduceSingleTileKernelINS2_10policy_hubIljN4cuda3std3__44plusIlEEE10Policy1000EPlSC_iS9_llNS7_10__identityEEEvT0_T1_T2_T3_T4_T6_,"",@"SHT_CUDA_INFO"
	.sectionflags	@""
	.align	4


	//----- nvinfo : EIATTR_CUDA_API_VERSION
	.align		4
        /*0000*/ 	.byte	0x04, 0x37
        /*0002*/ 	.short	(.L_176 - .L_175)
.L_175:
        /*0004*/ 	.word	0x00000082


	//----- nvinfo : EIATTR_KPARAM_INFO
	.align		4
.L_176:
        /*0008*/ 	.byte	0x04, 0x17
        /*000a*/ 	.short	(.L_178 - .L_177)
.L_177:
        /*000c*/ 	.word	0x00000000
        /*0010*/ 	.short	0x0005
        /*0012*/ 	.short	0x0020
        /*0014*/ 	.byte	0x00, 0xf0, 0x05, 0x00


	//----- nvinfo : EIATTR_KPARAM_INFO
	.align		4
.L_178:
        /*0018*/ 	.byte	0x04, 0x17
        /*001a*/ 	.short	(.L_180 - .L_179)
.L_179:
        /*001c*/ 	.word	0x00000000
        /*0020*/ 	.short	0x0004
        /*0022*/ 	.short	0x0018
        /*0024*/ 	.byte	0x00, 0xf0, 0x21, 0x00


	//----- nvinfo : EIATTR_KPARAM_INFO
	.align		4
.L_180:
        /*0028*/ 	.byte	0x04, 0x17
        /*002a*/ 	.short	(.L_182 - .L_181)
.L_181:
        /*002c*/ 	.word	0x00000000
        /*0030*/ 	.short	0x0003
        /*0032*/ 	.short	0x0014
        /*0034*/ 	.byte	0x00, 0xf0, 0x05, 0x00


	//----- nvinfo : EIATTR_KPARAM_INFO
	.align		4
.L_182:
        /*0038*/ 	.byte	0x04, 0x17
        /*003a*/ 	.short	(.L_184 - .L_183)
.L_183:
        /*003c*/ 	.word	0x00000000
        /*0040*/ 	.short	0x0002
        /*0042*/ 	.short	0x0010
        /*0044*/ 	.byte	0x00, 0xf0, 0x11, 0x00


	//----- nvinfo : EIATTR_KPARAM_INFO
	.align		4
.L_184:
        /*0048*/ 	.byte	0x04, 0x17
        /*004a*/ 	.short	(.L_186 - .L_185)
.L_185:
        /*004c*/ 	.word	0x00000000
        /*0050*/ 	.short	0x0001
        /*0052*/ 	.short	0x0008
        /*0054*/ 	.byte	0x00, 0xf5, 0x21, 0x00


	//----- nvinfo : EIATTR_KPARAM_INFO
	.align		4
.L_186:
        /*0058*/ 	.byte	0x04, 0x17
        /*005a*/ 	.short	(.L_188 - .L_187)
.L_187:
        /*005c*/ 	.word	0x00000000
        /*0060*/ 	.short	0x0000
        /*0062*/ 	.short	0x0000
        /*0064*/ 	.byte	0x00, 0xf5, 0x21, 0x00


	//----- nvinfo : EIATTR_SPARSE_MMA_MASK
	.align		4
.L_188:
        /*0068*/ 	.byte	0x03, 0x50
        /*006a*/ 	.short	0x0000


	//----- nvinfo : EIATTR_MAXREG_COUNT
	.align		4
        /*006c*/ 	.byte	0x03, 0x1b
        /*006e*/ 	.short	0x0080


	//----- nvinfo : EIATTR_NUM_BARRIERS
	.align		4
        /*0070*/ 	.byte	0x02, 0x4c
        /*0072*/ 	.byte	0x01
	.zero		1


	//----- nvinfo : EIATTR_MERCURY_ISA_VERSION
	.align		4
        /*0074*/ 	.byte	0x03, 0x5f
        /*0076*/ 	.short	0x0101


	//----- nvinfo : EIATTR_COOP_GROUP_MASK_REGIDS
	.align		4
        /*0078*/ 	.byte	0x04, 0x29
        /*007a*/ 	.short	(.L_190 - .L_189)


	//   ....[0]....
.L_189:
        /*007c*/ 	.word	0xffffffff


	//   ....[1]....
        /*0080*/ 	.word	0xffffffff


	//   ....[2]....
        /*0084*/ 	.word	0xffffffff


	//   ....[3]....
        /*0088*/ 	.word	0xffffffff


	//   ....[4]....
        /*008c*/ 	.word	0xffffffff


	//   ....[5]....
        /*0090*/ 	.word	0xffffffff


	//   ....[6]....
        /*0094*/ 	.word	0xffffffff


	//   ....[7]....
        /*0098*/ 	.word	0xffffffff


	//   ....[8]....
        /*009c*/ 	.word	0xffffffff


	//   ....[9]....
        /*00a0*/ 	.word	0xffffffff


	//   ....[10]....
        /*00a4*/ 	.word	0xffffffff


	//   ....[11]....
        /*00a8*/ 	.word	0xffffffff


	//   ....[12]....
        /*00ac*/ 	.word	0xffffffff


	//   ....[13]....
        /*00b0*/ 	.word	0xffffffff


	//   ....[14]....
        /*00b4*/ 	.word	0xffffffff


	//   ....[15]....
        /*00b8*/ 	.word	0xffffffff


	//   ....[16]....
        /*00bc*/ 	.word	0xffffffff


	//   ....[17]....
        /*00c0*/ 	.word	0xffffffff


	//   ....[18]....
        /*00c4*/ 	.word	0xffffffff


	//   ....[19]....
        /*00c8*/ 	.word	0xffffffff


	//   ....[20]....
        /*00cc*/ 	.word	0xffffffff


	//   ....[21]....
        /*00d0*/ 	.word	0xffffffff


	//   ....[22]....
        /*00d4*/ 	.word	0xffffffff


	//   ....[23]....
        /*00d8*/ 	.word	0xffffffff


	//   ....[24]....
        /*00dc*/ 	.word	0xffffffff


	//   ....[25]....
        /*00e0*/ 	.word	0xffffffff


	//   ....[26]....
        /*00e4*/ 	.word	0xffffffff


	//   ....[27]....
        /*00e8*/ 	.word	0xffffffff


	//   ....[28]....
        /*00ec*/ 	.word	0xffffffff


	//   ....[29]....
        /*00f0*/ 	.word	0xffffffff


	//----- nvinfo : EIATTR_COOP_GROUP_INSTR_OFFSETS
	.align		4
.L_190:
        /*00f4*/ 	.byte	0x04, 0x28
        /*00f6*/ 	.short	(.L_192 - .L_191)


	//   ....[0]....
.L_191:
        /*00f8*/ 	.word	0x00000970


	//   ....[1]....
        /*00fc*/ 	.word	0x00000980


	//   ....[2]....
        /*0100*/ 	.word	0x000009e0


	//   ....[3]....
        /*0104*/ 	.word	0x00000a00


	//   ....[4]....
        /*0108*/ 	.word	0x00000a50


	//   ....[5]....
        /*010c*/ 	.word	0x00000a70


	//   ....[6]....
        /*0110*/ 	.word	0x00000ab0


	//   ....[7]....
        /*0114*/ 	.word	0x00000af0


	//   ....[8]....
        /*0118*/ 	.word	0x00000b40


	//   ....[9]....
        /*011c*/ 	.word	0x00000b80


	//   ....[10]....
        /*0120*/ 	.word	0x00000e80


	//   ....[11]....
        /*0124*/ 	.word	0x00000e90


	//   ....[12]....
        /*0128*/ 	.word	0x00000f10


	//   ....[13]....
        /*012c*/ 	.word	0x00000f30


	//   ....[14]....
        /*0130*/ 	.word	0x00000f70


	//   ....[15]....
        /*0134*/ 	.word	0x00000fb0


	//   ....[16]....
        /*0138*/ 	.word	0x00001010


	//   ....[17]....
        /*013c*/ 	.word	0x00001040


	//   ....[18]....
        /*0140*/ 	.word	0x00001080


	//   ....[19]....
        /*0144*/ 	.word	0x000010c0


	//   ....[20]....
        /*0148*/ 	.word	0x000021b0


	//   ....[21]....
        /*014c*/ 	.word	0x000021c0


	//   ....[22]....
        /*0150*/ 	.word	0x00002240


	//   ....[23]....
        /*0154*/ 	.word	0x00002250


	//   ....[24]....
        /*0158*/ 	.word	0x000022b0


	//   ....[25]....
        /*015c*/ 	.word	0x000022d0


	//   ....[26]....
        /*0160*/ 	.word	0x00002310


	//   ....[27]....
        /*0164*/ 	.word	0x00002340


	//   ....[28]....
        /*0168*/ 	.word	0x00002380


	//   ....[29]....
        /*016c*/ 	.word	0x000023e0


	//----- nvinfo : EIATTR_VRC_CTA_INIT_COUNT
	.align		4
.L_192:
        /*0170*/ 	.byte	0x02, 0x4a
	.zero		1
	.zero		1


	//----- nvinfo : EIATTR_EXIT_INSTR_OFFSETS
	.align		4
        /*0174*/ 	.byte	0x04, 0x1c
        /*0176*/ 	.short	(.L_194 - .L_193)


	//   ....[0]....
.L_193:
        /*0178*/ 	.word	0x00000080


	//   ....[1]....
        /*017c*/ 	.word	0x000000c0


	//   ....[2]....
        /*0180*/ 	.word	0x00002650


	//   ....[3]....
        /*0184*/ 	.word	0x000026b0


	//----- nvinfo : EIATTR_MAX_THREADS
	.align		4
.L_194:
        /*0188*/ 	.byte	0x04, 0x05
        /*018a*/ 	.short	(.L_196 - .L_195)
.L_195:
        /*018c*/ 	.word	0x00000200
        /*0190*/ 	.word	0x00000001
        /*0194*/ 	.word	0x00000001


	//----- nvinfo : EIATTR_CRS_STACK_SIZE
	.align		4
.L_196:
        /*0198*/ 	.byte	0x04, 0x1e
        /*019a*/ 	.short	(.L_198 - .L_197)
.L_197:
        /*019c*/ 	.word	0x00000000


	//----- nvinfo : EIATTR_CBANK_PARAM_SIZE
	.align		4
.L_198:
        /*01a0*/ 	.byte	0x03, 0x19
        /*01a2*/ 	.short	0x0021


	//----- nvinfo : EIATTR_PARAM_CBANK
	.align		4
        /*01a4*/ 	.byte	0x04, 0x0a
        /*01a6*/ 	.short	(.L_200 - .L_199)
	.align		4
.L_199:
        /*01a8*/ 	.word	index@(.nv.constant0._ZN3cub18CUB_300001_SM_10006detail6reduce28DeviceReduceSingleTileKernelINS2_10policy_hubIljN4cuda3std3__44plusIlEEE10Policy1000EPlSC_iS9_llNS7_10__identityEEEvT0_T1_T2_T3_T4_T6_)
        /*01ac*/ 	.short	0x0380
        /*01ae*/ 	.short	0x0021


	//----- nvinfo : EIATTR_SW_WAR
	.align		4
.L_200:
        /*01b0*/ 	.byte	0x04, 0x36
        /*01b2*/ 	.short	(.L_202 - .L_201)
.L_201:
        /*01b4*/ 	.word	0x00000008
.L_202:


//--------------------- .nv.info._ZN3cub18CUB_300001_SM_10006detail6reduce18DeviceReduceKernelINS2_10policy_hubIljN4cuda3std3__44plusIlEEE10Policy1000EN6thrust24THRUST_300001_SM_1000_NS18transform_iteratorI20dentroCuadradoUnidadNSD_12zip_iteratorINS7_5tupleIJNSD_6detail15normal_iteratorINSD_10device_ptrIfEEEESM_EEEEEllEEjS9_lNS7_10__identityEEEvT0_PT3_T1_NS0_13GridEvenShareISU_EET2_T4_ --------------------------
	.section	.nv.info._ZN3cub18CUB_300001_SM_10006detail6reduce18DeviceReduceKernelINS2_10policy_hubIljN4cuda3std3__44plusIlEEE10Policy1000EN6thrust24THRUST_300001_SM_1000_NS18transform_iteratorI20dentroCuadradoUnidadNSD_12zip_iteratorINS7_5tupleIJNSD_6detail15normal_iteratorINSD_10device_ptrIfEEEESM_EEEEEllEEjS9_lNS7_10__identityEEEvT0_PT3_T1_NS0_13GridEvenShareISU_EET2_T4_,"",@"SHT_CUDA_INFO"
	.sectionflags	@""
	.align	4


	//----- nvinfo : EIATTR_CUDA_API_VERSION
	.align		4
        /*0000*/ 	.byte	0x04, 0x37
        /*0002*/ 	.short	(.L_204 - .L_203)
.L_203:
        /*0004*/ 	.word	0x00000082


	//----- nvinfo : EIATTR_KPARAM_INFO
	.align		4
.L_204:
        /*0008*/ 	.byte	0x04, 0x17
        /*000a*/ 	.short	(.L_206 - .L_205)
.L_205:
        /*000c*/ 	.word	0x00000000
        /*0010*/ 	.short	0x0005
        /*0012*/ 	.short	0x004d
        /*0014*/ 	.byte	0x00, 0xf0, 0x05, 0x00


	//----- nvinfo : EIATTR_KPARAM_INFO
	.align		4
.L_206:
        /*0018*/ 	.byte	0x04, 0x17
        /*001a*/ 	.short	(.L_208 - .L_207)
.L_207:
        /*001c*/ 	.word	0x00000000
        /*0020*/ 	.short	0x0004
        /*0022*/ 	.short	0x004c
        /*0024*/ 	.byte	0x00, 0xf0, 0x05, 0x00


	//----- nvinfo : EIATTR_KPARAM_INFO
	.align		4
.L_208:
        /*0028*/ 	.byte	0x04, 0x17
        /*002a*/ 	.short	(.L_210 - .L_209)
.L_209:
        /*002c*/ 	.word	0x00000000
        /*0030*/ 	.short	0x0003
        /*0032*/ 	.short	0x0024
        /*0034*/ 	.byte	0x00, 0xf0, 0xa1, 0x00


	//----- nvinfo : EIATTR_KPARAM_INFO
	.align		4
.L_210:
        /*0038*/ 	.byte	0x04, 0x17
        /*003a*/ 	.short	(.L_212 - .L_211)
.L_211:
        /*003c*/ 	.word	0x00000000
        /*0040*/ 	.short	0x0002
        /*0042*/ 	.short	0x0020
        /*0044*/ 	.byte	0x00, 0xf0, 0x11, 0x00


	//----- nvinfo : EIATTR_KPARAM_INFO
	.align		4
.L_212:
        /*0048*/ 	.byte	0x04, 0x17
        /*004a*/ 	.short	(.L_214 - .L_213)
.L_213:
        /*004c*/ 	.word	0x00000000
        /*0050*/ 	.short	0x0001
        /*0052*/ 	.short	0x0018
        /*0054*/ 	.byte	0x00, 0xf5, 0x21, 0x00


	//----- nvinfo : EIATTR_KPARAM_INFO
	.align		4
.L_214:
        /*0058*/ 	.byte	0x04, 0x17
        /*005a*/ 	.short	(.L_216 - .L_215)
.L_215:
        /*005c*/ 	.word	0x00000000
        /*0060*/ 	.short	0x0000
        /*0062*/ 	.short	0x0000
        /*0064*/ 	.byte	0x00, 0xf0, 0x61, 0x00


	//----- nvinfo : EIATTR_SPARSE_MMA_MASK
	.align		4
.L_216:
        /*0068*/ 	.byte	0x03, 0x50
        /*006a*/ 	.short	0x0000


	//----- nvinfo : EIATTR_MAXREG_COUNT
	.align		4
        /*006c*/ 	.byte	0x03, 0x1b
        /*006e*/ 	.short	0x0080


	//----- nvinfo : EIATTR_NUM_BARRIERS
	.align		4
        /*0070*/ 	.byte	0x02, 0x4c
        /*0072*/ 	.byte	0x01
	.zero		1


	//----- nvinfo : EIATTR_MERCURY_ISA_VERSION
	.align		4
        /*0074*/ 	.byte	0x03, 0x5f
        /*0076*/ 	.short	0x0101


	//----- nvinfo : EIATTR_COOP_GROUP_MASK_REGIDS
	.align		4
        /*0078*/ 	.byte	0x04, 0x29
        /*007a*/ 	.short	(.L_218 - .L_217)


	//   ....[0]....
.L_217:
        /*007c*/ 	.word	0xffffffff


	//   ....[1]....
        /*0080*/ 	.word	0xffffffff


	//   ....[2]....
        /*0084*/ 	.word	0xffffffff


	//   ....[3]....
        /*0088*/ 	.word	0xffffffff


	//   ....[4]....
        /*008c*/ 	.word	0xffffffff


	//   ....[5]....
        /*0090*/ 	.word	0xffffffff


	//   ....[6]....
        /*0094*/ 	.word	0xffffffff


	//   ....[7]....
        /*0098*/ 	.word	0xffffffff


	//   ....[8]....
        /*009c*/ 	.word	0xffffffff


	//   ....[9]....
        /*00a0*/ 	.word	0xffffffff


	//   ....[10]....
        /*00a4*/ 	.word	0xffffffff


	//   ....[11]....
        /*00a8*/ 	.word	0xffffffff


	//   ....[12]....
        /*00ac*/ 	.word	0xffffffff


	//   ....[13]....
        /*00b0*/ 	.word	0xffffffff


	//   ....[14]....
        /*00b4*/ 	.word	0xffffffff


	//   ....[15]....
        /*00b8*/ 	.word	0xffffffff


	//   ....[16]....
        /*00bc*/ 	.word	0xffffffff


	//   ....[17]....
        /*00c0*/ 	.word	0xffffffff


	//   ....[18]....
        /*00c4*/ 	.word	0xffffffff


	//   ....[19]....
        /*00c8*/ 	.word	0xffffffff


	//   ....[20]....
        /*00cc*/ 	.word	0xffffffff


	//   ....[21]....
        /*00d0*/ 	.word	0xffffffff


	//   ....[22]....
        /*00d4*/ 	.word	0xffffffff


	//   ....[23]....
        /*00d8*/ 	.word	0xffffffff


	//   ....[24]....
        /*00dc*/ 	.word	0xffffffff


	//   ....[25]....
        /*00e0*/ 	.word	0xffffffff


	//   ....[26]....
        /*00e4*/ 	.word	0xffffffff


	//   ....[27]....
        /*00e8*/ 	.word	0xffffffff


	//   ....[28]....
        /*00ec*/ 	.word	0xffffffff


	//   ....[29]....
        /*00f0*/ 	.word	0xffffffff


	//----- nvinfo : EIATTR_COOP_GROUP_INSTR_OFFSETS
	.align		4
.L_218:
        /*00f4*/ 	.byte	0x04, 0x28
        /*00f6*/ 	.short	(.L_220 - .L_219)


	//   ....[0]....
.L_219:
        /*00f8*/ 	.word	0x00000e80


	//   ....[1]....
        /*00fc*/ 	.word	0x00000e90


	//   ....[2]....
        /*0100*/ 	.word	0x00000ef0


	//   ....[3]....
        /*0104*/ 	.word	0x00000f10


	//   ....[4]....
        /*0108*/ 	.word	0x00000f60


	//   ....[5]....
        /*010c*/ 	.word	0x00000f80


	//   ....[6]....
        /*0110*/ 	.word	0x00000fc0


	//   ....[7]....
        /*0114*/ 	.word	0x00001000


	//   ....[8]....
        /*0118*/ 	.word	0x00001060


	//   ....[9]....
        /*011c*/ 	.word	0x000010a0


	//   ....[10]....
        /*0120*/ 	.word	0x00001390


	//   ....[11]....
        /*0124*/ 	.word	0x000013a0


	//   ....[12]....
        /*0128*/ 	.word	0x00001420


	//   ....[13]....
        /*012c*/ 	.word	0x00001450


	//   ....[14]....
        /*0130*/ 	.word	0x000014a0


	//   ....[15]....
        /*0134*/ 	.word	0x000014e0


	//   ....[16]....
        /*0138*/ 	.word	0x00001520


	//   ....[17]....
        /*013c*/ 	.word	0x00001560


	//   ....[18]....
        /*0140*/ 	.word	0x00001590


	//   ....[19]....
        /*0144*/ 	.word	0x00001600


	//   ....[20]....
        /*0148*/ 	.word	0x000030c0


	//   ....[21]....
        /*014c*/ 	.word	0x000030d0


	//   ....[22]....
        /*0150*/ 	.word	0x00003150


	//   ....[23]....
        /*0154*/ 	.word	0x00003160


	//   ....[24]....
        /*0158*/ 	.word	0x000031b0


	//   ....[25]....
        /*015c*/ 	.word	0x000031e0


	//   ....[26]....
        /*0160*/ 	.word	0x00003220


	//   ....[27]....
        /*0164*/ 	.word	0x00003250


	//   ....[28]....
        /*0168*/ 	.word	0x00003290


	//   ....[29]....
        /*016c*/ 	.word	0x000032f0


	//----- nvinfo : EIATTR_VRC_CTA_INIT_COUNT
	.align		4
.L_220:
        /*0170*/ 	.byte	0x02, 0x4a
	.zero		1
	.zero		1


	//----- nvinfo : EIATTR_EXIT_INSTR_OFFSETS
	.align		4
        /*0174*/ 	.byte	0x04, 0x1c
        /*0176*/ 	.short	(.L_222 - .L_221)


	//   ....[0]....
.L_221:
        /*0178*/ 	.word	0x00003560


	//   ....[1]....
        /*017c*/ 	.word	0x000035a0


	//----- nvinfo : EIATTR_MAX_THREADS
	.align		4
.L_222:
        /*0180*/ 	.byte	0x04, 0x05
        /*0182*/ 	.short	(.L_224 - .L_223)
.L_223:
        /*0184*/ 	.word	0x00000200
        /*0188*/ 	.word	0x00000001
        /*018c*/ 	.word	0x00000001


	//----- nvinfo : EIATTR_CRS_STACK_SIZE
	.align		4
.L_224:
        /*0190*/ 	.byte	0x04, 0x1e
        /*0192*/ 	.short	(.L_226 - .L_225)
.L_225:
        /*0194*/ 	.word	0x00000000


	//----- nvinfo : EIATTR_CBANK_PARAM_SIZE
	.align		4
.L_226:
        /*0198*/ 	.byte	0x03, 0x19
        /*019a*/ 	.short	0x004e


	//----- nvinfo : EIATTR_PARAM_CBANK
	.align		4
        /*019c*/ 	.byte	0x04, 0x0a
        /*019e*/ 	.short	(.L_228 - .L_227)
	.align		4
.L_227:
        /*01a0*/ 	.word	index@(.nv.constant0._ZN3cub18CUB_300001_SM_10006detail6reduce18DeviceReduceKernelINS2_10policy_hubIljN4cuda3std3__44plusIlEEE10Policy1000EN6thrust24THRUST_300001_SM_1000_NS18transform_iteratorI20dentroCuadradoUnidadNSD_12zip_iteratorINS7_5tupleIJNSD_6detail15normal_iteratorINSD_10device_ptrIfEEEESM_EEEEEllEEjS9_lNS7_10__identityEEEvT0_PT3_T1_NS0_13GridEvenShareISU_EET2_T4_)
        /*01a4*/ 	.short	0x0380
        /*01a6*/ 	.short	0x004e


	//----- nvinfo : EIATTR_SW_WAR
	.align		4
.L_228:
        /*01a8*/ 	.byte	0x04, 0x36
        /*01aa*/ 	.short	(.L_230 - .L_229)
.L_229:
        /*01ac*/ 	.word	0x00000008
.L_230:


//--------------------- .nv.info._ZN3cub18CUB_300001_SM_10006detail6reduce28DeviceReduceSingleTileKernelINS2_10policy_hubIljN4cuda3std3__44plusIlEEE10Policy1000EN6thrust24THRUST_300001_SM_1000_NS18transform_iteratorI20dentroCuadradoUnidadNSD_12zip_iteratorINS7_5tupleIJNSD_6detail15normal_iteratorINSD_10device_ptrIfEEEESM_EEEEEllEEPljS9_llNS7_10__identityEEEvT0_T1_T2_T3_T4_T6_ --------------------------
	.section	.nv.info._ZN3cub18CUB_300001_SM_10006detail6reduce28DeviceReduceSingleTileKernelINS2_10policy_hubIljN4cuda3std3__44plusIlEEE10Policy1000EN6thrust24THRUST_300001_SM_1000_NS18transform_iteratorI20dentroCuadradoUnidadNSD_12zip_iteratorINS7_5tupleIJNSD_6detail15normal_iteratorINSD_10device_ptrIfEEEESM_EEEEEllEEPljS9_llNS7_10__identityEEEvT0_T1_T2_T3_T4_T6_,"",@"SHT_CUDA_INFO"
	.sectionflags	@""
	.align	4


	//----- nvinfo : EIATTR_CUDA_API_VERSION
	.align		4
        /*0000*/ 	.byte	0x04, 0x37
        /*0002*/ 	.short	(.L_232 - .L_231)
.L_231:
        /*0004*/ 	.word	0x00000082


	//----- nvinfo : EIATTR_KPARAM_INFO
	.align		4
.L_232:
        /*0008*/ 	.byte	0x04, 0x17
        /*000a*/ 	.short	(.L_234 - .L_233)
.L_233:
        /*000c*/ 	.word	0x00000000
        /*0010*/ 	.short	0x0005
        /*0012*/ 	.short	0x0030
        /*0014*/ 	.byte	0x00, 0xf0, 0x05, 0x00


	//----- nvinfo : EIATTR_KPARAM_INFO
	.align		4
.L_234:
        /*0018*/ 	.byte	0x04, 0x17
        /*001a*/ 	.short	(.L_236 - .L_235)
.L_235:
        /*001c*/ 	.word	0x00000000
        /*0020*/ 	.short	0x0004
        /*0022*/ 	.short	0x0028
        /*0024*/ 	.byte	0x00, 0xf0, 0x21, 0x00


	//----- nvinfo : EIATTR_KPARAM_INFO
	.align		4
.L_236:
        /*0028*/ 	.byte	0x04, 0x17
        /*002a*/ 	.short	(.L_238 - .L_237)
.L_237:
        /*002c*/ 	.word	0x00000000
        /*0030*/ 	.short	0x0003
        /*0032*/ 	.short	0x0024
        /*0034*/ 	.byte	0x00, 0xf0, 0x05, 0x00


	//----- nvinfo : EIATTR_KPARAM_INFO
	.align		4
.L_238:
        /*0038*/ 	.byte	0x04, 0x17
        /*003a*/ 	.short	(.L_240 - .L_239)
.L_239:
        /*003c*/ 	.word	0x00000000
        /*0040*/ 	.short	0x0002
        /*0042*/ 	.short	0x0020
        /*0044*/ 	.byte	0x00, 0xf0, 0x11, 0x00


	//----- nvinfo : EIATTR_KPARAM_INFO
	.align		4
.L_240:
        /*0048*/ 	.byte	0x04, 0x17
        /*004a*/ 	.short	(.L_242 - .L_241)
.L_241:
        /*004c*/ 	.word	0x00000000
        /*0050*/ 	.short	0x0001
        /*0052*/ 	.short	0x0018
        /*0054*/ 	.byte	0x00, 0xf5, 0x21, 0x00


	//----- nvinfo : EIATTR_KPARAM_INFO
	.align		4
.L_242:
        /*0058*/ 	.byte	0x04, 0x17
        /*005a*/ 	.short	(.L_244 - .L_243)
.L_243:
        /*005c*/ 	.word	0x00000000
        /*0060*/ 	.short	0x0000
        /*0062*/ 	.short	0x0000
        /*0064*/ 	.byte	0x00, 0xf0, 0x61, 0x00


	//----- nvinfo : EIATTR_SPARSE_MMA_MASK
	.align		4
.L_244:
        /*0068*/ 	.byte	0x03, 0x50
        /*006a*/ 	.short	0x0000


	//----- nvinfo : EIATTR_MAXREG_COUNT
	.align		4
        /*006c*/ 	.byte	0x03, 0x1b
        /*006e*/ 	.short	0x0080


	//----- nvinfo : EIATTR_NUM_BARRIERS
	.align		4
        /*0070*/ 	.byte	0x02, 0x4c
        /*0072*/ 	.byte	0x01
	.zero		1


	//----- nvinfo : EIATTR_MERCURY_ISA_VERSION
	.align		4
        /*0074*/ 	.byte	0x03, 0x5f
        /*0076*/ 	.short	0x0101


	//----- nvinfo : EIATTR_COOP_GROUP_MASK_REGIDS
	.align		4
        /*0078*/ 	.byte	0x04, 0x29
        /*007a*/ 	.short	(.L_246 - .L_245)


	//   ....[0]....
.L_245:
        /*007c*/ 	.word	0xffffffff


	//   ....[1]....
        /*0080*/ 	.word	0xffffffff


	//   ....[2]....
        /*0084*/ 	.word	0xffffffff


	//   ....[3]....
        /*0088*/ 	.word	0xffffffff


	//   ....[4]....
        /*008c*/ 	.word	0xffffffff


	//   ....[5]....
        /*0090*/ 	.word	0xffffffff


	//   ....[6]....
        /*0094*/ 	.word	0xffffffff


	//   ....[7]....
        /*0098*/ 	.word	0xffffffff


	//   ....[8]....
        /*009c*/ 	.word	0xffffffff


	//   ....[9]....
        /*00a0*/ 	.word	0xffffffff


	//   ....[10]....
        /*00a4*/ 	.word	0xffffffff


	//   ....[11]....
        /*00a8*/ 	.word	0xffffffff


	//   ....[12]....
        /*00ac*/ 	.word	0xffffffff


	//   ....[13]....
        /*00b0*/ 	.word	0xffffffff


	//   ....[14]....
        /*00b4*/ 	.word	0xffffffff


	//   ....[15]....
        /*00b8*/ 	.word	0xffffffff


	//   ....[16]....
        /*00bc*/ 	.word	0xffffffff


	//   ....[17]....
        /*00c0*/ 	.word	0xffffffff


	//   ....[18]....
        /*00c4*/ 	.word	0xffffffff


	//   ....[19]....
        /*00c8*/ 	.word	0xffffffff


	//   ....[20]....
        /*00cc*/ 	.word	0xffffffff


	//   ....[21]....
        /*00d0*/ 	.word	0xffffffff


	//   ....[22]....
        /*00d4*/ 	.word	0xffffffff


	//   ....[23]....
        /*00d8*/ 	.word	0xffffffff


	//   ....[24]....
        /*00dc*/ 	.word	0xffffffff


	//   ....[25]....
        /*00e0*/ 	.word	0xffffffff


	//   ....[26]....
        /*00e4*/ 	.word	0xffffffff


	//   ....[27]....
        /*00e8*/ 	.word	0xffffffff


	//   ....[28]....
        /*00ec*/ 	.word	0xffffffff


	//   ....[29]....
        /*00f0*/ 	.word	0xffffffff


	//----- nvinfo : EIATTR_COOP_GROUP_INSTR_OFFSETS
	.align		4
.L_246:
        /*00f4*/ 	.byte	0x04, 0x28
        /*00f6*/ 	.short	(.L_248 - .L_247)


	//   ....[0]....
.L_247:
        /*00f8*/ 	.word	0x00000c60


	//   ....[1]....
        /*00fc*/ 	.word	0x00000c70


	//   ....[2]....
        /*0100*/ 	.word	0x00000cd0


	//   ....[3]....
        /*0104*/ 	.word	0x00000cf0


	//   ....[4]....
        /*0108*/ 	.word	0x00000d40


	//   ....[5]....
        /*010c*/ 	.word	0x00000d60


	//   ....[6]....
        /*0110*/ 	.word	0x00000da0


	//   ....[7]....
        /*0114*/ 	.word	0x00000de0


	//   ....[8]....
        /*0118*/ 	.word	0x00000e30


	//   ....[9]....
        /*011c*/ 	.word	0x00000e70


	//   ....[10]....
        /*0120*/ 	.word	0x00001170


	//   ....[11]....
        /*0124*/ 	.word	0x00001180


	//   ....[12]....
        /*0128*/ 	.word	0x00001200


	//   ....[13]....
        /*012c*/ 	.word	0x00001220


	//   ....[14]....
        /*0130*/ 	.word	0x00001260


	//   ....[15]....
        /*0134*/ 	.word	0x000012a0


	//   ....[16]....
        /*0138*/ 	.word	0x00001310


	//   ....[17]....
        /*013c*/ 	.word	0x00001340


	//   ....[18]....
        /*0140*/ 	.word	0x00001390


	//   ....[19]....
        /*0144*/ 	.word	0x000013f0


	//   ....[20]....
        /*0148*/ 	.word	0x00002d10


	//   ....[21]....
        /*014c*/ 	.word	0x00002d20


	//   ....[22]....
        /*0150*/ 	.word	0x00002da0


	//   ....[23]....
        /*0154*/ 	.word	0x00002db0


	//   ....[24]....
        /*0158*/ 	.word	0x00002e10


	//   ....[25]....
        /*015c*/ 	.word	0x00002e30


	//   ....[26]....
        /*0160*/ 	.word	0x00002e70


	//   ....[27]....
        /*0164*/ 	.word	0x00002ea0


	//   ....[28]....
        /*0168*/ 	.word	0x00002ef0


	//   ....[29]....
        /*016c*/ 	.word	0x00002f40


	//----- nvinfo : EIATTR_VRC_CTA_INIT_COUNT
	.align		4
.L_248:
        /*0170*/ 	.byte	0x02, 0x4a
	.zero		1
	.zero		1


	//----- nvinfo : EIATTR_EXIT_INSTR_OFFSETS
	.align		4
        /*0174*/ 	.byte	0x04, 0x1c
        /*0176*/ 	.short	(.L_250 - .L_249)


	//   ....[0]....
.L_249:
        /*0178*/ 	.word	0x00000080


	//   ....[1]....
        /*017c*/ 	.word	0x000000c0


	//   ....[2]....
        /*0180*/ 	.word	0x000031b0


	//   ....[3]....
        /*0184*/ 	.word	0x00003210


	//----- nvinfo : EIATTR_MAX_THREADS
	.align		4
.L_250:
        /*0188*/ 	.byte	0x04, 0x05
        /*018a*/ 	.short	(.L_252 - .L_251)
.L_251:
        /*018c*/ 	.word	0x00000200
        /*0190*/ 	.word	0x00000001
        /*0194*/ 	.word	0x00000001


	//----- nvinfo : EIATTR_CRS_STACK_SIZE
	.align		4
.L_252:
        /*0198*/ 	.byte	0x04, 0x1e
        /*019a*/ 	.short	(.L_254 - .L_253)
.L_253:
        /*019c*/ 	.word	0x00000000


	//----- nvinfo : EIATTR_CBANK_PARAM_SIZE
	.align		4
.L_254:
        /*01a0*/ 	.byte	0x03, 0x19
        /*01a2*/ 	.short	0x0031


	//----- nvinfo : EIATTR_PARAM_CBANK
	.align		4
        /*01a4*/ 	.byte	0x04, 0x0a
        /*01a6*/ 	.short	(.L_256 - .L_255)
	.align		4
.L_255:
        /*01a8*/ 	.word	index@(.nv.constant0._ZN3cub18CUB_300001_SM_10006detail6reduce28DeviceReduceSingleTileKernelINS2_10policy_hubIljN4cuda3std3__44plusIlEEE10Policy1000EN6thrust24THRUST_300001_SM_1000_NS18transform_iteratorI20dentroCuadradoUnidadNSD_12zip_iteratorINS7_5tupleIJNSD_6detail15normal_iteratorINSD_10device_ptrIfEEEESM_EEEEEllEEPljS9_llNS7_10__identityEEEvT0_T1_T2_T3_T4_T6_)
        /*01ac*/ 	.short	0x0380
        /*01ae*/ 	.short	0x0031


	//----- nvinfo : EIATTR_SW_WAR
	.align		4
.L_256:
        /*01b0*/ 	.byte	0x04, 0x36
        /*01b2*/ 	.short	(.L_258 - .L_257)
.L_257:
        /*01b4*/ 	.word	0x00000008
.L_258:


//--------------------- .nv.info._ZN3cub18CUB_300001_SM_10006detail8for_each13static_kernelINS2_12policy_hub_t12policy_500_tEmN6thrust24THRUST_300001_SM_1000_NS8cuda_cub20__uninitialized_fill7functorINS7_10device_ptrIfEEfEEEEvT0_T1_ --------------------------
	.section	.nv.info._ZN3cub18CUB_300001_SM_10006detail8for_each13static_kernelINS2_12policy_hub_t12policy_500_tEmN6thrust24THRUST_300001_SM_1000_NS8cuda_cub20__uninitialized_fill7functorINS7_10device_ptrIfEEfEEEEvT0_T1_,"",@"SHT_CUDA_INFO"
	.sectionflags	@""
	.align	4


	//----- nvinfo : EIATTR_CUDA_API_VERSION
	.align		4
        /*0000*/ 	.byte	0x04, 0x37
        /*0002*/ 	.short	(.L_260 - .L_259)
.L_259:
        /*0004*/ 	.word	0x00000082


	//----- nvinfo : EIATTR_KPARAM_INFO
	.align		4
.L_260:
        /*0008*/ 	.byte	0x04, 0x17
        /*000a*/ 	.short	(.L_262 - .L_261)
.L_261:
        /*000c*/ 	.word	0x00000000
        /*0010*/ 	.short	0x0001
        /*0012*/ 	.short	0x0008
        /*0014*/ 	.byte	0x00, 0xf0, 0x41, 0x00


	//----- nvinfo : EIATTR_KPARAM_INFO
	.align		4
.L_262:
        /*0018*/ 	.byte	0x04, 0x17
        /*001a*/ 	.short	(.L_264 - .L_263)
.L_263:
        /*001c*/ 	.word	0x00000000
        /*0020*/ 	.short	0x0000
        /*0022*/ 	.short	0x0000
        /*0024*/ 	.byte	0x00, 0xf0, 0x21, 0x00


	//----- nvinfo : EIATTR_SPARSE_MMA_MASK
	.align		4
.L_264:
        /*0028*/ 	.byte	0x03, 0x50
        /*002a*/ 	.short	0x0000


	//----- nvinfo : EIATTR_MAXREG_COUNT
	.align		4
        /*002c*/ 	.byte	0x03, 0x1b
        /*002e*/ 	.short	0x00ff


	//----- nvinfo : EIATTR_MERCURY_ISA_VERSION
	.align		4
        /*0030*/ 	.byte	0x03, 0x5f
        /*0032*/ 	.short	0x0101


	//----- nvinfo : EIATTR_VRC_CTA_INIT_COUNT
	.align		4
        /*0034*/ 	.byte	0x02, 0x4a
	.zero		1
	.zero		1


	//----- nvinfo : EIATTR_EXIT_INSTR_OFFSETS
	.align		4
        /*0038*/ 	.byte	0x04, 0x1c
        /*003a*/ 	.short	(.L_266 - .L_265)


	//   ....[0]....
.L_265:
        /*003c*/ 	.word	0x00000130


	//   ....[1]....
        /*0040*/ 	.word	0x00000230


	//   ....[2]....
        /*0044*/ 	.word	0x00000260


	//----- nvinfo : EIATTR_MAX_THREADS
	.align		4
.L_266:
        /*0048*/ 	.byte	0x04, 0x05
        /*004a*/ 	.short	(.L_268 - .L_267)
.L_267:
        /*004c*/ 	.word	0x00000100
        /*0050*/ 	.word	0x00000001
        /*0054*/ 	.word	0x00000001


	//----- nvinfo : EIATTR_CBANK_PARAM_SIZE
	.align		4
.L_268:
        /*0058*/ 	.byte	0x03, 0x19
        /*005a*/ 	.short	0x0018


	//----- nvinfo : EIATTR_PARAM_CBANK
	.align		4
        /*005c*/ 	.byte	0x04, 0x0a
        /*005e*/ 	.short	(.L_270 - .L_269)
	.align		4
.L_269:
        /*0060*/ 	.word	index@(.nv.constant0._ZN3cub18CUB_300001_SM_10006detail8for_each13static_kernelINS2_12policy_hub_t12policy_500_tEmN6thrust24THRUST_300001_SM_1000_NS8cuda_cub20__uninitialized_fill7functorINS7_10device_ptrIfEEfEEEEvT0_T1_)
        /*0064*/ 	.short	0x0380
        /*0066*/ 	.short	0x0018


	//----- nvinfo : EIATTR_SW_WAR
	.align		4
.L_270:
        /*0068*/ 	.byte	0x04, 0x36
        /*006a*/ 	.short	(.L_272 - .L_271)
.L_271:
        /*006c*/ 	.word	0x00000008
.L_272:


//--------------------- .nv.info._ZN3cub18CUB_300001_SM_10006detail11EmptyKernelIvEEvv --------------------------
	.section	.nv.info._ZN3cub18CUB_300001_SM_10006detail11EmptyKernelIvEEvv,"",@"SHT_CUDA_INFO"
	.sectionflags	@""
	.align	4


	//----- nvinfo : EIATTR_CUDA_API_VERSION
	.align		4
        /*0000*/ 	.byte	0x04, 0x37
        /*0002*/ 	.short	(.L_274 - .L_273)
.L_273:
        /*0004*/ 	.word	0x00000082


	//----- nvinfo : EIATTR_SPARSE_MMA_MASK
	.align		4
.L_274:
        /*0008*/ 	.byte	0x03, 0x50
        /*000a*/ 	.short	0x0000


	//----- nvinfo : EIATTR_MAXREG_COUNT
	.align		4
        /*000c*/ 	.byte	0x03, 0x1b
        /*000e*/ 	.short	0x00ff


	//----- nvinfo : EIATTR_MERCURY_ISA_VERSION
	.align		4
        /*0010*/ 	.byte	0x03, 0x5f
        /*0012*/ 	.short	0x0101


	//----- nvinfo : EIATTR_VRC_CTA_INIT_COUNT
	.align		4
        /*0014*/ 	.byte	0x02, 0x4a
	.zero		1
	.zero		1


	//----- nvinfo : EIATTR_EXIT_INSTR_OFFSETS
	.align		4
        /*0018*/ 	.byte	0x04, 0x1c
        /*001a*/ 	.short	(.L_276 - .L_275)


	//   ....[0]....
.L_275:
        /*001c*/ 	.word	0x00000010


	//----- nvinfo : EIATTR_SW_WAR
	.align		4
.L_276:
        /*0020*/ 	.byte	0x04, 0x36
        /*0022*/ 	.short	(.L_278 - .L_277)
.L_277:
        /*0024*/ 	.word	0x00000008
.L_278:


//--------------------- .nv.callgraph             --------------------------
	.section	.nv.callgraph,"",@"SHT_CUDA_CALLGRAPH"
	.align	4
	.sectionentsize	8
	.align		4
        /*0000*/ 	.word	0x00000000
	.align		4
        /*0004*/ 	.word	0xffffffff
	.align		4
        /*0008*/ 	.word	0x00000000
	.align		4
        /*000c*/ 	.word	0xfffffffe
	.align		4
        /*0010*/ 	.word	0x00000000
	.align		4
        /*0014*/ 	.word	0xfffffffd
	.align		4
        /*0018*/ 	.word	0x00000000
	.align		4
        /*001c*/ 	.word	0xfffffffc


//--------------------- .nv.constant4             --------------------------
	.section	.nv.constant4,"a",@progbits
	.align	8
	.align		8
.nv.constant4:
        /*0000*/ 	.dword	_ZN30_INTERNAL_93c4a20a_4_k_cu_main4cuda3std3__45__cpo5beginE
	.align		8
        /*0008*/ 	.dword	_ZN30_INTERNAL_93c4a20a_4_k_cu_main4cuda3std3__45__cpo3endE
	.align		8
        /*0010*/ 	.dword	_ZN30_INTERNAL_93c4a20a_4_k_cu_main4cuda3std3__45__cpo6cbeginE
	.align		8
        /*0018*/ 	.dword	_ZN30_INTERNAL_93c4a20a_4_k_cu_main4cuda3std3__45__cpo4cendE
	.align		8
        /*0020*/ 	.dword	_ZN30_INTERNAL_93c4a20a_4_k_cu_main4cuda3std3__45__cpo6rbeginE
	.align		8
        /*0028*/ 	.dword	_ZN30_INTERNAL_93c4a20a_4_k_cu_main4cuda3std3__45__cpo4rendE
	.align		8
        /*0030*/ 	.dword	_ZN30_INTERNAL_93c4a20a_4_k_cu_main4cuda3std3__45__cpo7crbeginE
	.align		8
        /*0038*/ 	.dword	_ZN30_INTERNAL_93c4a20a_4_k_cu_main4cuda3std3__45__cpo5crendE
	.align		8
        /*0040*/ 	.dword	_ZN30_INTERNAL_93c4a20a_4_k_cu_main4cuda3std3__432_GLOBAL__N__93c4a20a_4_k_cu_main6ignoreE
	.align		8
        /*0048*/ 	.dword	_ZN30_INTERNAL_93c4a20a_4_k_cu_main4cuda3std3__419piecewise_constructE
	.align		8
        /*0050*/ 	.dword	_ZN30_INTERNAL_93c4a20a_4_k_cu_main4cuda3std3__48in_placeE
	.align		8
        /*0058*/ 	.dword	_ZN30_INTERNAL_93c4a20a_4_k_cu_main4cuda3std3__420unreachable_sentinelE
	.align		8
        /*0060*/ 	.dword	_ZN30_INTERNAL_93c4a20a_4_k_cu_main4cuda3std3__47nulloptE
	.align		8
        /*0068*/ 	.dword	_ZN30_INTERNAL_93c4a20a_4_k_cu_main4cuda3std3__48unexpectE
	.align		8
        /*0070*/ 	.dword	_ZN30_INTERNAL_93c4a20a_4_k_cu_main4cuda3std6ranges3__45__cpo4swapE
	.align		8
        /*0078*/ 	.dword	_ZN30_INTERNAL_93c4a20a_4_k_cu_main4cuda3std6ranges3__45__cpo9iter_moveE
	.align		8
        /*0080*/ 	.dword	_ZN30_INTERNAL_93c4a20a_4_k_cu_main4cuda3std6ranges3__45__cpo5beginE
	.align		8
        /*0088*/ 	.dword	_ZN30_INTERNAL_93c4a20a_4_k_cu_main4cuda3std6ranges3__45__cpo3endE
	.align		8
        /*0090*/ 	.dword	_ZN30_INTERNAL_93c4a20a_4_k_cu_main4cuda3std6ranges3__45__cpo6cbeginE
	.align		8
        /*0098*/ 	.dword	_ZN30_INTERNAL_93c4a20a_4_k_cu_main4cuda3std6ranges3__45__cpo4cendE
	.align		8
        /*00a0*/ 	.dword	_ZN30_INTERNAL_93c4a20a_4_k_cu_main4cuda3std6ranges3__45__cpo7advanceE
	.align		8
        /*00a8*/ 	.dword	_ZN30_INTERNAL_93c4a20a_4_k_cu_main4cuda3std6ranges3__45__cpo9iter_swapE
	.align		8
        /*00b0*/ 	.dword	_ZN30_INTERNAL_93c4a20a_4_k_cu_main4cuda3std6ranges3__45__cpo4nextE
	.align		8
        /*00b8*/ 	.dword	_ZN30_INTERNAL_93c4a20a_4_k_cu_main4cuda3std6ranges3__45__cpo4prevE
	.align		8
        /*00c0*/ 	.dword	_ZN30_INTERNAL_93c4a20a_4_k_cu_main4cuda3std6ranges3__45__cpo4dataE
	.align		8
        /*00c8*/ 	.dword	_ZN30_INTERNAL_93c4a20a_4_k_cu_main4cuda3std6ranges3__45__cpo5cdataE
	.align		8
        /*00d0*/ 	.dword	_ZN30_INTERNAL_93c4a20a_4_k_cu_main4cuda3std6ranges3__45__cpo4sizeE
	.align		8
        /*00d8*/ 	.dword	_ZN30_INTERNAL_93c4a20a_4_k_cu_main4cuda3std6ranges3__45__cpo5ssizeE
	.align		8
        /*00e0*/ 	.dword	_ZN30_INTERNAL_93c4a20a_4_k_cu_main4cuda3std6ranges3__45__cpo8distanceE
	.align		8
        /*00e8*/ 	.dword	_ZN30_INTERNAL_93c4a20a_4_k_cu_main6thrust24THRUST_300001_SM_1000_NS8cuda_cub3parE
	.align		8
        /*00f0*/ 	.dword	_ZN30_INTERNAL_93c4a20a_4_k_cu_main6thrust24THRUST_300001_SM_1000_NS8cuda_cub10par_nosyncE
	.align		8
        /*00f8*/ 	.dword	_ZN30_INTERNAL_93c4a20a_4_k_cu_main6thrust24THRUST_300001_SM_1000_NS6system6detail10sequential3seqE
	.align		8
        /*0100*/ 	.dword	_ZN30_INTERNAL_93c4a20a_4_k_cu_main6thrust24THRUST_300001_SM_1000_NS12placeholders2_1E
	.align		8
        /*0108*/ 	.dword	_ZN30_INTERNAL_93c4a20a_4_k_cu_main6thrust24THRUST_300001_SM_1000_NS12placeholders2_2E
	.align		8
        /*0110*/ 	.dword	_ZN30_INTERNAL_93c4a20a_4_k_cu_main6thrust24THRUST_300001_SM_1000_NS12placeholders2_3E
	.align		8
        /*0118*/ 	.dword	_ZN30_INTERNAL_93c4a20a_4_k_cu_main6thrust24THRUST_300001_SM_1000_NS12placeholders2_4E
	.align		8
        /*0120*/ 	.dword	_ZN30_INTERNAL_93c4a20a_4_k_cu_main6thrust24THRUST_300001_SM_1000_NS12placeholders2_5E
	.align		8
        /*0128*/ 	.dword	_ZN30_INTERNAL_93c4a20a_4_k_cu_main6thrust24THRUST_300001_SM_1000_NS12placeholders2_6E
	.align		8
        /*0130*/ 	.dword	_ZN30_INTERNAL_93c4a20a_4_k_cu_main6thrust24THRUST_300001_SM_1000_NS12placeholders2_7E
	.align		8
        /*0138*/ 	.dword	_ZN30_INTERNAL_93c4a20a_4_k_cu_main6thrust24THRUST_300001_SM_1000_NS12placeholders2_8E
	.align		8
        /*0140*/ 	.dword	_ZN30_INTERNAL_93c4a20a_4_k_cu_main6thrust24THRUST_300001_SM_1000_NS12placeholders2_9E
	.align		8
        /*0148*/ 	.dword	_ZN30_INTERNAL_93c4a20a_4_k_cu_main6thrust24THRUST_300001_SM_1000_NS12placeholders3_10E
	.align		8
        /*0150*/ 	.dword	_ZN30_INTERNAL_93c4a20a_4_k_cu_main6thrust24THRUST_300001_SM_1000_NS3seqE


//--------------------- .text._ZN3cub18CUB_300001_SM_10006detail6reduce28DeviceReduceSingleTileKernelINS2_10policy_hubIlyN4cuda3std3__44plusIlEEE10Policy1000EPlSC_iS9_llNS7_10__identityEEEvT0_T1_T2_T3_T4_T6_ --------------------------
	.section	.text._ZN3cub18CUB_300001_SM_10006detail6reduce28DeviceReduceSingleTileKernelINS2_10policy_hubIlyN4cuda3std3__44plusIlEEE10Policy1000EPlSC_iS9_llNS7_10__identityEEEvT0_T1_T2_T3_T4_T6_,"ax",@progbits
	.align	128
        .global         _ZN3cub18CUB_300001_SM_10006detail6reduce28DeviceReduceSingleTileKernelINS2_10policy_hubIlyN4cuda3std3__44plusIlEEE10Policy1000EPlSC_iS9_llNS7_10__identityEEEvT0_T1_T2_T3_T4_T6_
        .type           _ZN3cub18CUB_300001_SM_10006detail6reduce28DeviceReduceSingleTileKernelINS2_10policy_hubIlyN4cuda3std3__44plusIlEEE10Policy1000EPlSC_iS9_llNS7_10__identityEEEvT0_T1_T2_T3_T4_T6_,@function
        .size           _ZN3cub18CUB_300001_SM_10006detail6reduce28DeviceReduceSingleTileKernelINS2_10policy_hubIlyN4cuda3std3__44plusIlEEE10Policy1000EPlSC_iS9_llNS7_10__identityEEEvT0_T1_T2_T3_T4_T6_,(.L_x_172 - _ZN3cub18CUB_300001_SM_10006detail6reduce28DeviceReduceSingleTileKernelINS2_10policy_hubIlyN4cuda3std3__44plusIlEEE10Policy1000EPlSC_iS9_llNS7_10__identityEEEvT0_T1_T2_T3_T4_T6_)
        .other          _ZN3cub18CUB_300001_SM_10006detail6reduce28DeviceReduceSingleTileKernelINS2_10policy_hubIlyN4cuda3std3__44plusIlEEE10Policy1000EPlSC_iS9_llNS7_10__identityEEEvT0_T1_T2_T3_T4_T6_,@"STO_CUDA_ENTRY STV_DEFAULT"
_ZN3cub18CUB_300001_SM_10006detail6reduce28DeviceReduceSingleTileKernelINS2_10policy_hubIlyN4cuda3std3__44plusIlEEE10Policy1000EPlSC_iS9_llNS7_10__identityEEEvT0_T1_T2_T3_T4_T6_:
.text._ZN3cub18CUB_300001_SM_10006detail6reduce28DeviceReduceSingleTileKernelINS2_10policy_hubIlyN4cuda3std3__44plusIlEEE10Policy1000EPlSC_iS9_llNS7_10__identityEEEvT0_T1_T2_T3_T4_T6_:
[----:B------:R-:W-:Y:S01]  /*0000*/  LDC R1, c[0x0][0x37c] ;  /* 0x0000df00ff017b82 */ /* 0x000fe20000000800 */
[----:B------:R-:W0:Y:S01]  /*0010*/  LDCU UR4, c[0x0][0x390] ;  /* 0x00007200ff0477ac */ /* 0x000e220008000800 */
[----:B------:R-:W1:Y:S01]  /*0020*/  LDCU.64 UR6, c[0x0][0x358] ;  /* 0x00006b00ff0677ac */ /* 0x000e620008000a00 */
[----:B0-----:R-:W-:-:S05]  /*0030*/  IMAD.U32 R4, RZ, RZ, UR4 ;  /* 0x00000004ff047e24 */ /* 0x001fca000f8e00ff */
[----:B------:R-:W-:-:S13]  /*0040*/  ISETP.NE.AND P0, PT, R4, RZ, PT ;  /* 0x000000ff0400720c */ /* 0x000fda0003f05270 */
[----:B-1----:R-:W-:Y:S05]  /*0050*/  @P0 BRA `(.L_x_0) ;  /* 0x00000000001c0947 */ /* 0x002fea0003800000 */
[----:B------:R-:W0:Y:S02]  /*0060*/  S2R R0, SR_TID.X ;  /* 0x0000000000007919 */ /* 0x000e240000002100 */
[----:B0-----:R-:W-:-:S13]  /*0070*/  ISETP.NE.AND P0, PT, R0, RZ, PT ;  /* 0x000000ff0000720c */ /* 0x001fda0003f05270 */
[----:B------:R-:W-:Y:S05]  /*0080*/  @P0 EXIT ;  /* 0x000000000000094d */ /* 0x000fea0003800000 */
[----:B------:R-:W0:Y:S08]  /*0090*/  LDC.64 R2, c[0x0][0x388] ;  /* 0x0000e200ff027b82 */ /* 0x000e300000000a00 */
[----:B------:R-:W0:Y:S02]  /*00a0*/  LDC.64 R4, c[0x0][0x398] ;  /* 0x0000e600ff047b82 */ /* 0x000e240000000a00 */
[----:B0-----:R-:W-:Y:S01]  /*00b0*/  STG.E.64 desc[UR6][R2.64], R4 ;  /* 0x0000000402007986 */ /* 0x001fe2000c101b06 */
[----:B------:R-:W-:Y:S05]  /*00c0*/  EXIT ;  /* 0x000000000000794d */ /* 0x000fea0003800000 */
.L_x_0:
[----:B------:R-:W-:Y:S01]  /*00d0*/  ISETP.GT.AND P0, PT, R4, 0xdff, PT ;  /* 0x00000dff0400780c */ /* 0x000fe20003f04270 */
[----:B------:R-:W-:-:S12]  /*00e0*/  BSSY.RECONVERGENT B0, `(.L_x_1) ;  /* 0x0000256000007945 */ /* 0x000fd80003800200 */
[----:B------:R-:W-:Y:S05]  /*00f0*/  @P0 BRA `(.L_x_2) ;  /* 0x00000014004c0947 */ /* 0x000fea0003800000 */
[----:B------:R-:W0:Y:S01]  /*0100*/  S2R R5, SR_TID.X ;  /* 0x0000000000057919 */ /* 0x000e220000002100 */
[----:B------:R-:W-:Y:S01]  /*0110*/  BSSY.RECONVERGENT B1, `(.L_x_3) ;  /* 0x0000009000017945 */ /* 0x000fe20003800200 */
[----:B------:R-:W-:Y:S02]  /*0120*/  CS2R R2, SRZ ;  /* 0x0000000000027805 */ /* 0x000fe4000001ff00 */
[----:B0-----:R-:W-:Y:S01]  /*0130*/  ISETP.GE.AND P0, PT, R5, R4, PT ;  /* 0x000000040500720c */ /* 0x001fe20003f06270 */
[----:B------:R-:W-:-:S12]  /*0140*/  IMAD.MOV.U32 R7, RZ, RZ, R5 ;  /* 0x000000ffff077224 */ /* 0x000fd800078e0005 */
[----:B------:R-:W-:Y:S05]  /*0150*/  @P0 BRA `(.L_x_4) ;  /* 0x0000000000100947 */ /* 0x000fea0003800000 */
[----:B------:R-:W0:Y:S02]  /*0160*/  LDC.64 R2, c[0x0][0x380] ;  /* 0x0000e000ff027b82 */ /* 0x000e240000000a00 */
[----:B0-----:R-:W-:-:S06]  /*0170*/  IMAD.WIDE.U32 R2, R5, 0x8, R2 ;  /* 0x0000000805027825 */ /* 0x001fcc00078e0002 */
[----:B------:R-:W5:Y:S01]  /*0180*/  LDG.E.64.CONSTANT R2, desc[UR6][R2.64] ;  /* 0x0000000602027981 */ /* 0x000f62000c1e9b00 */
[----:B------:R-:W-:-:S07]  /*0190*/  VIADD R7, R5, 0x200 ;  /* 0x0000020005077836 */ /* 0x000fce0000000000 */
.L_x_4:
[----:B------:R-:W-:Y:S05]  /*01a0*/  BSYNC.RECONVERGENT B1 ;  /* 0x0000000000017941 */ /* 0x000fea0003800200 */
.L_x_3:
[----:B------:R-:W-:Y:S01]  /*01b0*/  ISETP.GE.AND P0, PT, R7, R4, PT ;  /* 0x000000040700720c */ /* 0x000fe20003f06270 */
[----:B------:R-:W-:-:S12]  /*01c0*/  BSSY.RECONVERGENT B1, `(.L_x_5) ;  /* 0x0000077000017945 */ /* 0x000fd80003800200 */
[----:B------:R-:W-:Y:S05]  /*01d0*/  @P0 BRA `(.L_x_6) ;  /* 0x0000000400d40947 */ /* 0x000fea0003800000 */
[----:B------:R-:W-:Y:S01]  /*01e0*/  LOP3.LUT R9, RZ, R7, RZ, 0x33, !PT ;  /* 0x00000007ff097212 */ /* 0x000fe200078e33ff */
[----:B------:R-:W-:Y:S04]  /*01f0*/  BSSY.RECONVERGENT B2, `(.L_x_7) ;  /* 0x0000018000027945 */ /* 0x000fe80003800200 */
[----:B------:R-:W-:-:S05]  /*0200*/  IMAD.IADD R0, R9, 0x1, R4 ;  /* 0x0000000109007824 */ /* 0x000fca00078e0204 */
[C---:B------:R-:W-:Y:S02]  /*0210*/  LOP3.LUT R6, R0.reuse, 0x600, RZ, 0xc0, !PT ;  /* 0x0000060000067812 */ /* 0x040fe400078ec0ff */
[----:B------:R-:W-:Y:S02]  /*0220*/  ISETP.GE.U32.AND P1, PT, R0, 0x600, PT ;  /* 0x000006000000780c */ /* 0x000fe40003f26070 */
[----:B------:R-:W-:-:S13]  /*0230*/  ISETP.NE.AND P0, PT, R6, 0x600, PT ;  /* 0x000006000600780c */ /* 0x000fda0003f05270 */
[----:B------:R-:W-:Y:S05]  /*0240*/  @!P0 BRA `(.L_x_8) ;  /* 0x0000000000488947 */ /* 0x000fea0003800000 */
[----:B------:R-:W0:Y:S01]  /*0250*/  LDC.64 R8, c[0x0][0x380] ;  /* 0x0000e000ff087b82 */ /* 0x000e220000000a00 */
[----:B------:R-:W-:-:S04]  /*0260*/  LEA.HI R0, R0, 0x1, RZ, 0x17 ;  /* 0x0000000100007811 */ /* 0x000fc800078fb8ff */
[----:B------:R-:W-:-:S05]  /*0270*/  LOP3.LUT R0, R0, 0x3, RZ, 0xc0, !PT ;  /* 0x0000000300007812 */ /* 0x000fca00078ec0ff */
[----:B------:R-:W-:Y:S02]  /*0280*/  IMAD.MOV R0, RZ, RZ, -R0 ;  /* 0x000000ffff007224 */ /* 0x000fe400078e0a00 */
[----:B0-----:R-:W-:-:S04]  /*0290*/  IMAD.WIDE.U32 R8, R7, 0x8, R8 ;  /* 0x0000000807087825 */ /* 0x001fc800078e0008 */
[----:B------:R-:W-:Y:S02]  /*02a0*/  IMAD.MOV.U32 R6, RZ, RZ, R8 ;  /* 0x000000ffff067224 */ /* 0x000fe400078e0008 */
[----:B------:R-:W-:-:S07]  /*02b0*/  IMAD.MOV.U32 R11, RZ, RZ, R9 ;  /* 0x000000ffff0b7224 */ /* 0x000fce00078e0009 */
.L_x_9:
[----:B------:R-:W-:Y:S02]  /*02c0*/  IMAD.MOV.U32 R8, RZ, RZ, R6 ;  /* 0x000000ffff087224 */ /* 0x000fe400078e0006 */
[----:B------:R-:W-:-:S06]  /*02d0*/  IMAD.MOV.U32 R9, RZ, RZ, R11 ;  /* 0x000000ffff097224 */ /* 0x000fcc00078e000b */
[----:B------:R-:W2:Y:S01]  /*02e0*/  LDG.E.64.CONSTANT R8, desc[UR6][R8.64] ;  /* 0x0000000608087981 */ /* 0x000ea2000c1e9b00 */
[----:B------:R-:W-:Y:S01]  /*02f0*/  VIADD R0, R0, 0x1 ;  /* 0x0000000100007836 */ /* 0x000fe20000000000 */
[----:B------:R-:W-:Y:S01]  /*0300*/  IADD3 R6, P3, PT, R6, 0x1000, RZ ;  /* 0x0000100006067810 */ /* 0x000fe20007f7e0ff */
[----:B------:R-:W-:-:S03]  /*0310*/  VIADD R7, R7, 0x200 ;  /* 0x0000020007077836 */ /* 0x000fc60000000000 */
[----:B------:R-:W-:Y:S01]  /*0320*/  ISETP.NE.AND P0, PT, R0, RZ, PT ;  /* 0x000000ff0000720c */ /* 0x000fe20003f05270 */
[----:B------:R-:W-:Y:S01]  /*0330*/  IMAD.X R11, RZ, RZ, R11, P3 ;  /* 0x000000ffff0b7224 */ /* 0x000fe200018e060b */
[----:B--2--5:R-:W-:-:S05]  /*0340*/  IADD3 R2, P2, PT, R8, R2, RZ ;  /* 0x0000000208027210 */ /* 0x024fca0007f5e0ff */
[----:B------:R-:W-:-:S06]  /*0350*/  IMAD.X R3, R9, 0x1, R3, P2 ;  /* 0x0000000109037824 */ /* 0x000fcc00010e0603 */
[----:B------:R-:W-:Y:S05]  /*0360*/  @P0 BRA `(.L_x_9) ;  /* 0xfffffffc00d40947 */ /* 0x000fea000383ffff */
.L_x_8:
[----:B------:R-:W-:Y:S05]  /*0370*/  BSYNC.RECONVERGENT B2 ;  /* 0x0000000000027941 */ /* 0x000fea0003800200 */
.L_x_7:
[----:B------:R-:W-:Y:S05]  /*0380*/  @!P1 BRA `(.L_x_6) ;  /* 0x0000000400689947 */ /* 0x000fea0003800000 */
[----:B------:R-:W-:Y:S01]  /*0390*/  IMAD.IADD R0, R4, 0x1, -R7 ;  /* 0x0000000104007824 */ /* 0x000fe200078e0a07 */
[----:B------:R-:W-:Y:S01]  /*03a0*/  BSSY.RECONVERGENT B2, `(.L_x_10) ;  /* 0x0000031000027945 */ /* 0x000fe20003800200 */
[----:B------:R-:W-:-:S03]  /*03b0*/  PLOP3.LUT P0, PT, PT, PT, PT, 0x80, 0x8 ;  /* 0x000000000008781c */ /* 0x000fc60003f0f070 */
[----:B------:R-:W-:-:S13]  /*03c0*/  ISETP.GT.AND P1, PT, R0, 0x1800, PT ;  /* 0x000018000000780c */ /* 0x000fda0003f24270 */
[----:B------:R-:W-:Y:S05]  /*03d0*/  @!P1 BRA `(.L_x_11) ;  /* 0x0000000000b49947 */ /* 0x000fea0003800000 */
[----:B------:R-:W-:Y:S01]  /*03e0*/  PLOP3.LUT P0, PT, PT, PT, PT, 0x8, 0x80 ;  /* 0x000000000080781c */ /* 0x000fe20003f0e170 */
[----:B------:R-:W-:-:S12]  /*03f0*/  VIADD R0, R4, 0xffffe800 ;  /* 0xffffe80004007836 */ /* 0x000fd80000000000 */
.L_x_12:
[----:B------:R-:W0:Y:S01]  /*0400*/  LDC.64 R44, c[0x0][0x380] ;  /* 0x0000e000ff2c7b82 */ /* 0x000e220000000a00 */
[C---:B------:R-:W-:Y:S02]  /*0410*/  VIADD R41, R7.reuse, 0x800 ;  /* 0x0000080007297836 */ /* 0x040fe40000000000 */
[C---:B------:R-:W-:Y:S02]  /*0420*/  VIADD R43, R7.reuse, 0x1000 ;  /* 0x00001000072b7836 */ /* 0x040fe40000000000 */
[----:B0-----:R-:W-:-:S05]  /*0430*/  IMAD.WIDE R28, R7, 0x8, R44 ;  /* 0x00000008071c7825 */ /* 0x001fca00078e022c */
[----:B------:R-:W2:Y:S01]  /*0440*/  LDG.E.64.CONSTANT R8, desc[UR6][R28.64] ;  /* 0x000000061c087981 */ /* 0x000ea2000c1e9b00 */
[----:B------:R-:W-:-:S03]  /*0450*/  IMAD.WIDE R40, R41, 0x8, R44 ;  /* 0x0000000829287825 */ /* 0x000fc600078e022c */
[----:B------:R-:W2:Y:S04]  /*0460*/  LDG.E.64.CONSTANT R10, desc[UR6][R28.64+0x1000] ;  /* 0x001000061c0a7981 */ /* 0x000ea8000c1e9b00 */
[----:B------:R-:W3:Y:S04]  /*0470*/  LDG.E.64.CONSTANT R12, desc[UR6][R28.64+0x2000] ;  /* 0x002000061c0c7981 */ /* 0x000ee8000c1e9b00 */
[----:B------:R-:W3:Y:S01]  /*0480*/  LDG.E.64.CONSTANT R14, desc[UR6][R28.64+0x3000] ;  /* 0x003000061c0e7981 */ /* 0x000ee2000c1e9b00 */
[----:B------:R-:W-:-:S03]  /*0490*/  IMAD.WIDE R42, R43, 0x8, R44 ;  /* 0x000000082b2a7825 */ /* 0x000fc600078e022c */
[----:B------:R-:W4:Y:S04]  /*04a0*/  LDG.E.64.CONSTANT R16, desc[UR6][R40.64] ;  /* 0x0000000628107981 */ /* 0x000f28000c1e9b00 */
[----:B------:R-:W4:Y:S04]  /*04b0*/  LDG.E.64.CONSTANT R18, desc[UR6][R40.64+0x1000] ;  /* 0x0010000628127981 */ /* 0x000f28000c1e9b00 */
[----:B------:R-:W4:Y:S04]  /*04c0*/  LDG.E.64.CONSTANT R20, desc[UR6][R40.64+0x2000] ;  /* 0x0020000628147981 */ /* 0x000f28000c1e9b00 */
[----:B------:R2:W4:Y:S01]  /*04d0*/  LDG.E.64.CONSTANT R26, desc[UR6][R40.64+0x3000] ;  /* 0x00300006281a7981 */ /* 0x000522000c1e9b00 */
[----:B------:R-:W-:-:S03]  /*04e0*/  VIADD R31, R7, 0x1800 ;  /* 0x00001800071f7836 */ /* 0x000fc60000000000 */
[----:B------:R-:W4:Y:S04]  /*04f0*/  LDG.E.64.CONSTANT R24, desc[UR6][R42.64] ;  /* 0x000000062a187981 */ /* 0x000f28000c1e9b00 */
[----:B------:R-:W4:Y:S01]  /*0500*/  LDG.E.64.CONSTANT R22, desc[UR6][R42.64+0x1000] ;  /* 0x001000062a167981 */ /* 0x000f22000c1e9b00 */
[----:B------:R-:W-:-:S03]  /*0510*/  IMAD.WIDE R44, R31, 0x8, R44 ;  /* 0x000000081f2c7825 */ /* 0x000fc600078e022c */
[----:B------:R-:W4:Y:S04]  /*0520*/  LDG.E.64.CONSTANT R28, desc[UR6][R42.64+0x2000] ;  /* 0x002000062a1c7981 */ /* 0x000f28000c1e9b00 */
[----:B------:R-:W4:Y:S04]  /*0530*/  LDG.E.64.CONSTANT R36, desc[UR6][R42.64+0x3000] ;  /* 0x003000062a247981 */ /* 0x000f28000c1e9b00 */
[----:B------:R-:W4:Y:S04]  /*0540*/  LDG.E.64.CONSTANT R34, desc[UR6][R44.64] ;  /* 0x000000062c227981 */ /* 0x000f28000c1e9b00 */
[----:B------:R-:W4:Y:S04]  /*0550*/  LDG.E.64.CONSTANT R32, desc[UR6][R44.64+0x1000] ;  /* 0x001000062c207981 */ /* 0x000f28000c1e9b00 */
[----:B------:R-:W4:Y:S04]  /*0560*/  LDG.E.64.CONSTANT R30, desc[UR6][R44.64+0x2000] ;  /* 0x002000062c1e7981 */ /* 0x000f28000c1e9b00 */
[----:B------:R-:W4:Y:S01]  /*0570*/  LDG.E.64.CONSTANT R38, desc[UR6][R44.64+0x3000] ;  /* 0x003000062c267981 */ /* 0x000f22000c1e9b00 */
[----:B------:R-:W-:Y:S01]  /*0580*/  VIADD R7, R7, 0x2000 ;  /* 0x0000200007077836 */ /* 0x000fe20000000000 */
[----:B--2--5:R-:W-:-:S04]  /*0590*/  IADD3 R41, P1, P2, R10, R8, R2 ;  /* 0x000000080a297210 */ /* 0x024fc80007a3e002 */
[----:B------:R-:W-:Y:S02]  /*05a0*/  IADD3.X R9, PT, PT, R11, R9, R3, P1, P2 ;  /* 0x000000090b097210 */ /* 0x000fe40000fe4403 */
[----:B---3--:R-:W-:-:S04]  /*05b0*/  IADD3 R41, P3, P4, R14, R12, R41 ;  /* 0x0000000c0e297210 */ /* 0x008fc80007c7e029 */
[----:B------:R-:W-:Y:S02]  /*05c0*/  IADD3.X R13, PT, PT, R15, R13, R9, P3, P4 ;  /* 0x0000000d0f0d7210 */ /* 0x000fe40001fe8409 */
[----:B----4-:R-:W-:-:S04]  /*05d0*/  IADD3 R3, P1, P2, R18, R16, R41 ;  /* 0x0000001012037210 */ /* 0x010fc80007a3e029 */
[----:B------:R-:W-:Y:S02]  /*05e0*/  IADD3.X R17, PT, PT, R19, R17, R13, P1, P2 ;  /* 0x0000001113117210 */ /* 0x000fe40000fe440d */
[----:B------:R-:W-:-:S04]  /*05f0*/  IADD3 R3, P3, P4, R26, R20, R3 ;  /* 0x000000141a037210 */ /* 0x000fc80007c7e003 */
[----:B------:R-:W-:Y:S02]  /*0600*/  IADD3.X R21, PT, PT, R27, R21, R17, P3, P4 ;  /* 0x000000151b157210 */ /* 0x000fe40001fe8411 */
[----:B------:R-:W-:-:S04]  /*0610*/  IADD3 R3, P1, P2, R22, R24, R3 ;  /* 0x0000001816037210 */ /* 0x000fc80007a3e003 */
[----:B------:R-:W-:Y:S02]  /*0620*/  IADD3.X R23, PT, PT, R23, R25, R21, P1, P2 ;  /* 0x0000001917177210 */ /* 0x000fe40000fe4415 */
[----:B------:R-:W-:-:S04]  /*0630*/  IADD3 R3, P3, P4, R36, R28, R3 ;  /* 0x0000001c24037210 */ /* 0x000fc80007c7e003 */
[----:B------:R-:W-:Y:S02]  /*0640*/  IADD3.X R29, PT, PT, R37, R29, R23, P3, P4 ;  /* 0x0000001d251d7210 */ /* 0x000fe40001fe8417 */
[----:B------:R-:W-:Y:S02]  /*0650*/  ISETP.GE.AND P3, PT, R7, R0, PT ;  /* 0x000000000700720c */ /* 0x000fe40003f66270 */
[----:B------:R-:W-:-:S04]  /*0660*/  IADD3 R3, P2, P1, R32, R34, R3 ;  /* 0x0000002220037210 */ /* 0x000fc8000795e003 */
[----:B------:R-:W-:Y:S02]  /*0670*/  IADD3 R2, P4, P5, R38, R30, R3 ;  /* 0x0000001e26027210 */ /* 0x000fe40007d9e003 */
[----:B------:R-:W-:-:S04]  /*0680*/  IADD3.X R3, PT, PT, R33, R35, R29, P2, P1 ;  /* 0x0000002321037210 */ /* 0x000fc800017e241d */
[----:B------:R-:W-:Y:S01]  /*0690*/  IADD3.X R3, PT, PT, R39, R31, R3, P4, P5 ;  /* 0x0000001f27037210 */ /* 0x000fe200027ea403 */
[----:B------:R-:W-:Y:S06]  /*06a0*/  @!P3 BRA `(.L_x_12) ;  /* 0xfffffffc0054b947 */ /* 0x000fec000383ffff */
.L_x_11:
[----:B------:R-:W-:Y:S05]  /*06b0*/  BSYNC.RECONVERGENT B2 ;  /* 0x0000000000027941 */ /* 0x000fea0003800200 */
.L_x_10:
[----:B------:R-:W-:Y:S01]  /*06c0*/  IMAD.IADD R0, R4, 0x1, -R7 ;  /* 0x0000000104007824 */ /* 0x000fe200078e0a07 */
[----:B------:R-:W-:Y:S04]  /*06d0*/  BSSY.RECONVERGENT B2, `(.L_x_13) ;  /* 0x0000019000027945 */ /* 0x000fe80003800200 */
[----:B------:R-:W-:-:S13]  /*06e0*/  ISETP.GT.AND P1, PT, R0, 0x800, PT ;  /* 0x000008000000780c */ /* 0x000fda0003f24270 */
[----:B------:R-:W-:Y:S05]  /*06f0*/  @!P1 BRA `(.L_x_14) ;  /* 0x0000000000589947 */ /* 0x000fea0003800000 */
[----:B------:R-:W0:Y:S01]  /*0700*/  LDC.64 R18, c[0x0][0x380] ;  /* 0x0000e000ff127b82 */ /* 0x000e220000000a00 */
[C---:B------:R-:W-:Y:S02]  /*0710*/  VIADD R15, R7.reuse, 0x800 ;  /* 0x00000800070f7836 */ /* 0x040fe40000000000 */
[----:B0-----:R-:W-:-:S05]  /*0720*/  IMAD.WIDE R8, R7, 0x8, R18 ;  /* 0x0000000807087825 */ /* 0x001fca00078e0212 */
[----:B------:R-:W2:Y:S01]  /*0730*/  LDG.E.64.CONSTANT R10, desc[UR6][R8.64] ;  /* 0x00000006080a7981 */ /* 0x000ea2000c1e9b00 */
[----:B------:R-:W-:-:S03]  /*0740*/  IMAD.WIDE R18, R15, 0x8, R18 ;  /* 0x000000080f127825 */ /* 0x000fc600078e0212 */
[----:B------:R-:W2:Y:S04]  /*0750*/  LDG.E.64.CONSTANT R12, desc[UR6][R8.64+0x1000] ;  /* 0x00100006080c7981 */ /* 0x000ea8000c1e9b00 */
[----:B------:R-:W3:Y:S04]  /*0760*/  LDG.E.64.CONSTANT R14, desc[UR6][R8.64+0x2000] ;  /* 0x00200006080e7981 */ /* 0x000ee8000c1e9b00 */
[----:B------:R-:W3:Y:S04]  /*0770*/  LDG.E.64.CONSTANT R16, desc[UR6][R8.64+0x3000] ;  /* 0x0030000608107981 */ /* 0x000ee8000c1e9b00 */
[----:B------:R-:W4:Y:S04]  /*0780*/  LDG.E.64.CONSTANT R20, desc[UR6][R18.64] ;  /* 0x0000000612147981 */ /* 0x000f28000c1e9b00 */
[----:B------:R-:W4:Y:S04]  /*0790*/  LDG.E.64.CONSTANT R22, desc[UR6][R18.64+0x1000] ;  /* 0x0010000612167981 */ /* 0x000f28000c1e9b00 */
[----:B------:R-:W4:Y:S04]  /*07a0*/  LDG.E.64.CONSTANT R24, desc[UR6][R18.64+0x2000] ;  /* 0x0020000612187981 */ /* 0x000f28000c1e9b00 */
[----:B------:R-:W4:Y:S01]  /*07b0*/  LDG.E.64.CONSTANT R26, desc[UR6][R18.64+0x3000] ;  /* 0x00300006121a7981 */ /* 0x000f22000c1e9b00 */
[----:B------:R-:W-:Y:S01]  /*07c0*/  VIADD R7, R7, 0x1000 ;  /* 0x0000100007077836 */ /* 0x000fe20000000000 */
[----:B--2--5:R-:W-:-:S04]  /*07d0*/  IADD3 R29, P0, P1, R12, R10, R2 ;  /* 0x0000000a0c1d7210 */ /* 0x024fc8000791e002 */
[----:B------:R-:W-:Y:S02]  /*07e0*/  IADD3.X R11, PT, PT, R13, R11, R3, P0, P1 ;  /* 0x0000000b0d0b7210 */ /* 0x000fe400007e2403 */
[----:B------:R-:W-:Y:S02]  /*07f0*/  PLOP3.LUT P0, PT, PT, PT, PT, 0x8, 0x80 ;  /* 0x000000000080781c */ /* 0x000fe40003f0e170 */
[----:B---3--:R-:W-:-:S04]  /*0800*/  IADD3 R29, P2, P3, R16, R14, R29 ;  /* 0x0000000e101d7210 */ /* 0x008fc80007b5e01d */
[----:B------:R-:W-:Y:S02]  /*0810*/  IADD3.X R15, PT, PT, R17, R15, R11, P2, P3 ;  /* 0x0000000f110f7210 */ /* 0x000fe400017e640b */
[----:B----4-:R-:W-:-:S04]  /*0820*/  IADD3 R3, P1, P4, R22, R20, R29 ;  /* 0x0000001416037210 */ /* 0x010fc80007c3e01d */
[----:B------:R-:W-:Y:S02]  /*0830*/  IADD3 R2, P2, P3, R26, R24, R3 ;  /* 0x000000181a027210 */ /* 0x000fe40007b5e003 */
[----:B------:R-:W-:-:S04]  /*0840*/  IADD3.X R3, PT, PT, R23, R21, R15, P1, P4 ;  /* 0x0000001517037210 */ /* 0x000fc80000fe840f */
[----:B------:R-:W-:-:S07]  /*0850*/  IADD3.X R3, PT, PT, R27, R25, R3, P2, P3 ;  /* 0x000000191b037210 */ /* 0x000fce00017e6403 */
.L_x_14:
[----:B------:R-:W-:Y:S05]  /*0860*/  BSYNC.RECONVERGENT B2 ;  /* 0x0000000000027941 */ /* 0x000fea0003800200 */
.L_x_13:
[----:B------:R-:W-:-:S13]  /*0870*/  ISETP.LT.OR P0, PT, R7, R4, P0 ;  /* 0x000000040700720c */ /* 0x000fda0000701670 */
[----:B------:R-:W-:Y:S05]  /*0880*/  @!P0 BRA `(.L_x_6) ;  /* 0x0000000000288947 */ /* 0x000fea0003800000 */
[----:B------:R-:W0:Y:S02]  /*0890*/  LDC.64 R8, c[0x0][0x380] ;  /* 0x0000e000ff087b82 */ /* 0x000e240000000a00 */
[----:B0-----:R-:W-:-:S05]  /*08a0*/  IMAD.WIDE R6, R7, 0x8, R8 ;  /* 0x0000000807067825 */ /* 0x001fca00078e0208 */
[----:B------:R-:W2:Y:S04]  /*08b0*/  LDG.E.64.CONSTANT R8, desc[UR6][R6.64] ;  /* 0x0000000606087981 */ /* 0x000ea8000c1e9b00 */
[----:B------:R-:W2:Y:S04]  /*08c0*/  LDG.E.64.CONSTANT R10, desc[UR6][R6.64+0x1000] ;  /* 0x00100006060a7981 */ /* 0x000ea8000c1e9b00 */
[----:B------:R-:W3:Y:S04]  /*08d0*/  LDG.E.64.CONSTANT R12, desc[UR6][R6.64+0x2000] ;  /* 0x00200006060c7981 */ /* 0x000ee8000c1e9b00 */
[----:B------:R-:W3:Y:S01]  /*08e0*/  LDG.E.64.CONSTANT R14, desc[UR6][R6.64+0x3000] ;  /* 0x00300006060e7981 */ /* 0x000ee2000c1e9b00 */
[----:B--2--5:R-:W-:-:S04]  /*08f0*/  IADD3 R17, P0, P1, R10, R8, R2 ;  /* 0x000000080a117210 */ /* 0x024fc8000791e002 */
[----:B------:R-:W-:Y:S02]  /*0900*/  IADD3.X R3, PT, PT, R11, R9, R3, P0, P1 ;  /* 0x000000090b037210 */ /* 0x000fe400007e2403 */
[----:B---3--:R-:W-:-:S04]  /*0910*/  IADD3 R2, P2, P3, R14, R12, R17 ;  /* 0x0000000c0e027210 */ /* 0x008fc80007b5e011 */
[----:B------:R-:W-:-:S09]  /*0920*/  IADD3.X R3, PT, PT, R15, R13, R3, P2, P3 ;  /* 0x0000000d0f037210 */ /* 0x000fd200017e6403 */
.L_x_6:
[----:B------:R-:W-:Y:S05]  /*0930*/  BSYNC.RECONVERGENT B1 ;  /* 0x0000000000017941 */ /* 0x000fea0003800200 */
.L_x_5:
[----:B------:R-:W-:-:S13]  /*0940*/  ISETP.GE.AND P0, PT, R4, 0x200, PT ;  /* 0x000002000400780c */ /* 0x000fda0003f06270 */
[----:B------:R-:W-:Y:S05]  /*0950*/  @!P0 BRA `(.L_x_15) ;  /* 0x00000004002c8947 */ /* 0x000fea0003800000 */
[----:B------:R-:W0:Y:S01]  /*0960*/  S2R R8, SR_LANEID ;  /* 0x0000000000087919 */ /* 0x000e220000000000 */
[----:B-----5:R-:W1:Y:S04]  /*0970*/  SHFL.DOWN PT, R0, R2, 0x1, 0x1f ;  /* 0x08201f0002007f89 */ /* 0x020e6800000e0000 */
[----:B------:R-:W2:Y:S01]  /*0980*/  SHFL.DOWN PT, R4, R3, 0x1, 0x1f ;  /* 0x08201f0003047f89 */ /* 0x000ea200000e0000 */
[----:B0-----:R-:W-:-:S04]  /*0990*/  ISETP.GT.AND P0, PT, R8, 0x1e, PT ;  /* 0x0000001e0800780c */ /* 0x001fc80003f04270 */
[----:B-1----:R-:W-:Y:S02]  /*09a0*/  SEL R9, R0, RZ, !P0 ;  /* 0x000000ff00097207 */ /* 0x002fe40004000000 */
[----:B--2---:R-:W-:Y:S02]  /*09b0*/  SEL R4, R4, RZ, !P0 ;  /* 0x000000ff04047207 */ /* 0x004fe40004000000 */
[----:B------:R-:W-:-:S05]  /*09c0*/  IADD3 R9, P0, PT, R2, R9, RZ ;  /* 0x0000000902097210 */ /* 0x000fca0007f1e0ff */
[----:B------:R-:W-:Y:S01]  /*09d0*/  IMAD.X R6, R3, 0x1, R4, P0 ;  /* 0x0000000103067824 */ /* 0x000fe200000e0604 */
[----:B------:R-:W0:Y:S01]  /*09e0*/  SHFL.DOWN PT, R0, R9, 0x2, 0x1f ;  /* 0x08401f0009007f89 */ /* 0x000e2200000e0000 */
[----:B------:R-:W-:-:S03]  /*09f0*/  ISETP.GT.AND P0, PT, R8, 0x1d, PT ;  /* 0x0000001d0800780c */ /* 0x000fc60003f04270 */
[----:B------:R-:W1:Y:S01]  /*0a00*/  SHFL.DOWN PT, R4, R6, 0x2, 0x1f ;  /* 0x08401f0006047f89 */ /* 0x000e6200000e0000 */
[----:B0-----:R-:W-:-:S04]  /*0a10*/  SEL R0, R0, RZ, !P0 ;  /* 0x000000ff00007207 */ /* 0x001fc80004000000 */
[----:B------:R-:W-:Y:S02]  /*0a20*/  IADD3 R7, P1, PT, R0, R9, RZ ;  /* 0x0000000900077210 */ /* 0x000fe40007f3e0ff */
[----:B-1----:R-:W-:Y:S02]  /*0a30*/  SEL R3, R4, RZ, !P0 ;  /* 0x000000ff04037207 */ /* 0x002fe40004000000 */
[----:B------:R-:W-:Y:S01]  /*0a40*/  ISETP.GT.AND P0, PT, R8, 0x1b, PT ;  /* 0x0000001b0800780c */ /* 0x000fe20003f04270 */
[----:B------:R-:W0:Y:S02]  /*0a50*/  SHFL.DOWN PT, R0, R7, 0x4, 0x1f ;  /* 0x08801f0007007f89 */ /* 0x000e2400000e0000 */
[----:B------:R-:W-:-:S05]  /*0a60*/  IMAD.X R3, R3, 0x1, R6, P1 ;  /* 0x0000000103037824 */ /* 0x000fca00008e0606 */
[----:B------:R-:W1:Y:S01]  /*0a70*/  SHFL.DOWN PT, R2, R3, 0x4, 0x1f ;  /* 0x08801f0003027f89 */ /* 0x000e6200000e0000 */
[----:B0-----:R-:W-:-:S04]  /*0a80*/  SEL R0, R0, RZ, !P0 ;  /* 0x000000ff00007207 */ /* 0x001fc80004000000 */
[----:B------:R-:W-:Y:S02]  /*0a90*/  IADD3 R11, P1, PT, R0, R7, RZ ;  /* 0x00000007000b7210 */ /* 0x000fe40007f3e0ff */
[----:B-1----:R-:W-:-:S03]  /*0aa0*/  SEL R2, R2, RZ, !P0 ;  /* 0x000000ff02027207 */ /* 0x002fc60004000000 */
[----:B------:R-:W0:Y:S01]  /*0ab0*/  SHFL.DOWN PT, R0, R11, 0x8, 0x1f ;  /* 0x09001f000b007f89 */ /* 0x000e2200000e0000 */
[----:B------:R-:W-:Y:S01]  /*0ac0*/  ISETP.GT.AND P0, PT, R8, 0x17, PT ;  /* 0x000000170800780c */ /* 0x000fe20003f04270 */
[----:B------:R-:W-:Y:S01]  /*0ad0*/  IMAD.X R13, R2, 0x1, R3, P1 ;  /* 0x00000001020d7824 */ /* 0x000fe200008e0603 */
[----:B------:R-:W-:-:S04]  /*0ae0*/  ISETP.NE.AND P1, PT, R8, RZ, PT ;  /* 0x000000ff0800720c */ /* 0x000fc80003f25270 */
[----:B------:R-:W1:Y:S09]  /*0af0*/  SHFL.DOWN PT, R2, R13, 0x8, 0x1f ;  /* 0x09001f000d027f89 */ /* 0x000e7200000e0000 */
[----:B------:R-:W2:Y:S01]  /*0b00*/  @!P1 S2R R7, SR_CgaCtaId ;  /* 0x0000000000079919 */ /* 0x000ea20000008800 */
[----:B0-----:R-:W-:-:S04]  /*0b10*/  SEL R0, R0, RZ, !P0 ;  /* 0x000000ff00007207 */ /* 0x001fc80004000000 */
[----:B------:R-:W-:Y:S02]  /*0b20*/  IADD3 R9, P2, PT, R0, R11, RZ ;  /* 0x0000000b00097210 */ /* 0x000fe40007f5e0ff */
[----:B-1----:R-:W-:-:S03]  /*0b30*/  SEL R2, R2, RZ, !P0 ;  /* 0x000000ff02027207 */ /* 0x002fc60004000000 */
[----:B------:R-:W0:Y:S01]  /*0b40*/  SHFL.DOWN PT, R0, R9, 0x10, 0x1f ;  /* 0x0a001f0009007f89 */ /* 0x000e2200000e0000 */
[----:B------:R-:W-:Y:S01]  /*0b50*/  ISETP.GT.AND P0, PT, R8, 0xf, PT ;  /* 0x0000000f0800780c */ /* 0x000fe20003f04270 */
[----:B------:R-:W-:Y:S01]  /*0b60*/  IMAD.X R6, R2, 0x1, R13, P2 ;  /* 0x0000000102067824 */ /* 0x000fe200010e060d */
[----:B------:R-:W-:-:S04]  /*0b70*/  @!P1 MOV R2, 0x400 ;  /* 0x0000040000029802 */ /* 0x000fc80000000f00 */
[----:B------:R-:W1:Y:S01]  /*0b80*/  SHFL.DOWN PT, R3, R6, 0x10, 0x1f ;  /* 0x0a001f0006037f89 */ /* 0x000e6200000e0000 */
[----:B--2---:R-:W-:Y:S02]  /*0b90*/  @!P1 LEA R7, R7, R2, 0x18 ;  /* 0x0000000207079211 */ /* 0x004fe400078ec0ff */
[----:B0-----:R-:W-:Y:S02]  /*0ba0*/  SEL R4, R0, RZ, !P0 ;  /* 0x000000ff00047207 */ /* 0x001fe40004000000 */
[----:B------:R-:W-:Y:S02]  /*0bb0*/  @!P1 SHF.R.U32.HI R0, RZ, 0x2, R5 ;  /* 0x00000002ff009819 */ /* 0x000fe40000011605 */
[----:B------:R-:W-:Y:S02]  /*0bc0*/  IADD3 R2, P2, PT, R4, R9, RZ ;  /* 0x0000000904027210 */ /* 0x000fe40007f5e0ff */
[----:B------:R-:W-:Y:S02]  /*0bd0*/  @!P1 LOP3.LUT R0, R0, 0xf8, RZ, 0xc0, !PT ;  /* 0x000000f800009812 */ /* 0x000fe400078ec0ff */
[----:B-1----:R-:W-:-:S02]  /*0be0*/  SEL R3, R3, RZ, !P0 ;  /* 0x000000ff03037207 */ /* 0x002fc40004000000 */
[----:B------:R-:W-:Y:S01]  /*0bf0*/  ISETP.NE.AND P0, PT, R5, RZ, PT ;  /* 0x000000ff0500720c */ /* 0x000fe20003f05270 */
[----:B------:R-:W-:Y:S02]  /*0c00*/  @!P1 IMAD.IADD R7, R0, 0x1, R7 ;  /* 0x0000000100079824 */ /* 0x000fe400078e0207 */
[----:B------:R-:W-:-:S05]  /*0c10*/  IMAD.X R3, R3, 0x1, R6, P2 ;  /* 0x0000000103037824 */ /* 0x000fca00010e0606 */
[----:B------:R2:W-:Y:S01]  /*0c20*/  @!P1 STS.64 [R7+0x10], R2 ;  /* 0x0000100207009388 */ /* 0x0005e20000000a00 */
[----:B------:R-:W-:Y:S06]  /*0c30*/  BAR.SYNC.DEFER_BLOCKING 0x0 ;  /* 0x0000000000007b1d */ /* 0x000fec0000010000 */
[----:B------:R-:W-:Y:S05]  /*0c40*/  @P0 BRA `(.L_x_16) ;  /* 0x00000018007c0947 */ /* 0x000fea0003800000 */
[----:B------:R-:W0:Y:S01]  /*0c50*/  S2UR UR5, SR_CgaCtaId ;  /* 0x00000000000579c3 */ /* 0x000e220000008800 */
[----:B------:R-:W-:Y:S02]  /*0c60*/  UMOV UR4, 0x400 ;  /* 0x0000040000047882 */ /* 0x000fe40000000000 */
[----:B0-----:R-:W-:-:S09]  /*0c70*/  ULEA UR4, UR5, UR4, 0x18 ;  /* 0x0000000405047291 */ /* 0x001fd2000f8ec0ff */
[----:B------:R-:W-:Y:S04]  /*0c80*/  LDS.64 R32, [UR4+0x18] ;  /* 0x00001804ff207984 */ /* 0x000fe80008000a00 */
[----:B------:R-:W0:Y:S04]  /*0c90*/  LDS.128 R28, [UR4+0x20] ;  /* 0x00002004ff1c7984 */ /* 0x000e280008000c00 */
[----:B------:R-:W1:Y:S04]  /*0ca0*/  LDS.128 R24, [UR4+0x30] ;  /* 0x00003004ff187984 */ /* 0x000e680008000c00 */
[----:B------:R-:W3:Y:S04]  /*0cb0*/  LDS.128 R20, [UR4+0x40] ;  /* 0x00004004ff147984 */ /* 0x000ee80008000c00 */
[----:B------:R-:W4:Y:S04]  /*0cc0*/  LDS.128 R16, [UR4+0x50] ;  /* 0x00005004ff107984 */ /* 0x000f280008000c00 */
[----:B------:R-:W5:Y:S04]  /*0cd0*/  LDS.128 R12, [UR4+0x60] ;  /* 0x00006004ff0c7984 */ /* 0x000f680008000c00 */
[----:B------:R-:W5:Y:S04]  /*0ce0*/  LDS.128 R8, [UR4+0x70] ;  /* 0x00007004ff087984 */ /* 0x000f680008000c00 */
[----:B--2---:R-:W2:Y:S01]  /*0cf0*/  LDS.128 R4, [UR4+0x80] ;  /* 0x00008004ff047984 */ /* 0x004ea20008000c00 */
[----:B0-----:R-:W-:-:S04]  /*0d00*/  IADD3 R35, P1, P2, R28, R32, R2 ;  /* 0x000000201c237210 */ /* 0x001fc80007a3e002 */
[----:B-1----:R-:W-:Y:S02]  /*0d10*/  IADD3 R35, P3, P4, R24, R35, R30 ;  /* 0x0000002318237210 */ /* 0x002fe40007c7e01e */
[----:B------:R-:W-:Y:S02]  /*0d20*/  IADD3.X R29, PT, PT, R29, R33, R3, P1, P2 ;  /* 0x000000211d1d7210 */ /* 0x000fe40000fe4403 */
[----:B---3--:R-:W-:Y:S02]  /*0d30*/  IADD3 R3, P1, P2, R20, R35, R26 ;  /* 0x0000002314037210 */ /* 0x008fe40007a3e01a */
[----:B------:R-:W-:Y:S02]  /*0d40*/  IADD3.X R25, PT, PT, R25, R29, R31, P3, P4 ;  /* 0x0000001d19197210 */ /* 0x000fe40001fe841f */
[----:B----4-:R-:W-:Y:S02]  /*0d50*/  IADD3 R3, P3, P4, R16, R3, R22 ;  /* 0x0000000310037210 */ /* 0x010fe40007c7e016 */
[----:B------:R-:W-:-:S02]  /*0d60*/  IADD3.X R21, PT, PT, R21, R25, R27, P1, P2 ;  /* 0x0000001915157210 */ /* 0x000fc40000fe441b */
[----:B-----5:R-:W-:Y:S02]  /*0d70*/  IADD3 R3, P1, P2, R12, R3, R18 ;  /* 0x000000030c037210 */ /* 0x020fe40007a3e012 */
[----:B------:R-:W-:Y:S02]  /*0d80*/  IADD3.X R17, PT, PT, R17, R21, R23, P3, P4 ;  /* 0x0000001511117210 */ /* 0x000fe40001fe8417 */
[----:B------:R-:W-:Y:S02]  /*0d90*/  IADD3 R3, P3, P4, R8, R3, R14 ;  /* 0x0000000308037210 */ /* 0x000fe40007c7e00e */
[----:B------:R-:W-:Y:S02]  /*0da0*/  IADD3.X R13, PT, PT, R13, R17, R19, P1, P2 ;  /* 0x000000110d0d7210 */ /* 0x000fe40000fe4413 */
[----:B--2---:R-:W-:Y:S02]  /*0db0*/  IADD3 R3, P1, P2, R4, R3, R10 ;  /* 0x0000000304037210 */ /* 0x004fe40007a3e00a */
[----:B------:R-:W-:-:S02]  /*0dc0*/  IADD3.X R9, PT, PT, R9, R13, R15, P3, P4 ;  /* 0x0000000d09097210 */ /* 0x000fc40001fe840f */
[----:B------:R-:W-:Y:S02]  /*0dd0*/  IADD3 R2, P3, PT, R3, R6, RZ ;  /* 0x0000000603027210 */ /* 0x000fe40007f7e0ff */
[----:B------:R-:W-:-:S05]  /*0de0*/  IADD3.X R3, PT, PT, R5, R9, R11, P1, P2 ;  /* 0x0000000905037210 */ /* 0x000fca0000fe440b */
[----:B------:R-:W-:Y:S01]  /*0df0*/  IMAD.X R3, R3, 0x1, R7, P3 ;  /* 0x0000000103037824 */ /* 0x000fe200018e0607 */
[----:B------:R-:W-:Y:S06]  /*0e00*/  BRA `(.L_x_16) ;  /* 0x00000018000c7947 */ /* 0x000fec0003800000 */
.L_x_15:
[----:B------:R-:W-:Y:S01]  /*0e10*/  LOP3.LUT R0, R5, 0x3e0, RZ, 0xc0, !PT ;  /* 0x000003e005007812 */ /* 0x000fe200078ec0ff */
[----:B------:R-:W0:Y:S03]  /*0e20*/  S2R R12, SR_LANEID ;  /* 0x00000000000c7919 */ /* 0x000e260000000000 */
[----:B------:R-:W-:Y:S01]  /*0e30*/  LOP3.LUT R9, RZ, R0, RZ, 0x33, !PT ;  /* 0x00000000ff097212 */ /* 0x000fe200078e33ff */
[----:B------:R-:W-:-:S04]  /*0e40*/  VIADD R7, R0, 0x20 ;  /* 0x0000002000077836 */ /* 0x000fc80000000000 */
[----:B------:R-:W-:Y:S01]  /*0e50*/  IMAD.IADD R9, R9, 0x1, R4 ;  /* 0x0000000109097824 */ /* 0x000fe200078e0204 */
[----:B------:R-:W-:-:S04]  /*0e60*/  ISETP.GT.AND P0, PT, R7, R4, PT ;  /* 0x000000040700720c */ /* 0x000fc80003f04270 */
[----:B------:R-:W-:-:S05]  /*0e70*/  SEL R9, R9, 0x1f, P0 ;  /* 0x0000001f09097807 */ /* 0x000fca0000000000 */
[----:B-----5:R-:W1:Y:S04]  /*0e80*/  SHFL.DOWN PT, R0, R2, 0x1, R9 ;  /* 0x0820000002007989 */ /* 0x020e6800000e0009 */
[----:B------:R-:W2:Y:S01]  /*0e90*/  SHFL.DOWN PT, R6, R3, 0x1, R9 ;  /* 0x0820000003067989 */ /* 0x000ea200000e0009 */
[C---:B0-----:R-:W-:Y:S01]  /*0ea0*/  ISETP.GE.AND P0, PT, R12.reuse, R9, PT ;  /* 0x000000090c00720c */ /* 0x041fe20003f06270 */
[C---:B------:R-:W-:Y:S01]  /*0eb0*/  VIADD R8, R12.reuse, 0x2 ;  /* 0x000000020c087836 */ /* 0x040fe20000000000 */
[----:B------:R-:W-:Y:S02]  /*0ec0*/  ISETP.NE.AND P2, PT, R12, RZ, PT ;  /* 0x000000ff0c00720c */ /* 0x000fe40003f45270 */
[----:B-1----:R-:W-:Y:S02]  /*0ed0*/  SEL R7, R0, RZ, !P0 ;  /* 0x000000ff00077207 */ /* 0x002fe40004000000 */
[----:B--2---:R-:W-:-:S02]  /*0ee0*/  SEL R6, R6, RZ, !P0 ;  /* 0x000000ff06067207 */ /* 0x004fc40004000000 */
[----:B------:R-:W-:-:S05]  /*0ef0*/  IADD3 R7, P0, PT, R2, R7, RZ ;  /* 0x0000000702077210 */ /* 0x000fca0007f1e0ff */
[----:B------:R-:W-:Y:S01]  /*0f00*/  IMAD.X R11, R3, 0x1, R6, P0 ;  /* 0x00000001030b7824 */ /* 0x000fe200000e0606 */
[----:B------:R-:W0:Y:S01]  /*0f10*/  SHFL.DOWN PT, R0, R7, 0x2, R9 ;  /* 0x0840000007007989 */ /* 0x000e2200000e0009 */
[----:B------:R-:W-:-:S03]  /*0f20*/  ISETP.GT.AND P0, PT, R8, R9, PT ;  /* 0x000000090800720c */ /* 0x000fc60003f04270 */
[----:B------:R-:W1:Y:S01]  /*0f30*/  SHFL.DOWN PT, R6, R11, 0x2, R9 ;  /* 0x084000000b067989 */ /* 0x000e6200000e0009 */
[----:B0-----:R-:W-:-:S04]  /*0f40*/  SEL R0, R0, RZ, !P0 ;  /* 0x000000ff00007207 */ /* 0x001fc80004000000 */
[----:B------:R-:W-:Y:S02]  /*0f50*/  IADD3 R8, P1, PT, R0, R7, RZ ;  /* 0x0000000700087210 */ /* 0x000fe40007f3e0ff */
[----:B-1----:R-:W-:-:S03]  /*0f60*/  SEL R6, R6, RZ, !P0 ;  /* 0x000000ff06067207 */ /* 0x002fc60004000000 */
[----:B------:R-:W0:Y:S02]  /*0f70*/  SHFL.DOWN PT, R0, R8, 0x4, R9 ;  /* 0x0880000008007989 */ /* 0x000e2400000e0009 */
[----:B------:R-:W-:Y:S02]  /*0f80*/  IMAD.X R10, R6, 0x1, R11, P1 ;  /* 0x00000001060a7824 */ /* 0x000fe400008e060b */
[----:B------:R-:W-:Y:S01]  /*0f90*/  VIADD R6, R12, 0x4 ;  /* 0x000000040c067836 */ /* 0x000fe20000000000 */
[----:B------:R-:W1:Y:S02]  /*0fa0*/  @!P2 S2R R11, SR_CgaCtaId ;  /* 0x00000000000ba919 */ /* 0x000e640000008800 */
[----:B------:R-:W2:Y:S02]  /*0fb0*/  SHFL.DOWN PT, R2, R10, 0x4, R9 ;  /* 0x088000000a027989 */ /* 0x000ea400000e0009 */
[----:B------:R-:W-:Y:S01]  /*0fc0*/  ISETP.GT.AND P0, PT, R6, R9, PT ;  /* 0x000000090600720c */ /* 0x000fe20003f04270 */
[----:B------:R-:W-:-:S03]  /*0fd0*/  VIADD R6, R12, 0x8 ;  /* 0x000000080c067836 */ /* 0x000fc60000000000 */
[----:B0-----:R-:W-:-:S04]  /*0fe0*/  SEL R0, R0, RZ, !P0 ;  /* 0x000000ff00007207 */ /* 0x001fc80004000000 */
[----:B------:R-:W-:Y:S02]  /*0ff0*/  IADD3 R3, P1, PT, R0, R8, RZ ;  /* 0x0000000800037210 */ /* 0x000fe40007f3e0ff */
[----:B--2---:R-:W-:-:S03]  /*1000*/  SEL R2, R2, RZ, !P0 ;  /* 0x000000ff02027207 */ /* 0x004fc60004000000 */
[----:B------:R-:W0:Y:S01]  /*1010*/  SHFL.DOWN PT, R0, R3, 0x8, R9 ;  /* 0x0900000003007989 */ /* 0x000e2200000e0009 */
[----:B------:R-:W-:Y:S01]  /*1020*/  ISETP.GT.AND P0, PT, R6, R9, PT ;  /* 0x000000090600720c */ /* 0x000fe20003f04270 */
[----:B------:R-:W-:-:S05]  /*1030*/  IMAD.X R7, R2, 0x1, R10, P1 ;  /* 0x0000000102077824 */ /* 0x000fca00008e060a */
[----:B------:R-:W2:Y:S01]  /*1040*/  SHFL.DOWN PT, R2, R7, 0x8, R9 ;  /* 0x0900000007027989 */ /* 0x000ea200000e0009 */
[----:B0-----:R-:W-:-:S04]  /*1050*/  SEL R0, R0, RZ, !P0 ;  /* 0x000000ff00007207 */ /* 0x001fc80004000000 */
[----:B------:R-:W-:Y:S02]  /*1060*/  IADD3 R6, P1, PT, R0, R3, RZ ;  /* 0x0000000300067210 */ /* 0x000fe40007f3e0ff */
[----:B--2---:R-:W-:-:S03]  /*1070*/  SEL R2, R2, RZ, !P0 ;  /* 0x000000ff02027207 */ /* 0x004fc60004000000 */
[----:B------:R-:W0:Y:S02]  /*1080*/  SHFL.DOWN PT, R0, R6, 0x10, R9 ;  /* 0x0a00000006007989 */ /* 0x000e2400000e0009 */
[----:B------:R-:W-:Y:S01]  /*1090*/  IMAD.X R8, R2, 0x1, R7, P1 ;  /* 0x0000000102087824 */ /* 0x000fe200008e0607 */
[----:B------:R-:W-:Y:S01]  /*10a0*/  @!P2 SHF.R.U32.HI R7, RZ, 0x2, R5 ;  /* 0x00000002ff07a819 */ /* 0x000fe20000011605 */
[----:B------:R-:W-:-:S03]  /*10b0*/  VIADD R2, R12, 0x10 ;  /* 0x000000100c027836 */ /* 0x000fc60000000000 */
[----:B------:R-:W2:Y:S01]  /*10c0*/  SHFL.DOWN PT, R3, R8, 0x10, R9 ;  /* 0x0a00000008037989 */ /* 0x000ea200000e0009 */
[----:B------:R-:W-:Y:S02]  /*10d0*/  @!P2 LOP3.LUT R7, R7, 0xf8, RZ, 0xc0, !PT ;  /* 0x000000f80707a812 */ /* 0x000fe400078ec0ff */
[----:B------:R-:W-:Y:S02]  /*10e0*/  ISETP.GT.AND P0, PT, R2, R9, PT ;  /* 0x000000090200720c */ /* 0x000fe40003f04270 */
[----:B------:R-:W-:-:S04]  /*10f0*/  @!P2 MOV R2, 0x400 ;  /* 0x000004000002a802 */ /* 0x000fc80000000f00 */
[----:B-1----:R-:W-:-:S05]  /*1100*/  @!P2 LEA R10, R11, R2, 0x18 ;  /* 0x000000020b0aa211 */ /* 0x002fca00078ec0ff */
[----:B------:R-:W-:Y:S01]  /*1110*/  @!P2 IMAD.IADD R7, R7, 0x1, R10 ;  /* 0x000000010707a824 */ /* 0x000fe200078e020a */
[----:B0-----:R-:W-:-:S04]  /*1120*/  SEL R0, R0, RZ, !P0 ;  /* 0x000000ff00007207 */ /* 0x001fc80004000000 */
[----:B------:R-:W-:Y:S02]  /*1130*/  IADD3 R2, P1, PT, R0, R6, RZ ;  /* 0x0000000600027210 */ /* 0x000fe40007f3e0ff */
[----:B--2---:R-:W-:Y:S02]  /*1140*/  SEL R3, R3, RZ, !P0 ;  /* 0x000000ff03037207 */ /* 0x004fe40004000000 */
[----:B------:R-:W-:-:S03]  /*1150*/  ISETP.NE.AND P0, PT, R5, RZ, PT ;  /* 0x000000ff0500720c */ /* 0x000fc60003f05270 */
[----:B------:R-:W-:-:S05]  /*1160*/  IMAD.X R3, R3, 0x1, R8, P1 ;  /* 0x0000000103037824 */ /* 0x000fca00008e0608 */
[----:B------:R1:W-:Y:S01]  /*1170*/  @!P2 STS.64 [R7+0x10], R2 ;  /* 0x000010020700a388 */ /* 0x0003e20000000a00 */
[----:B------:R-:W-:Y:S06]  /*1180*/  BAR.SYNC.DEFER_BLOCKING 0x0 ;  /* 0x0000000000007b1d */ /* 0x000fec0000010000 */
[----:B------:R-:W-:Y:S05]  /*1190*/  @P0 BRA `(.L_x_16) ;  /* 0x0000001400280947 */ /* 0x000fea0003800000 */
[----:B------:R-:W0:Y:S01]  /*11a0*/  S2UR UR5, SR_CgaCtaId ;  /* 0x00000000000579c3 */ /* 0x000e220000008800 */
[----:B------:R-:W-:Y:S01]  /*11b0*/  UMOV UR4, 0x400 ;  /* 0x0000040000047882 */ /* 0x000fe20000000000 */
[C---:B------:R-:W-:Y:S02]  /*11c0*/  ISETP.GT.AND P2, PT, R4.reuse, 0x40, PT ;  /* 0x000000400400780c */ /* 0x040fe40003f44270 */
[C---:B------:R-:W-:Y:S02]  /*11d0*/  ISETP.GT.AND P1, PT, R4.reuse, 0x20, PT ;  /* 0x000000200400780c */ /* 0x040fe40003f24270 */
[C---:B------:R-:W-:Y:S02]  /*11e0*/  ISETP.GT.AND P5, PT, R4.reuse, 0x180, PT ;  /* 0x000001800400780c */ /* 0x040fe40003fa4270 */
[----:B------:R-:W-:Y:S01]  /*11f0*/  ISETP.GT.AND P6, PT, R4, 0x1a0, PT ;  /* 0x000001a00400780c */ /* 0x000fe20003fc4270 */
[----:B0-----:R-:W-:-:S09]  /*1200*/  ULEA UR4, UR5, UR4, 0x18 ;  /* 0x0000000405047291 */ /* 0x001fd2000f8ec0ff */
[----:B------:R-:W0:Y:S04]  /*1210*/  LDS.128 R8, [UR4+0x20] ;  /* 0x00002004ff087984 */ /* 0x000e280008000c00 */
[----:B-1----:R-:W1:Y:S04]  /*1220*/  LDS.64 R6, [UR4+0x18] ;  /* 0x00001804ff067984 */ /* 0x002e680008000a00 */
[----:B------:R-:W2:Y:S04]  /*1230*/  LDS.128 R12, [UR4+0x30] ;  /* 0x00003004ff0c7984 */ /* 0x000ea80008000c00 */
[----:B------:R-:W3:Y:S04]  /*1240*/  LDS.128 R16, [UR4+0x40] ;  /* 0x00004004ff107984 */ /* 0x000ee80008000c00 */
[----:B------:R-:W4:Y:S04]  /*1250*/  LDS.128 R20, [UR4+0x50] ;  /* 0x00005004ff147984 */ /* 0x000f280008000c00 */
[----:B------:R-:W5:Y:S04]  /*1260*/  LDS.128 R24, [UR4+0x60] ;  /* 0x00006004ff187984 */ /* 0x000f680008000c00 */
[----:B------:R-:W5:Y:S04]  /*1270*/  LDS.128 R32, [UR4+0x70] ;  /* 0x00007004ff207984 */ /* 0x000f680008000c00 */
[----:B------:R-:W5:Y:S01]  /*1280*/  LDS.128 R28, [UR4+0x80] ;  /* 0x00008004ff1c7984 */ /* 0x000f620008000c00 */
[----:B0-----:R-:W-:-:S02]  /*1290*/  SEL R5, R8, RZ, P2 ;  /* 0x000000ff08057207 */ /* 0x001fc40001000000 */
[----:B------:R-:W-:Y:S02]  /*12a0*/  SEL R8, R9, RZ, P2 ;  /* 0x000000ff09087207 */ /* 0x000fe40001000000 */
[----:B-1----:R-:W-:Y:S02]  /*12b0*/  SEL R0, R6, RZ, P1 ;  /* 0x000000ff06007207 */ /* 0x002fe40000800000 */
[----:B------:R-:W-:Y:S02]  /*12c0*/  SEL R7, R7, RZ, P1 ;  /* 0x000000ff07077207 */ /* 0x000fe40000800000 */
[C---:B------:R-:W-:Y:S02]  /*12d0*/  ISETP.GT.AND P1, PT, R4.reuse, 0x60, PT ;  /* 0x000000600400780c */ /* 0x040fe40003f24270 */
[----:B------:R-:W-:Y:S02]  /*12e0*/  ISETP.GT.AND P2, PT, R4, 0x80, PT ;  /* 0x000000800400780c */ /* 0x000fe40003f44270 */
[----:B------:R-:W-:-:S02]  /*12f0*/  IADD3 R0, P3, P4, R5, R0, R2 ;  /* 0x0000000005007210 */ /* 0x000fc40007c7e002 */
[----:B------:R-:W-:Y:S02]  /*1300*/  SEL R5, R10, RZ, P1 ;  /* 0x000000ff0a057207 */ /* 0x000fe40000800000 */
[----:B------:R-:W-:Y:S02]  /*1310*/  SEL R11, R11, RZ, P1 ;  /* 0x000000ff0b0b7207 */ /* 0x000fe40000800000 */
[----:B--2---:R-:W-:Y:S02]  /*1320*/  SEL R2, R12, RZ, P2 ;  /* 0x000000ff0c027207 */ /* 0x004fe40001000000 */
[----:B------:R-:W-:Y:S02]  /*1330*/  SEL R6, R13, RZ, P2 ;  /* 0x000000ff0d067207 */ /* 0x000fe40001000000 */
[C---:B------:R-:W-:Y:S02]  /*1340*/  ISETP.GT.AND P1, PT, R4.reuse, 0xa0, PT ;  /* 0x000000a00400780c */ /* 0x040fe40003f24270 */
[----:B------:R-:W-:-:S02]  /*1350*/  ISETP.GT.AND P2, PT, R4, 0xc0, PT ;  /* 0x000000c00400780c */ /* 0x000fc40003f44270 */
[----:B------:R-:W-:Y:S02]  /*1360*/  IADD3.X R7, PT, PT, R8, R7, R3, P3, P4 ;  /* 0x0000000708077210 */ /* 0x000fe40001fe8403 */
[----:B------:R-:W-:Y:S02]  /*1370*/  IADD3 R2, P3, P4, R2, R0, R5 ;  /* 0x0000000002027210 */ /* 0x000fe40007c7e005 */
[----:B------:R-:W-:Y:S02]  /*1380*/  SEL R3, R14, RZ, P1 ;  /* 0x000000ff0e037207 */ /* 0x000fe40000800000 */
[----:B---3--:R-:W-:Y:S02]  /*1390*/  SEL R0, R16, RZ, P2 ;  /* 0x000000ff10007207 */ /* 0x008fe40001000000 */
[----:B------:R-:W-:Y:S02]  /*13a0*/  SEL R14, R15, RZ, P1 ;  /* 0x000000ff0f0e7207 */ /* 0x000fe40000800000 */
[----:B------:R-:W-:-:S02]  /*13b0*/  ISETP.GT.AND P1, PT, R4, 0xe0, PT ;  /* 0x000000e00400780c */ /* 0x000fc40003f24270 */
[----:B------:R-:W-:Y:S02]  /*13c0*/  IADD3.X R6, PT, PT, R6, R7, R11, P3, P4 ;  /* 0x0000000706067210 */ /* 0x000fe40001fe840b */
[----:B------:R-:W-:Y:S02]  /*13d0*/  SEL R5, R17, RZ, P2 ;  /* 0x000000ff11057207 */ /* 0x000fe40001000000 */
[----:B------:R-:W-:Y:S02]  /*13e0*/  IADD3 R0, P3, P4, R0, R2, R3 ;  /* 0x0000000200007210 */ /* 0x000fe40007c7e003 */
[----:B------:R-:W-:Y:S02]  /*13f0*/  ISETP.GT.AND P2, PT, R4, 0x100, PT ;  /* 0x000001000400780c */ /* 0x000fe40003f44270 */
[----:B------:R-:W-:Y:S02]  /*1400*/  SEL R3, R18, RZ, P1 ;  /* 0x000000ff12037207 */ /* 0x000fe40000800000 */
[----:B------:R-:W-:-:S02]  /*1410*/  SEL R19, R19, RZ, P1 ;  /* 0x000000ff13137207 */ /* 0x000fc40000800000 */
[----:B------:R-:W-:Y:S02]  /*1420*/  ISETP.GT.AND P1, PT, R4, 0x120, PT ;  /* 0x000001200400780c */ /* 0x000fe40003f24270 */
[----:B------:R-:W-:Y:S02]  /*1430*/  IADD3.X R5, PT, PT, R5, R6, R14, P3, P4 ;  /* 0x0000000605057210 */ /* 0x000fe40001fe840e */
[----:B----4-:R-:W-:Y:S02]  /*1440*/  SEL R2, R20, RZ, P2 ;  /* 0x000000ff14027207 */ /* 0x010fe40001000000 */
[----:B------:R-:W-:Y:S02]  /*1450*/  SEL R6, R21, RZ, P2 ;  /* 0x000000ff15067207 */ /* 0x000fe40001000000 */
[----:B------:R-:W-:Y:S02]  /*1460*/  ISETP.GT.AND P2, PT, R4, 0x140, PT ;  /* 0x000001400400780c */ /* 0x000fe40003f44270 */
[----:B------:R-:W-:-:S02]  /*1470*/  SEL R7, R22, RZ, P1 ;  /* 0x000000ff16077207 */ /* 0x000fc40000800000 */
[----:B------:R-:W-:Y:S02]  /*1480*/  SEL R22, R23, RZ, P1 ;  /* 0x000000ff17167207 */ /* 0x000fe40000800000 */
[----:B------:R-:W-:Y:S02]  /*1490*/  IADD3 R2, P3, P4, R2, R0, R3 ;  /* 0x0000000002027210 */ /* 0x000fe40007c7e003 */
[----:B------:R-:W-:Y:S02]  /*14a0*/  ISETP.GT.AND P1, PT, R4, 0x160, PT ;  /* 0x000001600400780c */ /* 0x000fe40003f24270 */
[----:B-----5:R-:W-:Y:S02]  /*14b0*/  SEL R0, R24, RZ, P2 ;  /* 0x000000ff18007207 */ /* 0x020fe40001000000 */
[----:B------:R-:W-:Y:S02]  /*14c0*/  IADD3.X R6, PT, PT, R6, R5, R19, P3, P4 ;  /* 0x0000000506067210 */ /* 0x000fe40001fe8413 */
[----:B------:R-:W-:-:S02]  /*14d0*/  SEL R3, R26, RZ, P1 ;  /* 0x000000ff1a037207 */ /* 0x000fc40000800000 */
[----:B------:R-:W-:Y:S02]  /*14e0*/  SEL R27, R27, RZ, P1 ;  /* 0x000000ff1b1b7207 */ /* 0x000fe40000800000 */
[----:B------:R-:W-:Y:S02]  /*14f0*/  SEL R5, R25, RZ, P2 ;  /* 0x000000ff19057207 */ /* 0x000fe40001000000 */
[----:B------:R-:W-:Y:S02]  /*1500*/  IADD3 R0, P1, P3, R0, R2, R7 ;  /* 0x0000000200007210 */ /* 0x000fe40007b3e007 */
[----:B------:R-:W-:Y:S02]  /*1510*/  SEL R2, R32, RZ, P5 ;  /* 0x000000ff20027207 */ /* 0x000fe40002800000 */
[----:B------:R-:W-:Y:S02]  /*1520*/  ISETP.GT.AND P2, PT, R4, 0x1c0, PT ;  /* 0x000001c00400780c */ /* 0x000fe40003f44270 */
[----:B------:R-:W-:-:S02]  /*1530*/  IADD3.X R5, PT, PT, R5, R6, R22, P1, P3 ;  /* 0x0000000605057210 */ /* 0x000fc40000fe6416 */
[----:B------:R-:W-:Y:S02]  /*1540*/  IADD3 R2, P3, P4, R2, R0, R3 ;  /* 0x0000000002027210 */ /* 0x000fe40007c7e003 */
[----:B------:R-:W-:Y:S02]  /*1550*/  SEL R0, R34, RZ, P6 ;  /* 0x000000ff22007207 */ /* 0x000fe40003000000 */
[----:B------:R-:W-:Y:S02]  /*1560*/  SEL R3, R28, RZ, P2 ;  /* 0x000000ff1c037207 */ /* 0x000fe40001000000 */
[----:B------:R-:W-:Y:S02]  /*1570*/  ISETP.GT.AND P1, PT, R4, 0x1e0, PT ;  /* 0x000001e00400780c */ /* 0x000fe40003f24270 */
[----:B------:R-:W-:Y:S02]  /*1580*/  SEL R4, R33, RZ, P5 ;  /* 0x000000ff21047207 */ /* 0x000fe40002800000 */
[----:B------:R-:W-:-:S02]  /*1590*/  SEL R35, R35, RZ, P6 ;  /* 0x000000ff23237207 */ /* 0x000fc40003000000 */
[----:B------:R-:W-:Y:S02]  /*15a0*/  IADD3 R3, P5, P6, R3, R2, R0 ;  /* 0x0000000203037210 */ /* 0x000fe40007ebe000 */
[----:B------:R-:W-:Y:S02]  /*15b0*/  SEL R2, R30, RZ, P1 ;  /* 0x000000ff1e027207 */ /* 0x000fe40000800000 */
[----:B------:R-:W-:Y:S02]  /*15c0*/  IADD3.X R4, PT, PT, R4, R5, R27, P3, P4 ;  /* 0x0000000504047210 */ /* 0x000fe40001fe841b */
[----:B------:R-:W-:Y:S02]  /*15d0*/  SEL R0, R29, RZ, P2 ;  /* 0x000000ff1d007207 */ /* 0x000fe40001000000 */
[----:B------:R-:W-:Y:S02]  /*15e0*/  IADD3 R2, P2, PT, R2, R3, RZ ;  /* 0x0000000302027210 */ /* 0x000fe40007f5e0ff */
[----:B------:R-:W-:-:S02]  /*15f0*/  SEL R3, R31, RZ, P1 ;  /* 0x000000ff1f037207 */ /* 0x000fc40000800000 */
[----:B------:R-:W-:-:S05]  /*1600*/  IADD3.X R0, PT, PT, R0, R4, R35, P5, P6 ;  /* 0x0000000400007210 */ /* 0x000fca0002fec423 */
[----:B------:R-:W-:Y:S01]  /*1610*/  IMAD.X R3, R3, 0x1, R0, P2 ;  /* 0x0000000103037824 */ /* 0x000fe200010e0600 */
[----:B------:R-:W-:Y:S06]  /*1620*/  BRA `(.L_x_16) ;  /* 0x0000001000047947 */ /* 0x000fec0003800000 */
.L_x_2:
[----:B------:R-:W0:Y:S01]  /*1630*/  S2R R39, SR_TID.X ;  /* 0x0000000000277919 */ /* 0x000e220000002100 */
[----:B------:R-:W1:Y:S02]  /*1640*/  LDCU.64 UR4, c[0x0][0x380] ;  /* 0x00007000ff0477ac */ /* 0x000e640008000a00 */
[----:B-1----:R-:W-:Y:S02]  /*1650*/  IMAD.U32 R2, RZ, RZ, UR4 ;  /* 0x00000004ff027e24 */ /* 0x002fe4000f8e00ff */
[----:B------:R-:W-:Y:S02]  /*1660*/  IMAD.U32 R3, RZ, RZ, UR5 ;  /* 0x00000005ff037e24 */ /* 0x000fe4000f8e00ff */
[----:B0-----:R-:W-:-:S05]  /*1670*/  IMAD.WIDE.U32 R18, R39, 0x8, R2 ;  /* 0x0000000827127825 */ /* 0x001fca00078e0002 */
[----:B------:R-:W2:Y:S04]  /*1680*/  LDG.E.64.CONSTANT R20, desc[UR6][R18.64] ;  /* 0x0000000612147981 */ /* 0x000ea8000c1e9b00 */
[----:B------:R-:W2:Y:S04]  /*1690*/  LDG.E.64.CONSTANT R6, desc[UR6][R18.64+0x1000] ;  /* 0x0010000612067981 */ /* 0x000ea8000c1e9b00 */
[----:B------:R-:W2:Y:S04]  /*16a0*/  LDG.E.64.CONSTANT R8, desc[UR6][R18.64+0x2000] ;  /* 0x0020000612087981 */ /* 0x000ea8000c1e9b00 */
[----:B------:R-:W3:Y:S04]  /*16b0*/  LDG.E.64.CONSTANT R10, desc[UR6][R18.64+0x3000] ;  /* 0x00300006120a7981 */ /* 0x000ee8000c1e9b00 */
[----:B------:R-:W3:Y:S04]  /*16c0*/  LDG.E.64.CONSTANT R12, desc[UR6][R18.64+0x4000] ;  /* 0x00400006120c7981 */ /* 0x000ee8000c1e9b00 */
[----:B------:R-:W4:Y:S04]  /*16d0*/  LDG.E.64.CONSTANT R14, desc[UR6][R18.64+0x5000] ;  /* 0x00500006120e7981 */ /* 0x000f28000c1e9b00 */
[----:B------:R-:W4:Y:S01]  /*16e0*/  LDG.E.64.CONSTANT R16, desc[UR6][R18.64+0x6000] ;  /* 0x0060000612107981 */ /* 0x000f22000c1e9b00 */
[----:B------:R-:W-:Y:S01]  /*16f0*/  UMOV UR4, 0xe00 ;  /* 0x00000e0000047882 */ /* 0x000fe20000000000 */
[----:B--2---:R-:W-:-:S04]  /*1700*/  IADD3 R43, P0, P1, R8, R6, R20 ;  /* 0x00000006082b7210 */ /* 0x004fc8000791e014 */
[----:B------:R-:W-:Y:S02]  /*1710*/  IADD3.X R7, PT, PT, R9, R7, R21, P0, P1 ;  /* 0x0000000709077210 */ /* 0x000fe400007e2415 */
[----:B------:R-:W-:Y:S02]  /*1720*/  ISETP.GE.U32.AND P0, PT, R4, 0x1c00, PT ;  /* 0x00001c000400780c */ /* 0x000fe40003f06070 */
[----:B---3--:R-:W-:-:S04]  /*1730*/  IADD3 R43, P2, P3, R12, R10, R43 ;  /* 0x0000000a0c2b7210 */ /* 0x008fc80007b5e02b */
[----:B------:R-:W-:Y:S02]  /*1740*/  IADD3.X R11, PT, PT, R13, R11, R7, P2, P3 ;  /* 0x0000000b0d0b7210 */ /* 0x000fe400017e6407 */
[----:B----4-:R-:W-:-:S04]  /*1750*/  IADD3 R43, P1, P4, R16, R14, R43 ;  /* 0x0000000e102b7210 */ /* 0x010fc80007c3e02b */
[----:B------:R-:W-:Y:S01]  /*1760*/  IADD3.X R41, PT, PT, R17, R15, R11, P1, P4 ;  /* 0x0000000f11297210 */ /* 0x000fe20000fe840b */
[----:B------:R-:W-:Y:S08]  /*1770*/  @!P0 BRA `(.L_x_17) ;  /* 0x0000000000708947 */ /* 0x000ff00003800000 */
[----:B------:R-:W0:Y:S01]  /*1780*/  LDC R20, c[0x0][0x390] ;  /* 0x0000e400ff147b82 */ /* 0x000e220000000800 */
[----:B------:R-:W-:Y:S01]  /*1790*/  VIADD R21, R4, 0xfffff200 ;  /* 0xfffff20004157836 */ /* 0x000fe20000000000 */
[----:B------:R-:W-:-:S06]  /*17a0*/  UMOV UR4, 0xe00 ;  /* 0x00000e0000047882 */ /* 0x000fcc0000000000 */
[----:B------:R-:W1:Y:S02]  /*17b0*/  LDC.64 R2, c[0x0][0x380] ;  /* 0x0000e000ff027b82 */ /* 0x000e640000000a00 */
.L_x_19:
[----:B------:R-:W-:-:S04]  /*17c0*/  VIADD R7, R39, UR4 ;  /* 0x0000000427077c36 */ /* 0x000fc80008000000 */
[----:B-1----:R-:W-:-:S05]  /*17d0*/  IMAD.WIDE.U32 R6, R7, 0x8, R2 ;  /* 0x0000000807067825 */ /* 0x002fca00078e0002 */
[----:B------:R-:W2:Y:S04]  /*17e0*/  LDG.E.64.CONSTANT R4, desc[UR6][R6.64] ;  /* 0x0000000606047981 */ /* 0x000ea8000c1e9b00 */
[----:B------:R-:W2:Y:S04]  /*17f0*/  LDG.E.64.CONSTANT R8, desc[UR6][R6.64+0x1000] ;  /* 0x0010000606087981 */ /* 0x000ea8000c1e9b00 */
[----:B------:R-:W3:Y:S04]  /*1800*/  LDG.E.64.CONSTANT R10, desc[UR6][R6.64+0x2000] ;  /* 0x00200006060a7981 */ /* 0x000ee8000c1e9b00 */
[----:B------:R-:W3:Y:S04]  /*1810*/  LDG.E.64.CONSTANT R12, desc[UR6][R6.64+0x3000] ;  /* 0x00300006060c7981 */ /* 0x000ee8000c1e9b00 */
[----:B------:R-:W4:Y:S04]  /*1820*/  LDG.E.64.CONSTANT R14, desc[UR6][R6.64+0x4000] ;  /* 0x00400006060e7981 */ /* 0x000f28000c1e9b00 */
[----:B------:R-:W4:Y:S04]  /*1830*/  LDG.E.64.CONSTANT R16, desc[UR6][R6.64+0x5000] ;  /* 0x0050000606107981 */ /* 0x000f28000c1e9b00 */
[----:B------:R-:W5:Y:S01]  /*1840*/  LDG.E.64.CONSTANT R18, desc[UR6][R6.64+0x6000] ;  /* 0x0060000606127981 */ /* 0x000f62000c1e9b00 */
[----:B--2---:R-:W-:Y:S01]  /*1850*/  IADD3 R43, P0, P1, R8, R4, R43 ;  /* 0x00000004082b7210 */ /* 0x004fe2000791e02b */
[----:B0-----:R-:W-:-:S03]  /*1860*/  IMAD.MOV.U32 R4, RZ, RZ, R20 ;  /* 0x000000ffff047224 */ /* 0x001fc600078e0014 */
[----:B------:R-:W-:Y:S01]  /*1870*/  IADD3.X R5, PT, PT, R9, R5, R41, P0, P1 ;  /* 0x0000000509057210 */ /* 0x000fe200007e2429 */
[----:B------:R-:W-:Y:S01]  /*1880*/  VIADD R0, R4, -UR4 ;  /* 0x8000000404007c36 */ /* 0x000fe20008000000 */
[----:B---3--:R-:W-:-:S04]  /*1890*/  IADD3 R43, P2, P3, R12, R10, R43 ;  /* 0x0000000a0c2b7210 */ /* 0x008fc80007b5e02b */
[----:B------:R-:W-:Y:S02]  /*18a0*/  ISETP.GE.AND P0, PT, R0, 0xe00, PT ;  /* 0x00000e000000780c */ /* 0x000fe40003f06270 */
[----:B------:R-:W-:Y:S02]  /*18b0*/  IADD3.X R11, PT, PT, R13, R11, R5, P2, P3 ;  /* 0x0000000b0d0b7210 */ /* 0x000fe400017e6405 */
[----:B----4-:R-:W-:-:S04]  /*18c0*/  IADD3 R43, P1, P4, R16, R14, R43 ;  /* 0x0000000e102b7210 */ /* 0x010fc80007c3e02b */
[----:B-----5:R-:W-:Y:S02]  /*18d0*/  IADD3 R43, P2, PT, R18, R43, RZ ;  /* 0x0000002b122b7210 */ /* 0x020fe40007f5e0ff */
[----:B------:R-:W-:-:S05]  /*18e0*/  IADD3.X R15, PT, PT, R17, R15, R11, P1, P4 ;  /* 0x0000000f110f7210 */ /* 0x000fca0000fe840b */
[----:B------:R-:W-:Y:S01]  /*18f0*/  IMAD.X R41, R19, 0x1, R15, P2 ;  /* 0x0000000113297824 */ /* 0x000fe200010e060f */
[----:B------:R-:W-:Y:S06]  /*1900*/  @!P0 BRA `(.L_x_18) ;  /* 0x0000000800248947 */ /* 0x000fec0003800000 */
[----:B------:R-:W-:-:S06]  /*1910*/  UIADD3 UR4, UPT, UPT, UR4, 0xe00, URZ ;  /* 0x00000e0004047890 */ /* 0x000fcc000fffe0ff */
[----:B------:R-:W-:-:S13]  /*1920*/  ISETP.LT.AND P0, PT, R21, UR4, PT ;  /* 0x0000000415007c0c */ /* 0x000fda000bf01270 */
[----:B------:R-:W-:Y:S05]  /*1930*/  @!P0 BRA `(.L_x_19) ;  /* 0xfffffffc00a08947 */ /* 0x000fea000383ffff */
.L_x_17:
[----:B------:R-:W-:-:S13]  /*1940*/  ISETP.LE.AND P0, PT, R4, UR4, PT ;  /* 0x0000000404007c0c */ /* 0x000fda000bf03270 */
[----:B------:R-:W-:Y:S05]  /*1950*/  @P0 BRA `(.L_x_18) ;  /* 0x0000000800100947 */ /* 0x000fea0003800000 */
[----:B------:R-:W-:Y:S01]  /*1960*/  VIADD R0, R4, -UR4 ;  /* 0x8000000404007c36 */ /* 0x000fe20008000000 */
[----:B------:R-:W-:Y:S04]  /*1970*/  BSSY.RECONVERGENT B1, `(.L_x_18) ;  /* 0x0000082000017945 */ /* 0x000fe80003800200 */
[----:B------:R-:W-:-:S13]  /*1980*/  ISETP.GE.AND P0, PT, R39, R0, PT ;  /* 0x000000002700720c */ /* 0x000fda0003f06270 */
[----:B------:R-:W-:Y:S05]  /*1990*/  @P0 BRA `(.L_x_20) ;  /* 0x0000000400fc0947 */ /* 0x000fea0003800000 */
[----:B------:R-:W-:Y:S01]  /*19a0*/  LOP3.LUT R5, RZ, R39, RZ, 0x33, !PT ;  /* 0x00000027ff057212 */ /* 0x000fe200078e33ff */
[----:B------:R-:W-:Y:S01]  /*19b0*/  BSSY.RECONVERGENT B2, `(.L_x_21) ;  /* 0x0000015000027945 */ /* 0x000fe20003800200 */
[----:B------:R-:W-:Y:S02]  /*19c0*/  IMAD.MOV.U32 R45, RZ, RZ, R39 ;  /* 0x000000ffff2d7224 */ /* 0x000fe400078e0027 */
[----:B------:R-:W-:-:S04]  /*19d0*/  IADD3 R4, PT, PT, R4, -UR4, R5 ;  /* 0x8000000404047c10 */ /* 0x000fc8000fffe005 */
[C---:B------:R-:W-:Y:S02]  /*19e0*/  LOP3.LUT R5, R4.reuse, 0x600, RZ, 0xc0, !PT ;  /* 0x0000060004057812 */ /* 0x040fe400078ec0ff */
[----:B------:R-:W-:Y:S02]  /*19f0*/  ISETP.GE.U32.AND P1, PT, R4, 0x600, PT ;  /* 0x000006000400780c */ /* 0x000fe40003f26070 */
[----:B------:R-:W-:-:S13]  /*1a00*/  ISETP.NE.AND P0, PT, R5, 0x600, PT ;  /* 0x000006000500780c */ /* 0x000fda0003f05270 */
[----:B------:R-:W-:Y:S05]  /*1a10*/  @!P0 BRA `(.L_x_22) ;  /* 0x0000000000388947 */ /* 0x000fea0003800000 */
[----:B------:R-:W-:Y:S01]  /*1a20*/  LEA.HI R4, R4, 0x1, RZ, 0x17 ;  /* 0x0000000104047811 */ /* 0x000fe200078fb8ff */
[----:B------:R-:W-:Y:S02]  /*1a30*/  VIADD R7, R39, UR4 ;  /* 0x0000000427077c36 */ /* 0x000fe40008000000 */
[----:B------:R-:W-:Y:S01]  /*1a40*/  IMAD.MOV.U32 R45, RZ, RZ, R39 ;  /* 0x000000ffff2d7224 */ /* 0x000fe200078e0027 */
[----:B------:R-:W-:-:S05]  /*1a50*/  LOP3.LUT R4, R4, 0x3, RZ, 0xc0, !PT ;  /* 0x0000000304047812 */ /* 0x000fca00078ec0ff */
[----:B------:R-:W-:-:S07]  /*1a60*/  IMAD.MOV R6, RZ, RZ, -R4 ;  /* 0x000000ffff067224 */ /* 0x000fce00078e0a04 */
.L_x_23:
[----:B------:R-:W-:-:S06]  /*1a70*/  IMAD.WIDE.U32 R4, R7, 0x8, R2 ;  /* 0x0000000807047825 */ /* 0x000fcc00078e0002 */
[----:B------:R-:W2:Y:S01]  /*1a80*/  LDG.E.64.CONSTANT R4, desc[UR6][R4.64] ;  /* 0x0000000604047981 */ /* 0x000ea2000c1e9b00 */
[----:B------:R-:W-:Y:S02]  /*1a90*/  VIADD R6, R6, 0x1 ;  /* 0x0000000106067836 */ /* 0x000fe40000000000 */
[----:B------:R-:W-:Y:S02]  /*1aa0*/  VIADD R45, R45, 0x200 ;  /* 0x000002002d2d7836 */ /* 0x000fe40000000000 */
[----:B------:R-:W-:Y:S01]  /*1ab0*/  VIADD R7, R7, 0x200 ;  /* 0x0000020007077836 */ /* 0x000fe20000000000 */
[----:B------:R-:W-:Y:S02]  /*1ac0*/  ISETP.NE.AND P0, PT, R6, RZ, PT ;  /* 0x000000ff0600720c */ /* 0x000fe40003f05270 */
[----:B--2---:R-:W-:-:S05]  /*1ad0*/  IADD3 R43, P2, PT, R4, R43, RZ ;  /* 0x0000002b042b7210 */ /* 0x004fca0007f5e0ff */
[----:B------:R-:W-:-:S06]  /*1ae0*/  IMAD.X R41, R5, 0x1, R41, P2 ;  /* 0x0000000105297824 */ /* 0x000fcc00010e0629 */
[----:B------:R-:W-:Y:S05]  /*1af0*/  @P0 BRA `(.L_x_23) ;  /* 0xfffffffc00dc0947 */ /* 0x000fea000383ffff */
.L_x_22:
[----:B------:R-:W-:Y:S05]  /*1b00*/  BSYNC.RECONVERGENT B2 ;  /* 0x0000000000027941 */ /* 0x000fea0003800200 */
.L_x_21:
[----:B------:R-:W-:Y:S05]  /*1b10*/  @!P1 BRA `(.L_x_20) ;  /* 0x00000004009c9947 */ /* 0x000fea0003800000 */
[----:B------:R-:W0:Y:S01]  /*1b20*/  LDCU.64 UR8, c[0x0][0x380] ;  /* 0x00007000ff0877ac */ /* 0x000e220008000a00 */
[----:B------:R-:W-:Y:S01]  /*1b30*/  IMAD.IADD R7, R0, 0x1, -R45 ;  /* 0x0000000100077824 */ /* 0x000fe200078e0a2d */
[C---:B------:R-:W-:Y:S01]  /*1b40*/  IADD3 R4, P0, PT, R45.reuse, UR4, RZ ;  /* 0x000000042d047c10 */ /* 0x040fe2000ff1e0ff */
[----:B------:R-:W-:Y:S01]  /*1b50*/  BSSY.RECONVERGENT B2, `(.L_x_24) ;  /* 0x0000039000027945 */ /* 0x000fe20003800200 */
[----:B------:R-:W-:Y:S02]  /*1b60*/  VIADD R38, R45, UR4 ;  /* 0x000000042d267c36 */ /* 0x000fe40008000000 */
[----:B------:R-:W-:Y:S01]  /*1b70*/  ISETP.GT.AND P1, PT, R7, 0x1800, PT ;  /* 0x000018000700780c */ /* 0x000fe20003f24270 */
[----:B------:R-:W-:Y:S01]  /*1b80*/  IMAD.X R5, RZ, RZ, RZ, P0 ;  /* 0x000000ffff057224 */ /* 0x000fe200000e06ff */
[----:B0-----:R-:W-:-:S04]  /*1b90*/  LEA R6, P0, R4, UR8, 0x3 ;  /* 0x0000000804067c11 */ /* 0x001fc8000f8018ff */
[----:B------:R-:W-:Y:S02]  /*1ba0*/  LEA.HI.X R4, R4, UR9, R5, 0x3, P0 ;  /* 0x0000000904047c11 */ /* 0x000fe400080f1c05 */
[----:B------:R-:W-:-:S05]  /*1bb0*/  IADD3 R6, P0, PT, R6, 0x2000, RZ ;  /* 0x0000200006067810 */ /* 0x000fca0007f1e0ff */
[----:B------:R-:W-:Y:S01]  /*1bc0*/  IMAD.X R7, RZ, RZ, R4, P0 ;  /* 0x000000ffff077224 */ /* 0x000fe200000e0604 */
[----:B------:R-:W-:Y:S01]  /*1bd0*/  PLOP3.LUT P0, PT, PT, PT, PT, 0x80, 0x8 ;  /* 0x000000000008781c */ /* 0x000fe20003f0f070 */
[----:B------:R-:W-:-:S12]  /*1be0*/  @!P1 BRA `(.L_x_25) ;  /* 0x0000000000bc9947 */ /* 0x000fd80003800000 */
[----:B------:R-:W-:Y:S01]  /*1bf0*/  PLOP3.LUT P0, PT, PT, PT, PT, 0x8, 0x80 ;  /* 0x000000000080781c */ /* 0x000fe20003f0e170 */
[----:B------:R-:W-:-:S12]  /*1c00*/  VIADD R40, R0, 0xffffe800 ;  /* 0xffffe80000287836 */ /* 0x000fd80000000000 */
.L_x_26:
[C-C-:B------:R-:W-:Y:S01]  /*1c10*/  IMAD.WIDE.U32 R8, R38.reuse, 0x8, R2.reuse ;  /* 0x0000000826087825 */ /* 0x140fe200078e0002 */
[----:B------:R-:W2:Y:S03]  /*1c20*/  LDG.E.64.CONSTANT R4, desc[UR6][R6.64+-0x1000] ;  /* 0xfff0000606047981 */ /* 0x000ea6000c1e9b00 */
[----:B------:R-:W-:Y:S01]  /*1c30*/  VIADD R25, R38, 0x800 ;  /* 0x0000080026197836 */ /* 0x000fe20000000000 */
[----:B------:R-:W3:Y:S04]  /*1c40*/  LDG.E.64.CONSTANT R10, desc[UR6][R6.64] ;  /* 0x00000006060a7981 */ /* 0x000ee8000c1e9b00 */
[----:B------:R-:W2:Y:S01]  /*1c50*/  LDG.E.64.CONSTANT R8, desc[UR6][R8.64] ;  /* 0x0000000608087981 */ /* 0x000ea2000c1e9b00 */
[----:B------:R-:W-:-:S03]  /*1c60*/  IMAD.WIDE.U32 R24, R25, 0x8, R2 ;  /* 0x0000000819187825 */ /* 0x000fc600078e0002 */
[----:B------:R-:W3:Y:S01]  /*1c70*/  LDG.E.64.CONSTANT R26, desc[UR6][R6.64+0x1000] ;  /* 0x00100006061a7981 */ /* 0x000ee2000c1e9b00 */
[----:B------:R-:W-:-:S03]  /*1c80*/  VIADD R17, R38, 0x1000 ;  /* 0x0000100026117836 */ /* 0x000fc60000000000 */
[----:B------:R-:W4:Y:S01]  /*1c90*/  LDG.E.64.CONSTANT R22, desc[UR6][R6.64+0x3000] ;  /* 0x0030000606167981 */ /* 0x000f22000c1e9b00 */
[----:B------:R-:W-:-:S03]  /*1ca0*/  IMAD.WIDE.U32 R16, R17, 0x8, R2 ;  /* 0x0000000811107825 */ /* 0x000fc600078e0002 */
[----:B------:R-:W4:Y:S04]  /*1cb0*/  LDG.E.64.CONSTANT R24, desc[UR6][R24.64] ;  /* 0x0000000618187981 */ /* 0x000f28000c1e9b00 */
[----:B------:R-:W5:Y:S04]  /*1cc0*/  LDG.E.64.CONSTANT R20, desc[UR6][R6.64+0x4000] ;  /* 0x0040000606147981 */ /* 0x000f68000c1e9b00 */
[----:B------:R-:W5:Y:S04]  /*1cd0*/  LDG.E.64.CONSTANT R18, desc[UR6][R6.64+0x5000] ;  /* 0x0050000606127981 */ /* 0x000f68000c1e9b00 */
[----:B------:R-:W5:Y:S04]  /*1ce0*/  LDG.E.64.CONSTANT R14, desc[UR6][R6.64+0x7000] ;  /* 0x00700006060e7981 */ /* 0x000f68000c1e9b00 */
[----:B------:R-:W5:Y:S01]  /*1cf0*/  LDG.E.64.CONSTANT R16, desc[UR6][R16.64] ;  /* 0x0000000610107981 */ /* 0x000f62000c1e9b00 */
[----:B------:R-:W-:-:S03]  /*1d00*/  VIADD R33, R38, 0x1800 ;  /* 0x0000180026217836 */ /* 0x000fc60000000000 */
[----:B------:R-:W5:Y:S04]  /*1d10*/  LDG.E.64.CONSTANT R12, desc[UR6][R6.64+0x8000] ;  /* 0x00800006060c7981 */ /* 0x000f68000c1e9b00 */
[----:B------:R-:W5:Y:S01]  /*1d20*/  LDG.E.64.CONSTANT R28, desc[UR6][R6.64+0x9000] ;  /* 0x00900006061c7981 */ /* 0x000f62000c1e9b00 */
[----:B------:R-:W-:-:S03]  /*1d30*/  IMAD.WIDE.U32 R32, R33, 0x8, R2 ;  /* 0x0000000821207825 */ /* 0x000fc600078e0002 */
[----:B------:R-:W5:Y:S04]  /*1d40*/  LDG.E.64.CONSTANT R30, desc[UR6][R6.64+0xb000] ;  /* 0x00b00006061e7981 */ /* 0x000f68000c1e9b00 */
[----:B------:R-:W5:Y:S04]  /*1d50*/  LDG.E.64.CONSTANT R32, desc[UR6][R32.64] ;  /* 0x0000000620207981 */ /* 0x000f68000c1e9b00 */
[----:B------:R-:W5:Y:S04]  /*1d60*/  LDG.E.64.CONSTANT R34, desc[UR6][R6.64+0xc000] ;  /* 0x00c0000606227981 */ /* 0x000f68000c1e9b00 */
[----:B------:R0:W5:Y:S01]  /*1d70*/  LDG.E.64.CONSTANT R36, desc[UR6][R6.64+0xd000] ;  /* 0x00d0000606247981 */ /* 0x000162000c1e9b00 */
[----:B------:R-:W-:-:S02]  /*1d80*/  VIADD R45, R45, 0x2000 ;  /* 0x000020002d2d7836 */ /* 0x000fc40000000000 */
[----:B------:R-:W-:Y:S01]  /*1d90*/  VIADD R38, R38, 0x2000 ;  /* 0x0000200026267836 */ /* 0x000fe20000000000 */
[----:B0-----:R-:W-:-:S05]  /*1da0*/  IADD3 R6, P6, PT, R6, 0x10000, RZ ;  /* 0x0001000006067810 */ /* 0x001fca0007fde0ff */
[----:B------:R-:W-:Y:S01]  /*1db0*/  IMAD.X R7, RZ, RZ, R7, P6 ;  /* 0x000000ffff077224 */ /* 0x000fe200030e0607 */
[----:B--2---:R-:W-:-:S04]  /*1dc0*/  IADD3 R43, P1, P2, R4, R8, R43 ;  /* 0x00000008042b7210 */ /* 0x004fc80007a3e02b */
[----:B---3--:R-:W-:Y:S02]  /*1dd0*/  IADD3 R43, P3, P4, R26, R10, R43 ;  /* 0x0000000a1a2b7210 */ /* 0x008fe40007c7e02b */
[----:B------:R-:W-:-:S04]  /*1de0*/  IADD3.X R5, PT, PT, R5, R9, R41, P1, P2 ;  /* 0x0000000905057210 */ /* 0x000fc80000fe4429 */
[----:B------:R-:W-:Y:S02]  /*1df0*/  IADD3.X R11, PT, PT, R27, R11, R5, P3, P4 ;  /* 0x0000000b1b0b7210 */ /* 0x000fe40001fe8405 */
[----:B----4-:R-:W-:-:S04]  /*1e00*/  IADD3 R43, P1, P2, R22, R24, R43 ;  /* 0x00000018162b7210 */ /* 0x010fc80007a3e02b */
[----:B------:R-:W-:Y:S02]  /*1e10*/  IADD3.X R23, PT, PT, R23, R25, R11, P1, P2 ;  /* 0x0000001917177210 */ /* 0x000fe40000fe440b */
[----:B-----5:R-:W-:-:S04]  /*1e20*/  IADD3 R43, P3, P4, R18, R20, R43 ;  /* 0x00000014122b7210 */ /* 0x020fc80007c7e02b */
[----:B------:R-:W-:Y:S02]  /*1e30*/  IADD3.X R19, PT, PT, R19, R21, R23, P3, P4 ;  /* 0x0000001513137210 */ /* 0x000fe40001fe8417 */
[----:B------:R-:W-:-:S04]  /*1e40*/  IADD3 R43, P1, P2, R14, R16, R43 ;  /* 0x000000100e2b7210 */ /* 0x000fc80007a3e02b */
[----:B------:R-:W-:Y:S02]  /*1e50*/  IADD3.X R15, PT, PT, R15, R17, R19, P1, P2 ;  /* 0x000000110f0f7210 */ /* 0x000fe40000fe4413 */
[----:B------:R-:W-:-:S04]  /*1e60*/  IADD3 R43, P3, P4, R28, R12, R43 ;  /* 0x0000000c1c2b7210 */ /* 0x000fc80007c7e02b */
[----:B------:R-:W-:Y:S02]  /*1e70*/  IADD3.X R13, PT, PT, R29, R13, R15, P3, P4 ;  /* 0x0000000d1d0d7210 */ /* 0x000fe40001fe840f */
[----:B------:R-:W-:Y:S02]  /*1e80*/  ISETP.GE.AND P3, PT, R45, R40, PT ;  /* 0x000000282d00720c */ /* 0x000fe40003f66270 */
[----:B------:R-:W-:-:S04]  /*1e90*/  IADD3 R43, P2, P1, R30, R32, R43 ;  /* 0x000000201e2b7210 */ /* 0x000fc8000795e02b */
[----:B------:R-:W-:Y:S02]  /*1ea0*/  IADD3.X R31, PT, PT, R31, R33, R13, P2, P1 ;  /* 0x000000211f1f7210 */ /* 0x000fe400017e240d */
[----:B------:R-:W-:-:S04]  /*1eb0*/  IADD3 R43, P4, P5, R36, R34, R43 ;  /* 0x00000022242b7210 */ /* 0x000fc80007d9e02b */
[----:B------:R-:W-:Y:S01]  /*1ec0*/  IADD3.X R41, PT, PT, R37, R35, R31, P4, P5 ;  /* 0x0000002325297210 */ /* 0x000fe200027ea41f */
[----:B------:R-:W-:Y:S08]  /*1ed0*/  @!P3 BRA `(.L_x_26) ;  /* 0xfffffffc004cb947 */ /* 0x000ff0000383ffff */
.L_x_25:
[----:B------:R-:W-:Y:S05]  /*1ee0*/  BSYNC.RECONVERGENT B2 ;  /* 0x0000000000027941 */ /* 0x000fea0003800200 */
.L_x_24:
[----:B------:R-:W-:Y:S01]  /*1ef0*/  IMAD.IADD R4, R0, 0x1, -R45 ;  /* 0x0000000100047824 */ /* 0x000fe200078e0a2d */
[----:B------:R-:W-:Y:S04]  /*1f00*/  BSSY.RECONVERGENT B2, `(.L_x_27) ;  /* 0x000001d000027945 */ /* 0x000fe80003800200 */
[----:B------:R-:W-:-:S13]  /*1f10*/  ISETP.GT.AND P1, PT, R4, 0x800, PT ;  /* 0x000008000400780c */ /* 0x000fda0003f24270 */
[----:B------:R-:W-:Y:S05]  /*1f20*/  @!P1 BRA `(.L_x_28) ;  /* 0x0000000000689947 */ /* 0x000fea0003800000 */
[C-C-:B------:R-:W-:Y:S01]  /*1f30*/  IMAD.WIDE.U32 R10, R38.reuse, 0x8, R2.reuse ;  /* 0x00000008260a7825 */ /* 0x140fe200078e0002 */
[----:B------:R-:W2:Y:S03]  /*1f40*/  LDG.E.64.CONSTANT R12, desc[UR6][R6.64+-0x1000] ;  /* 0xfff00006060c7981 */ /* 0x000ea6000c1e9b00 */
[----:B------:R-:W-:Y:S01]  /*1f50*/  VIADD R19, R38, 0x800 ;  /* 0x0000080026137836 */ /* 0x000fe20000000000 */
[----:B------:R-:W3:Y:S04]  /*1f60*/  LDG.E.64.CONSTANT R14, desc[UR6][R6.64] ;  /* 0x00000006060e7981 */ /* 0x000ee8000c1e9b00 */
[----:B------:R-:W2:Y:S01]  /*1f70*/  LDG.E.64.CONSTANT R10, desc[UR6][R10.64] ;  /* 0x000000060a0a7981 */ /* 0x000ea2000c1e9b00 */
[----:B------:R-:W-:-:S03]  /*1f80*/  IMAD.WIDE.U32 R18, R19, 0x8, R2 ;  /* 0x0000000813127825 */ /* 0x000fc600078e0002 */
[----:B------:R-:W3:Y:S04]  /*1f90*/  LDG.E.64.CONSTANT R16, desc[UR6][R6.64+0x1000] ;  /* 0x0010000606107981 */ /* 0x000ee8000c1e9b00 */
[----:B------:R-:W4:Y:S04]  /*1fa0*/  LDG.E.64.CONSTANT R20, desc[UR6][R6.64+0x3000] ;  /* 0x0030000606147981 */ /* 0x000f28000c1e9b00 */
[----:B------:R-:W4:Y:S04]  /*1fb0*/  LDG.E.64.CONSTANT R18, desc[UR6][R18.64] ;  /* 0x0000000612127981 */ /* 0x000f28000c1e9b00 */
[----:B------:R-:W5:Y:S04]  /*1fc0*/  LDG.E.64.CONSTANT R4, desc[UR6][R6.64+0x4000] ;  /* 0x0040000606047981 */ /* 0x000f68000c1e9b00 */
[----:B------:R-:W5:Y:S01]  /*1fd0*/  LDG.E.64.CONSTANT R8, desc[UR6][R6.64+0x5000] ;  /* 0x0050000606087981 */ /* 0x000f62000c1e9b00 */
[----:B------:R-:W-:-:S02]  /*1fe0*/  VIADD R45, R45, 0x1000 ;  /* 0x000010002d2d7836 */ /* 0x000fc40000000000 */
[----:B------:R-:W-:Y:S01]  /*1ff0*/  VIADD R38, R38, 0x1000 ;  /* 0x0000100026267836 */ /* 0x000fe20000000000 */
[----:B--2---:R-:W-:-:S04]  /*2000*/  IADD3 R43, P0, P1, R12, R10, R43 ;  /* 0x0000000a0c2b7210 */ /* 0x004fc8000791e02b */
[----:B------:R-:W-:Y:S02]  /*2010*/  IADD3.X R13, PT, PT, R13, R11, R41, P0, P1 ;  /* 0x0000000b0d0d7210 */ /* 0x000fe400007e2429 */
[----:B---3--:R-:W-:Y:S02]  /*2020*/  IADD3 R43, P0, P1, R16, R14, R43 ;  /* 0x0000000e102b7210 */ /* 0x008fe4000791e02b */
[----:B------:R-:W-:Y:S02]  /*2030*/  IADD3 R10, P3, PT, R6, 0x8000, RZ ;  /* 0x00008000060a7810 */ /* 0x000fe40007f7e0ff */
[----:B------:R-:W-:Y:S02]  /*2040*/  IADD3.X R15, PT, PT, R17, R15, R13, P0, P1 ;  /* 0x0000000f110f7210 */ /* 0x000fe400007e240d */
[----:B----4-:R-:W-:Y:S01]  /*2050*/  IADD3 R43, P0, P1, R20, R18, R43 ;  /* 0x00000012142b7210 */ /* 0x010fe2000791e02b */
[----:B------:R-:W-:-:S03]  /*2060*/  IMAD.X R11, RZ, RZ, R7, P3 ;  /* 0x000000ffff0b7224 */ /* 0x000fc600018e0607 */
[----:B------:R-:W-:Y:S02]  /*2070*/  IADD3.X R21, PT, PT, R21, R19, R15, P0, P1 ;  /* 0x0000001315157210 */ /* 0x000fe400007e240f */
[----:B-----5:R-:W-:Y:S01]  /*2080*/  IADD3 R43, P1, P2, R8, R4, R43 ;  /* 0x00000004082b7210 */ /* 0x020fe20007a3e02b */
[----:B------:R-:W-:Y:S01]  /*2090*/  IMAD.MOV.U32 R6, RZ, RZ, R10 ;  /* 0x000000ffff067224 */ /* 0x000fe200078e000a */
[----:B------:R-:W-:Y:S01]  /*20a0*/  PLOP3.LUT P0, PT, PT, PT, PT, 0x8, 0x80 ;  /* 0x000000000080781c */ /* 0x000fe20003f0e170 */
[----:B------:R-:W-:Y:S01]  /*20b0*/  IMAD.MOV.U32 R7, RZ, RZ, R11 ;  /* 0x000000ffff077224 */ /* 0x000fe200078e000b */
[----:B------:R-:W-:-:S11]  /*20c0*/  IADD3.X R41, PT, PT, R9, R5, R21, P1, P2 ;  /* 0x0000000509297210 */ /* 0x000fd60000fe4415 */
.L_x_28:
[----:B------:R-:W-:Y:S05]  /*20d0*/  BSYNC.RECONVERGENT B2 ;  /* 0x0000000000027941 */ /* 0x000fea0003800200 */
.L_x_27:
[----:B------:R-:W-:-:S13]  /*20e0*/  ISETP.LT.OR P0, PT, R45, R0, P0 ;  /* 0x000000002d00720c */ /* 0x000fda0000701670 */
[----:B------:R-:W-:Y:S05]  /*20f0*/  @!P0 BRA `(.L_x_20) ;  /* 0x0000000000248947 */ /* 0x000fea0003800000 */
[----:B------:R-:W-:Y:S01]  /*2100*/  IMAD.WIDE.U32 R2, R38, 0x8, R2 ;  /* 0x0000000826027825 */ /* 0x000fe200078e0002 */
[----:B------:R-:W2:Y:S04]  /*2110*/  LDG.E.64.CONSTANT R4, desc[UR6][R6.64+-0x1000] ;  /* 0xfff0000606047981 */ /* 0x000ea8000c1e9b00 */
[----:B------:R-:W3:Y:S04]  /*2120*/  LDG.E.64.CONSTANT R8, desc[UR6][R6.64] ;  /* 0x0000000606087981 */ /* 0x000ee8000c1e9b00 */
[----:B------:R-:W2:Y:S04]  /*2130*/  LDG.E.64.CONSTANT R2, desc[UR6][R2.64] ;  /* 0x0000000602027981 */ /* 0x000ea8000c1e9b00 */
[----:B------:R-:W3:Y:S01]  /*2140*/  LDG.E.64.CONSTANT R10, desc[UR6][R6.64+0x1000] ;  /* 0x00100006060a7981 */ /* 0x000ee2000c1e9b00 */
[----:B--2---:R-:W-:-:S04]  /*2150*/  IADD3 R43, P0, P1, R4, R2, R43 ;  /* 0x00000002042b7210 */ /* 0x004fc8000791e02b */
[----:B---3--:R-:W-:Y:S02]  /*2160*/  IADD3 R43, P2, P3, R10, R8, R43 ;  /* 0x000000080a2b7210 */ /* 0x008fe40007b5e02b */
[----:B------:R-:W-:-:S04]  /*2170*/  IADD3.X R41, PT, PT, R5, R3, R41, P0, P1 ;  /* 0x0000000305297210 */ /* 0x000fc800007e2429 */
[----:B------:R-:W-:-:S07]  /*2180*/  IADD3.X R41, PT, PT, R11, R9, R41, P2, P3 ;  /* 0x000000090b297210 */ /* 0x000fce00017e6429 */
.L_x_20:
[----:B------:R-:W-:Y:S05]  /*2190*/  BSYNC.RECONVERGENT B1 ;  /* 0x0000000000017941 */ /* 0x000fea0003800200 */
.L_x_18:
[----:B------:R-:W0:Y:S01]  /*21a0*/  S2R R6, SR_LANEID ;  /* 0x0000000000067919 */ /* 0x000e220000000000 */
[----:B------:R-:W1:Y:S04]  /*21b0*/  SHFL.DOWN PT, R0, R43, 0x1, 0x1f ;  /* 0x08201f002b007f89 */ /* 0x000e6800000e0000 */
[----:B------:R-:W2:Y:S01]  /*21c0*/  SHFL.DOWN PT, R2, R41, 0x1, 0x1f ;  /* 0x08201f0029027f89 */ /* 0x000ea200000e0000 */
[C---:B0-----:R-:W-:Y:S02]  /*21d0*/  ISETP.GT.AND P0, PT, R6.reuse, 0x1e, PT ;  /* 0x0000001e0600780c */ /* 0x041fe40003f04270 */
[----:B------:R-:W-:Y:S02]  /*21e0*/  ISETP.GT.AND P1, PT, R6, 0x1d, PT ;  /* 0x0000001d0600780c */ /* 0x000fe40003f24270 */
[----:B-1----:R-:W-:-:S02]  /*21f0*/  SEL R0, R0, RZ, !P0 ;  /* 0x000000ff00007207 */ /* 0x002fc40004000000 */
[----:B--2---:R-:W-:Y:S02]  /*2200*/  SEL R2, R2, RZ, !P0 ;  /* 0x000000ff02027207 */ /* 0x004fe40004000000 */
[----:B------:R-:W-:Y:S02]  /*2210*/  IADD3 R7, P0, PT, R43, R0, RZ ;  /* 0x000000002b077210 */ /* 0x000fe40007f1e0ff */
[----:B------:R-:W-:-:S03]  /*2220*/  ISETP.NE.AND P2, PT, R6, RZ, PT ;  /* 0x000000ff0600720c */ /* 0x000fc60003f45270 */
[----:B------:R-:W-:Y:S01]  /*2230*/  IMAD.X R9, R41, 0x1, R2, P0 ;  /* 0x0000000129097824 */ /* 0x000fe200000e0602 */
[----:B------:R-:W0:Y:S04]  /*2240*/  SHFL.DOWN PT, R0, R7, 0x2, 0x1f ;  /* 0x08401f0007007f89 */ /* 0x000e2800000e0000 */
[----:B------:R-:W1:Y:S05]  /*2250*/  SHFL.DOWN PT, R2, R9, 0x2, 0x1f ;  /* 0x08401f0009027f89 */ /* 0x000e6a00000e0000 */
[----:B------:R-:W2:Y:S01]  /*2260*/  @!P2 S2R R11, SR_CgaCtaId ;  /* 0x00000000000ba919 */ /* 0x000ea20000008800 */
        /* <DEDUP_REMOVED lines=12> */
[----:B------:R-:W-:-:S05]  /*2330*/  IMAD.X R9, R2, 0x1, R5, P0 ;  /* 0x0000000102097824 */ /* 0x000fca00000e0605 */
[----:B------:R-:W1:Y:S01]  /*2340*/  SHFL.DOWN PT, R2, R9, 0x8, 0x1f ;  /* 0x09001f0009027f89 */ /* 0x000e6200000e0000 */
[----:B0-----:R-:W-:-:S04]  /*2350*/  SEL R0, R0, RZ, !P1 ;  /* 0x000000ff00007207 */ /* 0x001fc80004800000 */
[----:B------:R-:W-:Y:S02]  /*2360*/  IADD3 R5, P0, PT, R0, R7, RZ ;  /* 0x0000000700057210 */ /* 0x000fe40007f1e0ff */
[----:B-1----:R-:W-:-:S03]  /*2370*/  SEL R2, R2, RZ, !P1 ;  /* 0x000000ff02027207 */ /* 0x002fc60004800000 */
[----:B------:R-:W0:Y:S01]  /*2380*/  SHFL.DOWN PT, R0, R5, 0x10, 0x1f ;  /* 0x0a001f0005007f89 */ /* 0x000e2200000e0000 */
[----:B------:R-:W-:Y:S02]  /*2390*/  ISETP.GT.AND P1, PT, R6, 0xf, PT ;  /* 0x0000000f0600780c */ /* 0x000fe40003f24270 */
[----:B------:R-:W-:Y:S01]  /*23a0*/  @!P2 SHF.R.U32.HI R6, RZ, 0x2, R39 ;  /* 0x00000002ff06a819 */ /* 0x000fe20000011627 */
[----:B------:R-:W-:Y:S01]  /*23b0*/  IMAD.X R4, R2, 0x1, R9, P0 ;  /* 0x0000000102047824 */ /* 0x000fe200000e0609 */
[----:B------:R-:W-:Y:S02]  /*23c0*/  @!P2 MOV R2, 0x400 ;  /* 0x000004000002a802 */ /* 0x000fe40000000f00 */
[----:B------:R-:W-:Y:S02]  /*23d0*/  @!P2 LOP3.LUT R6, R6, 0xf8, RZ, 0xc0, !PT ;  /* 0x000000f80606a812 */ /* 0x000fe400078ec0ff */
[----:B------:R-:W1:Y:S01]  /*23e0*/  SHFL.DOWN PT, R3, R4, 0x10, 0x1f ;  /* 0x0a001f0004037f89 */ /* 0x000e6200000e0000 */
[----:B--2---:R-:W-:-:S05]  /*23f0*/  @!P2 LEA R11, R11, R2, 0x18 ;  /* 0x000000020b0ba211 */ /* 0x004fca00078ec0ff */
[----:B------:R-:W-:Y:S01]  /*2400*/  @!P2 IMAD.IADD R11, R6, 0x1, R11 ;  /* 0x00000001060ba824 */ /* 0x000fe200078e020b */
[----:B0-----:R-:W-:-:S04]  /*2410*/  SEL R0, R0, RZ, !P1 ;  /* 0x000000ff00007207 */ /* 0x001fc80004800000 */
[----:B------:R-:W-:Y:S02]  /*2420*/  IADD3 R2, P0, PT, R0, R5, RZ ;  /* 0x0000000500027210 */ /* 0x000fe40007f1e0ff */
[----:B-1----:R-:W-:-:S05]  /*2430*/  SEL R3, R3, RZ, !P1 ;  /* 0x000000ff03037207 */ /* 0x002fca0004800000 */
[----:B------:R-:W-:Y:S01]  /*2440*/  IMAD.X R3, R3, 0x1, R4, P0 ;  /* 0x0000000103037824 */ /* 0x000fe200000e0604 */
[----:B------:R-:W-:-:S04]  /*2450*/  ISETP.NE.AND P0, PT, R39, RZ, PT ;  /* 0x000000ff2700720c */ /* 0x000fc80003f05270 */
[----:B------:R0:W-:Y:S01]  /*2460*/  @!P2 STS.64 [R11+0x10], R2 ;  /* 0x000010020b00a388 */ /* 0x0001e20000000a00 */
[----:B------:R-:W-:Y:S08]  /*2470*/  BAR.SYNC.DEFER_BLOCKING 0x0 ;  /* 0x0000000000007b1d */ /* 0x000ff00000010000 */
[----:B------:R-:W-:Y:S05]  /*2480*/  @P0 BRA `(.L_x_16) ;  /* 0x00000000006c0947 */ /* 0x000fea0003800000 */
[----:B------:R-:W1:Y:S01]  /*2490*/  S2UR UR5, SR_CgaCtaId ;  /* 0x00000000000579c3 */ /* 0x000e620000008800 */
[----:B------:R-:W-:Y:S02]  /*24a0*/  UMOV UR4, 0x400 ;  /* 0x0000040000047882 */ /* 0x000fe40000000000 */
[----:B-1----:R-:W-:-:S09]  /*24b0*/  ULEA UR4, UR5, UR4, 0x18 ;  /* 0x0000000405047291 */ /* 0x002fd2000f8ec0ff */
[----:B------:R-:W-:Y:S04]  /*24c0*/  LDS.64 R32, [UR4+0x18] ;  /* 0x00001804ff207984 */ /* 0x000fe80008000a00 */
[----:B------:R-:W1:Y:S04]  /*24d0*/  LDS.128 R28, [UR4+0x20] ;  /* 0x00002004ff1c7984 */ /* 0x000e680008000c00 */
[----:B------:R-:W2:Y:S04]  /*24e0*/  LDS.128 R24, [UR4+0x30] ;  /* 0x00003004ff187984 */ /* 0x000ea80008000c00 */
[----:B------:R-:W3:Y:S04]  /*24f0*/  LDS.128 R20, [UR4+0x40] ;  /* 0x00004004ff147984 */ /* 0x000ee80008000c00 */
[----:B------:R-:W4:Y:S04]  /*2500*/  LDS.128 R16, [UR4+0x50] ;  /* 0x00005004ff107984 */ /* 0x000f280008000c00 */
[----:B------:R-:W5:Y:S04]  /*2510*/  LDS.128 R12, [UR4+0x60] ;  /* 0x00006004ff0c7984 */ /* 0x000f680008000c00 */
[----:B0-----:R-:W0:Y:S04]  /*2520*/  LDS.128 R8, [UR4+0x70] ;  /* 0x00007004ff087984 */ /* 0x001e280008000c00 */
[----:B------:R-:W0:Y:S01]  /*2530*/  LDS.128 R4, [UR4+0x80] ;  /* 0x00008004ff047984 */ /* 0x000e220008000c00 */
[----:B-1----:R-:W-:-:S04]  /*2540*/  IADD3 R35, P1, P2, R28, R32, R2 ;  /* 0x000000201c237210 */ /* 0x002fc80007a3e002 */
[----:B--2---:R-:W-:Y:S02]  /*2550*/  IADD3 R35, P3, P4, R24, R35, R30 ;  /* 0x0000002318237210 */ /* 0x004fe40007c7e01e */
[----:B------:R-:W-:Y:S02]  /*2560*/  IADD3.X R29, PT, PT, R29, R33, R3, P1, P2 ;  /* 0x000000211d1d7210 */ /* 0x000fe40000fe4403 */
[----:B---3--:R-:W-:Y:S02]  /*2570*/  IADD3 R3, P1, P2, R20, R35, R26 ;  /* 0x0000002314037210 */ /* 0x008fe40007a3e01a */
[----:B------:R-:W-:Y:S02]  /*2580*/  IADD3.X R25, PT, PT, R25, R29, R31, P3, P4 ;  /* 0x0000001d19197210 */ /* 0x000fe40001fe841f */
[----:B----4-:R-:W-:Y:S02]  /*2590*/  IADD3 R3, P3, P4, R16, R3, R22 ;  /* 0x0000000310037210 */ /* 0x010fe40007c7e016 */
[----:B------:R-:W-:-:S02]  /*25a0*/  IADD3.X R21, PT, PT, R21, R25, R27, P1, P2 ;  /* 0x0000001915157210 */ /* 0x000fc40000fe441b */
[----:B-----5:R-:W-:Y:S02]  /*25b0*/  IADD3 R3, P1, P2, R12, R3, R18 ;  /* 0x000000030c037210 */ /* 0x020fe40007a3e012 */
[----:B------:R-:W-:Y:S02]  /*25c0*/  IADD3.X R17, PT, PT, R17, R21, R23, P3, P4 ;  /* 0x0000001511117210 */ /* 0x000fe40001fe8417 */
[----:B0-----:R-:W-:Y:S02]  /*25d0*/  IADD3 R3, P3, P4, R8, R3, R14 ;  /* 0x0000000308037210 */ /* 0x001fe40007c7e00e */
[----:B------:R-:W-:Y:S02]  /*25e0*/  IADD3.X R13, PT, PT, R13, R17, R19, P1, P2 ;  /* 0x000000110d0d7210 */ /* 0x000fe40000fe4413 */
[----:B------:R-:W-:Y:S02]  /*25f0*/  IADD3 R3, P1, P2, R4, R3, R10 ;  /* 0x0000000304037210 */ /* 0x000fe40007a3e00a */
[----:B------:R-:W-:-:S02]  /*2600*/  IADD3.X R9, PT, PT, R9, R13, R15, P3, P4 ;  /* 0x0000000d09097210 */ /* 0x000fc40001fe840f */
[----:B------:R-:W-:Y:S02]  /*2610*/  IADD3 R2, P3, PT, R3, R6, RZ ;  /* 0x0000000603027210 */ /* 0x000fe40007f7e0ff */
[----:B------:R-:W-:-:S05]  /*2620*/  IADD3.X R3, PT, PT, R5, R9, R11, P1, P2 ;  /* 0x0000000905037210 */ /* 0x000fca0000fe440b */
[----:B------:R-:W-:-:S07]  /*2630*/  IMAD.X R3, R3, 0x1, R7, P3 ;  /* 0x0000000103037824 */ /* 0x000fce00018e0607 */
.L_x_16:
[----:B------:R-:W-:Y:S05]  /*2640*/  BSYNC.RECONVERGENT B0 ;  /* 0x0000000000007941 */ /* 0x000fea0003800200 */
.L_x_1:
[----:B------:R-:W-:Y:S05]  /*2650*/  @P0 EXIT ;  /* 0x000000000000094d */ /* 0x000fea0003800000 */
[----:B------:R-:W0:Y:S01]  /*2660*/  LDCU.64 UR4, c[0x0][0x398] ;  /* 0x00007300ff0477ac */ /* 0x000e220008000a00 */
[----:B------:R-:W3:Y:S01]  /*2670*/  LDC.64 R4, c[0x0][0x388] ;  /* 0x0000e200ff047b82 */ /* 0x000ee20000000a00 */
[----:B012---:R-:W-:-:S04]  /*2680*/  IADD3 R2, P0, PT, R2, UR4, RZ ;  /* 0x0000000402027c10 */ /* 0x007fc8000ff1e0ff */
[----:B------:R-:W-:-:S05]  /*2690*/  IADD3.X R3, PT, PT, R3, UR5, RZ, P0, !PT ;  /* 0x0000000503037c10 */ /* 0x000fca00087fe4ff */
[----:B---3--:R-:W-:Y:S01]  /*26a0*/  STG.E.64 desc[UR6][R4.64], R2 ;  /* 0x0000000204007986 */ /* 0x008fe2000c101b06 */
[----:B------:R-:W-:Y:S05]  /*26b0*/  EXIT ;  /* 0x000000000000794d */ /* 0x000fea0003800000 */
.L_x_29:
[----:B------:R-:W-:-:S00]  /*26c0*/  BRA `(.L_x_29) ;  /* 0xfffffffc00fc7947 */ /* 0x000fc0000383ffff */
[----:B------:R-:W-:-:S00]  /*26d0*/  NOP ;  /* 0x0000000000007918 */ /* 0x000fc00000000000 */
        /* <DEDUP_REMOVED lines=10> */
.L_x_172:


//--------------------- .text._ZN3cub18CUB_300001_SM_10006detail6reduce18DeviceReduceKernelINS2_10policy_hubIlyN4cuda3std3__44plusIlEEE10Policy1000EN6thrust24THRUST_300001_SM_1000_NS18transform_iteratorI20dentroCuadradoUnidadNSD_12zip_iteratorINS7_5tupleIJNSD_6detail15normal_iteratorINSD_10device_ptrIfEEEESM_EEEEEllEEyS9_lNS7_10__identityEEEvT0_PT3_T1_NS0_13GridEvenShareISU_EET2_T4_ --------------------------
	.section	.text._ZN3cub18CUB_300001_SM_10006detail6reduce18DeviceReduceKernelINS2_10policy_hubIlyN4cuda3std3__44plusIlEEE10Policy1000EN6thrust24THRUST_300001_SM_1000_NS18transform_iteratorI20dentroCuadradoUnidadNSD_12zip_iteratorINS7_5tupleIJNSD_6detail15normal_iteratorINSD_10device_ptrIfEEEESM_EEEEEllEEyS9_lNS7_10__identityEEEvT0_PT3_T1_NS0_13GridEvenShareISU_EET2_T4_,"ax",@progbits
	.align	128
        .global         _ZN3cub18CUB_300001_SM_10006detail6reduce18DeviceReduceKernelINS2_10policy_hubIlyN4cuda3std3__44plusIlEEE10Policy1000EN6thrust24THRUST_300001_SM_1000_NS18transform_iteratorI20dentroCuadradoUnidadNSD_12zip_iteratorINS7_5tupleIJNSD_6detail15normal_iteratorINSD_10device_ptrIfEEEESM_EEEEEllEEyS9_lNS7_10__identityEEEvT0_PT3_T1_NS0_13GridEvenShareISU_EET2_T4_
        .type           _ZN3cub18CUB_300001_SM_10006detail6reduce18DeviceReduceKernelINS2_10policy_hubIlyN4cuda3std3__44plusIlEEE10Policy1000EN6thrust24THRUST_300001_SM_1000_NS18transform_iteratorI20dentroCuadradoUnidadNSD_12zip_iteratorINS7_5tupleIJNSD_6detail15normal_iteratorINSD_10device_ptrIfEEEESM_EEEEEllEEyS9_lNS7_10__identityEEEvT0_PT3_T1_NS0_13GridEvenShareISU_EET2_T4_,@function
        .size           _ZN3cub18CUB_300001_SM_10006detail6reduce18DeviceReduceKernelINS2_10policy_hubIlyN4cuda3std3__44plusIlEEE10Policy1000EN6thrust24THRUST_300001_SM_1000_NS18transform_iteratorI20dentroCuadradoUnidadNSD_12zip_iteratorINS7_5tupleIJNSD_6detail15normal_iteratorINSD_10device_ptrIfEEEESM_EEEEEllEEyS9_lNS7_10__identityEEEvT0_PT3_T1_NS0_13GridEvenShareISU_EET2_T4_,(.L_x_173 - _ZN3cub18CUB_300001_SM_10006detail6reduce18DeviceReduceKernelINS2_10policy_hubIlyN4cuda3std3__44plusIlEEE10Policy1000EN6thrust24THRUST_300001_SM_1000_NS18transform_iteratorI20dentroCuadradoUnidadNSD_12zip_iteratorINS7_5tupleIJNSD_6detail15normal_iteratorINSD_10device_ptrIfEEEESM_EEEEEllEEyS9_lNS7_10__identityEEEvT0_PT3_T1_NS0_13GridEvenShareISU_EET2_T4_)
        .other          _ZN3cub18CUB_300001_SM_10006detail6reduce18DeviceReduceKernelINS2_10policy_hubIlyN4cuda3std3__44plusIlEEE10Policy1000EN6thrust24THRUST_300001_SM_1000_NS18transform_iteratorI20dentroCuadradoUnidadNSD_12zip_iteratorINS7_5tupleIJNSD_6detail15normal_iteratorINSD_10device_ptrIfEEEESM_EEEEEllEEyS9_lNS7_10__identityEEEvT0_PT3_T1_NS0_13GridEvenShareISU_EET2_T4_,@"STO_CUDA_ENTRY STV_DEFAULT"
_ZN3cub18CUB_300001_SM_10006detail6reduce18DeviceReduceKernelINS2_10policy_hubIlyN4cuda3std3__44plusIlEEE10Policy1000EN6thrust24THRUST_300001_SM_1000_NS18transform_iteratorI20dentroCuadradoUnidadNSD_12zip_iteratorINS7_5tupleIJNSD_6detail15normal_iteratorINSD_10device_ptrIfEEEESM_EEEEEllEEyS9_lNS7_10__identityEEEvT0_PT3_T1_NS0_13GridEvenShareISU_EET2_T4_:
.text._ZN3cub18CUB_300001_SM_10006detail6reduce18DeviceReduceKernelINS2_10policy_hubIlyN4cuda3std3__44plusIlEEE10Policy1000EN6thrust24THRUST_300001_SM_1000_NS18transform_iteratorI20dentroCuadradoUnidadNSD_12zip_iteratorINS7_5tupleIJNSD_6detail15normal_iteratorINSD_10device_ptrIfEEEESM_EEEEEllEEyS9_lNS7_10__identityEEEvT0_PT3_T1_NS0_13GridEvenShareISU_EET2_T4_:
[----:B------:R-:W-:Y:S01]  /*0000*/  LDC R1, c[0x0][0x37c] ;  /* 0x0000df00ff017b82 */ /* 0x000fe20000000800 */
[----:B------:R-:W0:Y:S01]  /*0010*/  S2R R0, SR_CTAID.X ;  /* 0x0000000000007919 */ /* 0x000e220000002500 */
[----:B------:R-:W1:Y:S01]  /*0020*/  LDCU.64 UR6, c[0x0][0x3c8] ;  /* 0x00007900ff0677ac */ /* 0x000e620008000a00 */
[----:B------:R-:W-:Y:S01]  /*0030*/  BSSY.RECONVERGENT B0, `(.L_x_30) ;  /* 0x0000348000007945 */ /* 0x000fe20003800200 */
[----:B------:R-:W2:Y:S01]  /*0040*/  LDCU UR5, c[0x0][0x3d0] ;  /* 0x00007a00ff0577ac */ /* 0x000ea20008000800 */
[----:B-1----:R-:W-:Y:S02]  /*0050*/  IMAD.U32 R2, RZ, RZ, UR6 ;  /* 0x00000006ff027e24 */ /* 0x002fe4000f8e00ff */
[----:B------:R-:W-:Y:S01]  /*0060*/  IMAD.U32 R3, RZ, RZ, UR7 ;  /* 0x00000007ff037e24 */ /* 0x000fe2000f8e00ff */
[----:B------:R-:W1:Y:S01]  /*0070*/  LDCU.64 UR6, c[0x0][0x358] ;  /* 0x00006b00ff0677ac */ /* 0x000e620008000a00 */
[----:B--2---:R-:W-:-:S04]  /*0080*/  UIMAD UR5, UR5, 0xe00, URZ ;  /* 0x00000e00050578a4 */ /* 0x004fc8000f8e02ff */
[----:B------:R-:W-:Y:S01]  /*0090*/  USHF.R.S32.HI UR4, URZ, 0x1f, UR5 ;  /* 0x0000001fff047899 */ /* 0x000fe20008011405 */
[----:B0-----:R-:W-:-:S05]  /*00a0*/  IMAD R6, R0, 0xe00, RZ ;  /* 0x00000e0000067824 */ /* 0x001fca00078e02ff */
[----:B------:R-:W-:-:S04]  /*00b0*/  IADD3 R25, P1, PT, -R6, R2, RZ ;  /* 0x0000000206197210 */ /* 0x000fc80007f3e1ff */
[----:B------:R-:W-:Y:S02]  /*00c0*/  ISETP.GT.U32.AND P0, PT, R25, 0xdff, PT ;  /* 0x00000dff1900780c */ /* 0x000fe40003f04070 */
[----:B------:R-:W-:-:S04]  /*00d0*/  IADD3.X R24, PT, PT, R3, -0x1, RZ, P1, !PT ;  /* 0xffffffff03187810 */ /* 0x000fc80000ffe4ff */
[----:B------:R-:W-:-:S13]  /*00e0*/  ISETP.GT.U32.AND.EX P0, PT, R24, RZ, PT, P0 ;  /* 0x000000ff1800720c */ /* 0x000fda0003f04100 */
[----:B-1----:R-:W-:Y:S05]  /*00f0*/  @P0 BRA `(.L_x_31) ;  /* 0x0000001800640947 */ /* 0x002fea0003800000 */
[----:B------:R-:W0:Y:S01]  /*0100*/  S2R R7, SR_TID.X ;  /* 0x0000000000077919 */ /* 0x000e220000002100 */
[----:B------:R-:W-:Y:S01]  /*0110*/  IMAD.IADD R28, R2, 0x1, -R6 ;  /* 0x00000001021c7824 */ /* 0x000fe200078e0a06 */
[----:B------:R-:W-:Y:S01]  /*0120*/  BSSY.RECONVERGENT B1, `(.L_x_32) ;  /* 0x0000013000017945 */ /* 0x000fe20003800200 */
[----:B------:R-:W-:Y:S02]  /*0130*/  IMAD.MOV.U32 R11, RZ, RZ, RZ ;  /* 0x000000ffff0b7224 */ /* 0x000fe400078e00ff */
[----:B------:R-:W-:Y:S01]  /*0140*/  IMAD.MOV.U32 R8, RZ, RZ, RZ ;  /* 0x000000ffff087224 */ /* 0x000fe200078e00ff */
[----:B0-----:R-:W-:Y:S01]  /*0150*/  ISETP.GE.AND P0, PT, R7, R28, PT ;  /* 0x0000001c0700720c */ /* 0x001fe20003f06270 */
[----:B------:R-:W-:-:S12]  /*0160*/  IMAD.MOV.U32 R9, RZ, RZ, R7 ;  /* 0x000000ffff097224 */ /* 0x000fd800078e0007 */
[----:B------:R-:W-:Y:S05]  /*0170*/  @P0 BRA `(.L_x_33) ;  /* 0x0000000000340947 */ /* 0x000fea0003800000 */
[----:B------:R-:W0:Y:S01]  /*0180*/  LDC.64 R12, c[0x0][0x388] ;  /* 0x0000e200ff0c7b82 */ /* 0x000e220000000a00 */
[----:B------:R-:W-:-:S07]  /*0190*/  IMAD.IADD R3, R6, 0x1, R7 ;  /* 0x0000000106037824 */ /* 0x000fce00078e0207 */
[----:B------:R-:W1:Y:S01]  /*01a0*/  LDC.64 R4, c[0x0][0x380] ;  /* 0x0000e000ff047b82 */ /* 0x000e620000000a00 */
[----:B0-----:R-:W-:-:S06]  /*01b0*/  IMAD.WIDE.U32 R12, R3, 0x4, R12 ;  /* 0x00000004030c7825 */ /* 0x001fcc00078e000c */
[----:B------:R-:W2:Y:S01]  /*01c0*/  LDG.E R12, desc[UR6][R12.64] ;  /* 0x000000060c0c7981 */ /* 0x000ea2000c1e1900 */
[----:B-1----:R-:W-:-:S06]  /*01d0*/  IMAD.WIDE.U32 R4, R3, 0x4, R4 ;  /* 0x0000000403047825 */ /* 0x002fcc00078e0004 */
[----:B------:R-:W3:Y:S01]  /*01e0*/  LDG.E R4, desc[UR6][R4.64] ;  /* 0x0000000604047981 */ /* 0x000ee2000c1e1900 */
[----:B------:R-:W-:Y:S02]  /*01f0*/  VIADD R9, R7, 0x200 ;  /* 0x0000020007097836 */ /* 0x000fe40000000000 */
[----:B------:R-:W-:Y:S02]  /*0200*/  IMAD.MOV.U32 R8, RZ, RZ, RZ ;  /* 0x000000ffff087224 */ /* 0x000fe400078e00ff */
[----:B--2---:R-:W-:-:S04]  /*0210*/  FMUL R3, R12, R12 ;  /* 0x0000000c0c037220 */ /* 0x004fc80000400000 */
[----:B---3--:R-:W-:-:S05]  /*0220*/  FFMA R3, R4, R4, R3 ;  /* 0x0000000404037223 */ /* 0x008fca0000000003 */
[----:B------:R-:W-:-:S04]  /*0230*/  FSETP.GEU.AND P0, PT, R3, 1, PT ;  /* 0x3f8000000300780b */ /* 0x000fc80003f0e000 */
[----:B------:R-:W-:-:S09]  /*0240*/  SEL R11, RZ, 0x1, P0 ;  /* 0x00000001ff0b7807 */ /* 0x000fd20000000000 */
.L_x_33:
[----:B------:R-:W-:Y:S05]  /*0250*/  BSYNC.RECONVERGENT B1 ;  /* 0x0000000000017941 */ /* 0x000fea0003800200 */
.L_x_32:
[----:B------:R-:W-:Y:S01]  /*0260*/  ISETP.GE.AND P0, PT, R9, R28, PT ;  /* 0x0000001c0900720c */ /* 0x000fe20003f06270 */
[----:B------:R-:W-:-:S12]  /*0270*/  BSSY.RECONVERGENT B1, `(.L_x_34) ;  /* 0x00000b2000017945 */ /* 0x000fd80003800200 */
[----:B------:R-:W-:Y:S05]  /*0280*/  @P0 BRA `(.L_x_35) ;  /* 0x0000000800c00947 */ /* 0x000fea0003800000 */
[----:B------:R-:W-:Y:S01]  /*0290*/  LOP3.LUT R3, RZ, R9, RZ, 0x33, !PT ;  /* 0x00000009ff037212 */ /* 0x000fe200078e33ff */
[----:B------:R-:W-:Y:S03]  /*02a0*/  BSSY.RECONVERGENT B2, `(.L_x_36) ;  /* 0x0000052000027945 */ /* 0x000fe60003800200 */
[----:B------:R-:W-:-:S04]  /*02b0*/  IADD3 R10, PT, PT, -R6, R2, R3 ;  /* 0x00000002060a7210 */ /* 0x000fc80007ffe103 */
[C---:B------:R-:W-:Y:S02]  /*02c0*/  ISETP.GE.U32.AND P1, PT, R10.reuse, 0xe00, PT ;  /* 0x00000e000a00780c */ /* 0x040fe40003f26070 */
[----:B------:R-:W-:-:S04]  /*02d0*/  LEA.HI R12, R10, 0x1, RZ, 0x17 ;  /* 0x000000010a0c7811 */ /* 0x000fc800078fb8ff */
[----:B------:R-:W-:-:S04]  /*02e0*/  LOP3.LUT R25, R12, 0x7, RZ, 0xc0, !PT ;  /* 0x000000070c197812 */ /* 0x000fc800078ec0ff */
[----:B------:R-:W-:-:S03]  /*02f0*/  ISETP.NE.AND P0, PT, R25, RZ, PT ;  /* 0x000000ff1900720c */ /* 0x000fc60003f05270 */
[----:B------:R-:W-:Y:S10]  /*0300*/  @!P1 BRA `(.L_x_37) ;  /* 0x00000004002c9947 */ /* 0x000ff40003800000 */
[----:B------:R-:W0:Y:S01]  /*0310*/  LDCU.128 UR8, c[0x0][0x380] ;  /* 0x00007000ff0877ac */ /* 0x000e220008000c00 */
[----:B------:R-:W-:Y:S01]  /*0320*/  IMAD.WIDE.U32 R2, R9, 0x4, RZ ;  /* 0x0000000409027825 */ /* 0x000fe200078e00ff */
[----:B------:R-:W-:-:S03]  /*0330*/  LOP3.LUT R13, R12, 0xfffff8, RZ, 0xc0, !PT ;  /* 0x00fffff80c0d7812 */ /* 0x000fc600078ec0ff */
[----:B------:R-:W-:-:S04]  /*0340*/  IMAD.WIDE.U32 R2, R0, 0x3800, R2 ;  /* 0x0000380000027825 */ /* 0x000fc800078e0002 */
[----:B------:R-:W-:Y:S01]  /*0350*/  IMAD.MOV R13, RZ, RZ, -R13 ;  /* 0x000000ffff0d7224 */ /* 0x000fe200078e0a0d */
[----:B------:R-:W-:-:S05]  /*0360*/  IADD3 R2, P1, PT, R2, 0x2000, RZ ;  /* 0x0000200002027810 */ /* 0x000fca0007f3e0ff */
[----:B------:R-:W-:Y:S01]  /*0370*/  IMAD.X R3, RZ, RZ, R3, P1 ;  /* 0x000000ffff037224 */ /* 0x000fe200008e0603 */
[C---:B0-----:R-:W-:Y:S02]  /*0380*/  IADD3 R4, P2, PT, R2.reuse, UR8, RZ ;  /* 0x0000000802047c10 */ /* 0x041fe4000ff5e0ff */
[----:B------:R-:W-:Y:S02]  /*0390*/  IADD3 R2, P3, PT, R2, UR10, RZ ;  /* 0x0000000a02027c10 */ /* 0x000fe4000ff7e0ff */
[C---:B------:R-:W-:Y:S02]  /*03a0*/  IADD3.X R5, PT, PT, R3.reuse, UR9, RZ, P2, !PT ;  /* 0x0000000903057c10 */ /* 0x040fe400097fe4ff */
[----:B------:R-:W-:-:S09]  /*03b0*/  IADD3.X R3, PT, PT, R3, UR11, RZ, P3, !PT ;  /* 0x0000000b03037c10 */ /* 0x000fd20009ffe4ff */
.L_x_38:
[----:B------:R-:W2:Y:S04]  /*03c0*/  LDG.E R17, desc[UR6][R2.64+-0x2000] ;  /* 0xffe0000602117981 */ /* 0x000ea8000c1e1900 */
[----:B------:R-:W3:Y:S04]  /*03d0*/  LDG.E R19, desc[UR6][R2.64+-0x1800] ;  /* 0xffe8000602137981 */ /* 0x000ee8000c1e1900 */
[----:B------:R-:W4:Y:S04]  /*03e0*/  LDG.E R16, desc[UR6][R4.64+-0x2000] ;  /* 0xffe0000604107981 */ /* 0x000f28000c1e1900 */
[----:B------:R-:W5:Y:S04]  /*03f0*/  LDG.E R18, desc[UR6][R4.64+-0x1800] ;  /* 0xffe8000604127981 */ /* 0x000f68000c1e1900 */
[----:B------:R-:W5:Y:S04]  /*0400*/  LDG.E R15, desc[UR6][R2.64+-0x1000] ;  /* 0xfff00006020f7981 */ /* 0x000f68000c1e1900 */
[----:B------:R-:W5:Y:S04]  /*0410*/  LDG.E R14, desc[UR6][R4.64+-0x1000] ;  /* 0xfff00006040e7981 */ /* 0x000f68000c1e1900 */
[----:B------:R-:W5:Y:S01]  /*0420*/  LDG.E R20, desc[UR6][R2.64] ;  /* 0x0000000602147981 */ /* 0x000f62000c1e1900 */
[----:B--2---:R-:W-:Y:S01]  /*0430*/  FMUL R17, R17, R17 ;  /* 0x0000001111117220 */ /* 0x004fe20000400000 */
[----:B---3--:R-:W-:-:S03]  /*0440*/  FMUL R19, R19, R19 ;  /* 0x0000001313137220 */ /* 0x008fc60000400000 */
[----:B----4-:R-:W-:Y:S02]  /*0450*/  FFMA R17, R16, R16, R17 ;  /* 0x0000001010117223 */ /* 0x010fe40000000011 */
[----:B------:R-:W2:Y:S01]  /*0460*/  LDG.E R16, desc[UR6][R4.64+-0x800] ;  /* 0xfff8000604107981 */ /* 0x000ea2000c1e1900 */
[----:B-----5:R-:W-:Y:S02]  /*0470*/  FFMA R19, R18, R18, R19 ;  /* 0x0000001212137223 */ /* 0x020fe40000000013 */
[----:B------:R-:W-:Y:S01]  /*0480*/  FSETP.GEU.AND P1, PT, R17, 1, PT ;  /* 0x3f8000001100780b */ /* 0x000fe20003f2e000 */
[----:B------:R-:W3:Y:S02]  /*0490*/  LDG.E R18, desc[UR6][R4.64] ;  /* 0x0000000604127981 */ /* 0x000ee4000c1e1900 */
[----:B------:R-:W-:Y:S02]  /*04a0*/  FSETP.GEU.AND P2, PT, R19, 1, PT ;  /* 0x3f8000001300780b */ /* 0x000fe40003f4e000 */
[----:B------:R-:W4:Y:S01]  /*04b0*/  LDG.E R17, desc[UR6][R2.64+-0x800] ;  /* 0xfff8000602117981 */ /* 0x000f22000c1e1900 */
[----:B------:R-:W-:-:S02]  /*04c0*/  SEL R21, RZ, 0x1, P1 ;  /* 0x00000001ff157807 */ /* 0x000fc40000800000 */
[----:B------:R-:W-:Y:S01]  /*04d0*/  SEL R22, RZ, 0x1, P2 ;  /* 0x00000001ff167807 */ /* 0x000fe20001000000 */
[----:B------:R-:W5:Y:S01]  /*04e0*/  LDG.E R19, desc[UR6][R2.64+0x800] ;  /* 0x0008000602137981 */ /* 0x000f62000c1e1900 */
[----:B------:R-:W-:Y:S02]  /*04f0*/  FMUL R23, R15, R15 ;  /* 0x0000000f0f177220 */ /* 0x000fe40000400000 */
[----:B------:R-:W-:Y:S01]  /*0500*/  IADD3 R21, P6, P5, R22, R11, R21 ;  /* 0x0000000b16157210 */ /* 0x000fe20007dde015 */
[----:B------:R-:W3:Y:S01]  /*0510*/  LDG.E R15, desc[UR6][R2.64+0x1800] ;  /* 0x00180006020f7981 */ /* 0x000ee2000c1e1900 */
[----:B------:R-:W-:-:S03]  /*0520*/  FFMA R24, R14, R14, R23 ;  /* 0x0000000e0e187223 */ /* 0x000fc60000000017 */
[----:B------:R-:W3:Y:S04]  /*0530*/  LDG.E R22, desc[UR6][R4.64+0x800] ;  /* 0x0008000604167981 */ /* 0x000ee8000c1e1900 */
[----:B------:R-:W3:Y:S04]  /*0540*/  LDG.E R11, desc[UR6][R2.64+0x1000] ;  /* 0x00100006020b7981 */ /* 0x000ee8000c1e1900 */
[----:B------:R-:W3:Y:S04]  /*0550*/  LDG.E R23, desc[UR6][R4.64+0x1800] ;  /* 0x0018000604177981 */ /* 0x000ee8000c1e1900 */
[----:B------:R-:W3:Y:S01]  /*0560*/  LDG.E R14, desc[UR6][R4.64+0x1000] ;  /* 0x00100006040e7981 */ /* 0x000ee2000c1e1900 */
[----:B------:R-:W-:Y:S01]  /*0570*/  FMUL R27, R20, R20 ;  /* 0x00000014141b7220 */ /* 0x000fe20000400000 */
[----:B------:R-:W-:Y:S01]  /*0580*/  FSETP.GEU.AND P1, PT, R24, 1, PT ;  /* 0x3f8000001800780b */ /* 0x000fe20003f2e000 */
[----:B------:R-:W-:-:S02]  /*0590*/  VIADD R13, R13, 0x8 ;  /* 0x000000080d0d7836 */ /* 0x000fc40000000000 */
[----:B------:R-:W-:Y:S02]  /*05a0*/  VIADD R9, R9, 0x1000 ;  /* 0x0000100009097836 */ /* 0x000fe40000000000 */
[----:B----4-:R-:W-:-:S04]  /*05b0*/  FMUL R17, R17, R17 ;  /* 0x0000001111117220 */ /* 0x010fc80000400000 */
[----:B--2---:R-:W-:Y:S01]  /*05c0*/  FFMA R17, R16, R16, R17 ;  /* 0x0000001010117223 */ /* 0x004fe20000000011 */
[----:B-----5:R-:W-:Y:S01]  /*05d0*/  FMUL R19, R19, R19 ;  /* 0x0000001313137220 */ /* 0x020fe20000400000 */
[----:B---3--:R-:W-:Y:S01]  /*05e0*/  FFMA R27, R18, R18, R27 ;  /* 0x00000012121b7223 */ /* 0x008fe2000000001b */
[----:B------:R-:W-:Y:S02]  /*05f0*/  FMUL R16, R15, R15 ;  /* 0x0000000f0f107220 */ /* 0x000fe40000400000 */
[----:B------:R-:W-:Y:S01]  /*0600*/  FSETP.GEU.AND P2, PT, R17, 1, PT ;  /* 0x3f8000001100780b */ /* 0x000fe20003f4e000 */
[----:B------:R-:W-:Y:S01]  /*0610*/  FFMA R19, R22, R22, R19 ;  /* 0x0000001616137223 */ /* 0x000fe20000000013 */
[----:B------:R-:W-:Y:S02]  /*0620*/  SEL R15, RZ, 0x1, P1 ;  /* 0x00000001ff0f7807 */ /* 0x000fe40000800000 */
[----:B------:R-:W-:Y:S01]  /*0630*/  SEL R18, RZ, 0x1, P2 ;  /* 0x00000001ff127807 */ /* 0x000fe20001000000 */
[----:B------:R-:W-:Y:S01]  /*0640*/  FMUL R11, R11, R11 ;  /* 0x0000000b0b0b7220 */ /* 0x000fe20000400000 */
[----:B------:R-:W-:-:S02]  /*0650*/  FSETP.GEU.AND P3, PT, R27, 1, PT ;  /* 0x3f8000001b00780b */ /* 0x000fc40003f6e000 */
[----:B------:R-:W-:Y:S01]  /*0660*/  FSETP.GEU.AND P4, PT, R19, 1, PT ;  /* 0x3f8000001300780b */ /* 0x000fe20003f8e000 */
[----:B------:R-:W-:Y:S01]  /*0670*/  FFMA R16, R23, R23, R16 ;  /* 0x0000001717107223 */ /* 0x000fe20000000010 */
[----:B------:R-:W-:Y:S02]  /*0680*/  IADD3 R21, P1, P2, R18, R21, R15 ;  /* 0x0000001512157210 */ /* 0x000fe40007a3e00f */
[----:B------:R-:W-:Y:S01]  /*0690*/  SEL R15, RZ, 0x1, P3 ;  /* 0x00000001ff0f7807 */ /* 0x000fe20001800000 */
[----:B------:R-:W-:Y:S01]  /*06a0*/  FFMA R11, R14, R14, R11 ;  /* 0x0000000e0e0b7223 */ /* 0x000fe2000000000b */
[----:B------:R-:W-:Y:S02]  /*06b0*/  SEL R14, RZ, 0x1, P4 ;  /* 0x00000001ff0e7807 */ /* 0x000fe40002000000 */
[----:B------:R-:W-:Y:S02]  /*06c0*/  FSETP.GEU.AND P3, PT, R16, 1, PT ;  /* 0x3f8000001000780b */ /* 0x000fe40003f6e000 */
[----:B------:R-:W-:-:S02]  /*06d0*/  IADD3.X R16, PT, PT, RZ, R8, RZ, P6, P5 ;  /* 0x00000008ff107210 */ /* 0x000fc400037ea4ff */
[----:B------:R-:W-:Y:S02]  /*06e0*/  IADD3 R14, P5, P6, R14, R21, R15 ;  /* 0x000000150e0e7210 */ /* 0x000fe40007ebe00f */
[----:B------:R-:W-:Y:S02]  /*06f0*/  IADD3.X R15, PT, PT, RZ, R16, RZ, P1, P2 ;  /* 0x00000010ff0f7210 */ /* 0x000fe40000fe44ff */
[----:B------:R-:W-:Y:S02]  /*0700*/  FSETP.GEU.AND P4, PT, R11, 1, PT ;  /* 0x3f8000000b00780b */ /* 0x000fe40003f8e000 */
[----:B------:R-:W-:Y:S02]  /*0710*/  ISETP.NE.AND P1, PT, R13, RZ, PT ;  /* 0x000000ff0d00720c */ /* 0x000fe40003f25270 */
[----:B------:R-:W-:Y:S02]  /*0720*/  SEL R8, RZ, 0x1, P4 ;  /* 0x00000001ff087807 */ /* 0x000fe40002000000 */
[----:B------:R-:W-:-:S02]  /*0730*/  SEL R11, RZ, 0x1, P3 ;  /* 0x00000001ff0b7807 */ /* 0x000fc40001800000 */
[----:B------:R-:W-:Y:S02]  /*0740*/  IADD3 R4, P4, PT, R4, 0x4000, RZ ;  /* 0x0000400004047810 */ /* 0x000fe40007f9e0ff */
[----:B------:R-:W-:Y:S02]  /*0750*/  IADD3 R11, P2, P3, R11, R14, R8 ;  /* 0x0000000e0b0b7210 */ /* 0x000fe40007b5e008 */
[----:B------:R-:W-:Y:S02]  /*0760*/  IADD3.X R8, PT, PT, RZ, R15, RZ, P5, P6 ;  /* 0x0000000fff087210 */ /* 0x000fe40002fec4ff */
[----:B------:R-:W-:Y:S01]  /*0770*/  IADD3 R2, P5, PT, R2, 0x4000, RZ ;  /* 0x0000400002027810 */ /* 0x000fe20007fbe0ff */
[----:B------:R-:W-:Y:S01]  /*0780*/  IMAD.X R5, RZ, RZ, R5, P4 ;  /* 0x000000ffff057224 */ /* 0x000fe200020e0605 */
[----:B------:R-:W-:-:S03]  /*0790*/  IADD3.X R8, PT, PT, RZ, R8, RZ, P2, P3 ;  /* 0x00000008ff087210 */ /* 0x000fc600017e64ff */
[----:B------:R-:W-:Y:S01]  /*07a0*/  IMAD.X R3, RZ, RZ, R3, P5 ;  /* 0x000000ffff037224 */ /* 0x000fe200028e0603 */
[----:B------:R-:W-:Y:S07]  /*07b0*/  @P1 BRA `(.L_x_38) ;  /* 0xfffffffc00001947 */ /* 0x000fee000383ffff */
.L_x_37:
[----:B------:R-:W-:Y:S05]  /*07c0*/  BSYNC.RECONVERGENT B2 ;  /* 0x0000000000027941 */ /* 0x000fea0003800200 */
.L_x_36:
[----:B------:R-:W-:Y:S05]  /*07d0*/  @!P0 BRA `(.L_x_35) ;  /* 0x00000004006c8947 */ /* 0x000fea0003800000 */
[----:B------:R-:W-:Y:S01]  /*07e0*/  ISETP.GE.U32.AND P1, PT, R25, 0x4, PT ;  /* 0x000000041900780c */ /* 0x000fe20003f26070 */
[----:B------:R-:W-:Y:S01]  /*07f0*/  BSSY.RECONVERGENT B2, `(.L_x_39) ;  /* 0x0000029000027945 */ /* 0x000fe20003800200 */
[----:B------:R-:W-:-:S11]  /*0800*/  LOP3.LUT P0, R12, R12, 0x3, RZ, 0xc0, !PT ;  /* 0x000000030c0c7812 */ /* 0x000fd6000780c0ff */
[----:B------:R-:W-:Y:S05]  /*0810*/  @!P1 BRA `(.L_x_40) ;  /* 0x0000000000989947 */ /* 0x000fea0003800000 */
[----:B------:R-:W0:Y:S01]  /*0820*/  LDCU.128 UR8, c[0x0][0x380] ;  /* 0x00007000ff0877ac */ /* 0x000e220008000c00 */
[----:B------:R-:W-:-:S04]  /*0830*/  IADD3 R3, P1, PT, R6, R9, RZ ;  /* 0x0000000906037210 */ /* 0x000fc80007f3e0ff */
[----:B------:R-:W-:Y:S01]  /*0840*/  LEA.HI.X.SX32 R4, R9, RZ, 0x1, P1 ;  /* 0x000000ff09047211 */ /* 0x000fe200008f0eff */
[----:B------:R-:W-:-:S03]  /*0850*/  IMAD.SHL.U32 R2, R3, 0x4, RZ ;  /* 0x0000000403027824 */ /* 0x000fc600078e00ff */
[----:B------:R-:W-:Y:S02]  /*0860*/  SHF.L.U64.HI R3, R3, 0x2, R4 ;  /* 0x0000000203037819 */ /* 0x000fe40000010204 */
[C---:B0-----:R-:W-:Y:S02]  /*0870*/  IADD3 R4, P2, PT, R2.reuse, UR10, RZ ;  /* 0x0000000a02047c10 */ /* 0x041fe4000ff5e0ff */
[----:B------:R-:W-:Y:S02]  /*0880*/  IADD3 R2, P1, PT, R2, UR8, RZ ;  /* 0x0000000802027c10 */ /* 0x000fe4000ff3e0ff */
[C---:B------:R-:W-:Y:S02]  /*0890*/  IADD3.X R5, PT, PT, R3.reuse, UR11, RZ, P2, !PT ;  /* 0x0000000b03057c10 */ /* 0x040fe400097fe4ff */
[----:B------:R-:W-:-:S03]  /*08a0*/  IADD3.X R3, PT, PT, R3, UR9, RZ, P1, !PT ;  /* 0x0000000903037c10 */ /* 0x000fc60008ffe4ff */
[----:B------:R-:W2:Y:S04]  /*08b0*/  LDG.E R14, desc[UR6][R4.64] ;  /* 0x00000006040e7981 */ /* 0x000ea8000c1e1900 */
[----:B------:R-:W3:Y:S04]  /*08c0*/  LDG.E R16, desc[UR6][R4.64+0x800] ;  /* 0x0008000604107981 */ /* 0x000ee8000c1e1900 */
[----:B------:R-:W4:Y:S04]  /*08d0*/  LDG.E R18, desc[UR6][R4.64+0x1000] ;  /* 0x0010000604127981 */ /* 0x000f28000c1e1900 */
[----:B------:R-:W5:Y:S04]  /*08e0*/  LDG.E R20, desc[UR6][R4.64+0x1800] ;  /* 0x0018000604147981 */ /* 0x000f68000c1e1900 */
[----:B------:R-:W5:Y:S04]  /*08f0*/  LDG.E R13, desc[UR6][R2.64] ;  /* 0x00000006020d7981 */ /* 0x000f68000c1e1900 */
[----:B------:R-:W5:Y:S04]  /*0900*/  LDG.E R15, desc[UR6][R2.64+0x800] ;  /* 0x00080006020f7981 */ /* 0x000f68000c1e1900 */
[----:B------:R-:W5:Y:S04]  /*0910*/  LDG.E R17, desc[UR6][R2.64+0x1000] ;  /* 0x0010000602117981 */ /* 0x000f68000c1e1900 */
[----:B------:R-:W5:Y:S01]  /*0920*/  LDG.E R19, desc[UR6][R2.64+0x1800] ;  /* 0x0018000602137981 */ /* 0x000f62000c1e1900 */
[----:B------:R-:W-:-:S02]  /*0930*/  VIADD R9, R9, 0x800 ;  /* 0x0000080009097836 */ /* 0x000fc40000000000 */
[----:B--2---:R-:W-:Y:S01]  /*0940*/  FMUL R14, R14, R14 ;  /* 0x0000000e0e0e7220 */ /* 0x004fe20000400000 */
[----:B---3--:R-:W-:Y:S01]  /*0950*/  FMUL R16, R16, R16 ;  /* 0x0000001010107220 */ /* 0x008fe20000400000 */
[----:B----4-:R-:W-:Y:S01]  /*0960*/  FMUL R18, R18, R18 ;  /* 0x0000001212127220 */ /* 0x010fe20000400000 */
[----:B-----5:R-:W-:Y:S01]  /*0970*/  FMUL R20, R20, R20 ;  /* 0x0000001414147220 */ /* 0x020fe20000400000 */
[----:B------:R-:W-:Y:S01]  /*0980*/  FFMA R14, R13, R13, R14 ;  /* 0x0000000d0d0e7223 */ /* 0x000fe2000000000e */
[----:B------:R-:W-:-:S04]  /*0990*/  FFMA R16, R15, R15, R16 ;  /* 0x0000000f0f107223 */ /* 0x000fc80000000010 */
[----:B------:R-:W-:Y:S01]  /*09a0*/  FSETP.GEU.AND P1, PT, R14, 1, PT ;  /* 0x3f8000000e00780b */ /* 0x000fe20003f2e000 */
[----:B------:R-:W-:Y:S01]  /*09b0*/  FFMA R18, R17, R17, R18 ;  /* 0x0000001111127223 */ /* 0x000fe20000000012 */
[----:B------:R-:W-:Y:S02]  /*09c0*/  FSETP.GEU.AND P2, PT, R16, 1, PT ;  /* 0x3f8000001000780b */ /* 0x000fe40003f4e000 */
[----:B------:R-:W-:Y:S01]  /*09d0*/  SEL R5, RZ, 0x1, P1 ;  /* 0x00000001ff057807 */ /* 0x000fe20000800000 */
[----:B------:R-:W-:Y:S01]  /*09e0*/  FFMA R20, R19, R19, R20 ;  /* 0x0000001313147223 */ /* 0x000fe20000000014 */
[----:B------:R-:W-:Y:S02]  /*09f0*/  FSETP.GEU.AND P3, PT, R18, 1, PT ;  /* 0x3f8000001200780b */ /* 0x000fe40003f6e000 */
[----:B------:R-:W-:Y:S02]  /*0a00*/  SEL R4, RZ, 0x1, P2 ;  /* 0x00000001ff047807 */ /* 0x000fe40001000000 */
[----:B------:R-:W-:-:S02]  /*0a10*/  FSETP.GEU.AND P4, PT, R20, 1, PT ;  /* 0x3f8000001400780b */ /* 0x000fc40003f8e000 */
[----:B------:R-:W-:Y:S02]  /*0a20*/  SEL R3, RZ, 0x1, P3 ;  /* 0x00000001ff037807 */ /* 0x000fe40001800000 */
[----:B------:R-:W-:Y:S02]  /*0a30*/  SEL R2, RZ, 0x1, P4 ;  /* 0x00000001ff027807 */ /* 0x000fe40002000000 */
[----:B------:R-:W-:-:S04]  /*0a40*/  IADD3 R11, P1, P2, R4, R11, R5 ;  /* 0x0000000b040b7210 */ /* 0x000fc80007a3e005 */
[----:B------:R-:W-:Y:S02]  /*0a50*/  IADD3 R11, P3, P4, R2, R11, R3 ;  /* 0x0000000b020b7210 */ /* 0x000fe40007c7e003 */
[----:B------:R-:W-:-:S04]  /*0a60*/  IADD3.X R8, PT, PT, RZ, R8, RZ, P1, P2 ;  /* 0x00000008ff087210 */ /* 0x000fc80000fe44ff */
[----:B------:R-:W-:-:S07]  /*0a70*/  IADD3.X R8, PT, PT, RZ, R8, RZ, P3, P4 ;  /* 0x00000008ff087210 */ /* 0x000fce0001fe84ff */
.L_x_40:
[----:B------:R-:W-:Y:S05]  /*0a80*/  BSYNC.RECONVERGENT B2 ;  /* 0x0000000000027941 */ /* 0x000fea0003800200 */
.L_x_39:
[----:B------:R-:W-:Y:S05]  /*0a90*/  @!P0 BRA `(.L_x_35) ;  /* 0x0000000000bc8947 */ /* 0x000fea0003800000 */
[----:B------:R-:W-:Y:S01]  /*0aa0*/  ISETP.NE.AND P1, PT, R12, 0x1, PT ;  /* 0x000000010c00780c */ /* 0x000fe20003f25270 */
[----:B------:R-:W-:Y:S01]  /*0ab0*/  BSSY.RECONVERGENT B2, `(.L_x_41) ;  /* 0x000001b000027945 */ /* 0x000fe20003800200 */
[----:B------:R-:W-:-:S11]  /*0ac0*/  LOP3.LUT P0, RZ, R10, 0x200, RZ, 0xc0, !PT ;  /* 0x000002000aff7812 */ /* 0x000fd6000780c0ff */
        /* <DEDUP_REMOVED lines=13> */
[----:B------:R-:W5:Y:S01]  /*0ba0*/  LDG.E R14, desc[UR6][R2.64+0x800] ;  /* 0x00080006020e7981 */ /* 0x000f62000c1e1900 */
[----:B------:R-:W-:-:S02]  /*0bb0*/  VIADD R9, R9, 0x400 ;  /* 0x0000040009097836 */ /* 0x000fc40000000000 */
[----:B--2---:R-:W-:Y:S01]  /*0bc0*/  FMUL R13, R12, R12 ;  /* 0x0000000c0c0d7220 */ /* 0x004fe20000400000 */
[----:B---3--:R-:W-:-:S03]  /*0bd0*/  FMUL R15, R15, R15 ;  /* 0x0000000f0f0f7220 */ /* 0x008fc60000400000 */
[----:B----4-:R-:W-:Y:S01]  /*0be0*/  FFMA R13, R10, R10, R13 ;  /* 0x0000000a0a0d7223 */ /* 0x010fe2000000000d */
[----:B-----5:R-:W-:-:S04]  /*0bf0*/  FFMA R15, R14, R14, R15 ;  /* 0x0000000e0e0f7223 */ /* 0x020fc8000000000f */
[----:B------:R-:W-:Y:S02]  /*0c00*/  FSETP.GEU.AND P1, PT, R13, 1, PT ;  /* 0x3f8000000d00780b */ /* 0x000fe40003f2e000 */
[----:B------:R-:W-:Y:S02]  /*0c10*/  FSETP.GEU.AND P2, PT, R15, 1, PT ;  /* 0x3f8000000f00780b */ /* 0x000fe40003f4e000 */
[----:B------:R-:W-:Y:S02]  /*0c20*/  SEL R10, RZ, 0x1, P1 ;  /* 0x00000001ff0a7807 */ /* 0x000fe40000800000 */
[----:B------:R-:W-:-:S04]  /*0c30*/  SEL R12, RZ, 0x1, P2 ;  /* 0x00000001ff0c7807 */ /* 0x000fc80001000000 */
[----:B------:R-:W-:-:S04]  /*0c40*/  IADD3 R11, P1, P2, R12, R11, R10 ;  /* 0x0000000b0c0b7210 */ /* 0x000fc80007a3e00a */
[----:B------:R-:W-:-:S09]  /*0c50*/  IADD3.X R8, PT, PT, RZ, R8, RZ, P1, P2 ;  /* 0x00000008ff087210 */ /* 0x000fd20000fe44ff */
.L_x_42:
[----:B------:R-:W-:Y:S05]  /*0c60*/  BSYNC.RECONVERGENT B2 ;  /* 0x0000000000027941 */ /* 0x000fea0003800200 */
.L_x_41:
[----:B------:R-:W-:Y:S05]  /*0c70*/  @P0 BRA `(.L_x_35) ;  /* 0x0000000000440947 */ /* 0x000fea0003800000 */
        /* <DEDUP_REMOVED lines=10> */
[----:B------:R-:W3:Y:S01]  /*0d20*/  LDG.E R2, desc[UR6][R2.64] ;  /* 0x0000000602027981 */ /* 0x000ee2000c1e1900 */
[----:B--2---:R-:W-:-:S04]  /*0d30*/  FMUL R9, R4, R4 ;  /* 0x0000000404097220 */ /* 0x004fc80000400000 */
[----:B---3--:R-:W-:-:S05]  /*0d40*/  FFMA R9, R2, R2, R9 ;  /* 0x0000000202097223 */ /* 0x008fca0000000009 */
[----:B------:R-:W-:-:S04]  /*0d50*/  FSETP.GEU.AND P0, PT, R9, 1, PT ;  /* 0x3f8000000900780b */ /* 0x000fc80003f0e000 */
[----:B------:R-:W-:-:S04]  /*0d60*/  SEL R6, RZ, 0x1, P0 ;  /* 0x00000001ff067807 */ /* 0x000fc80000000000 */
[----:B------:R-:W-:-:S05]  /*0d70*/  IADD3 R11, P0, PT, R6, R11, RZ ;  /* 0x0000000b060b7210 */ /* 0x000fca0007f1e0ff */
[----:B------:R-:W-:-:S08]  /*0d80*/  IMAD.X R8, RZ, RZ, R8, P0 ;  /* 0x000000ffff087224 */ /* 0x000fd000000e0608 */
.L_x_35:
[----:B------:R-:W-:Y:S05]  /*0d90*/  BSYNC.RECONVERGENT B1 ;  /* 0x0000000000017941 */ /* 0x000fea0003800200 */
.L_x_34:
[----:B------:R-:W-:-:S13]  /*0da0*/  ISETP.GE.AND P0, PT, R28, 0x200, PT ;  /* 0x000002001c00780c */ /* 0x000fda0003f06270 */
[----:B------:R-:W-:Y:S05]  /*0db0*/  @!P0 BRA `(.L_x_43) ;  /* 0x00000004002c8947 */ /* 0x000fea0003800000 */
[----:B------:R-:W0:Y:S01]  /*0dc0*/  S2R R10, SR_LANEID ;  /* 0x00000000000a7919 */ /* 0x000e220000000000 */
[----:B------:R-:W1:Y:S04]  /*0dd0*/  SHFL.DOWN PT, R2, R11, 0x1, 0x1f ;  /* 0x08201f000b027f89 */ /* 0x000e6800000e0000 */
        /* <DEDUP_REMOVED lines=20> */
[C---:B------:R-:W-:Y:S01]  /*0f20*/  ISETP.GT.AND P0, PT, R10.reuse, 0x17, PT ;  /* 0x000000170a00780c */ /* 0x040fe20003f04270 */
[----:B------:R-:W-:Y:S01]  /*0f30*/  IMAD.X R4, R3, 0x1, R6, P1 ;  /* 0x0000000103047824 */ /* 0x000fe200008e0606 */
[----:B------:R-:W-:-:S04]  /*0f40*/  ISETP.NE.AND P1, PT, R10, RZ, PT ;  /* 0x000000ff0a00720c */ /* 0x000fc80003f25270 */
[----:B------:R-:W1:Y:S09]  /*0f50*/  SHFL.DOWN PT, R3, R4, 0x8, 0x1f ;  /* 0x09001f0004037f89 */ /* 0x000e7200000e0000 */
[----:B------:R-:W2:Y:S01]  /*0f60*/  @!P1 S2R R6, SR_CgaCtaId ;  /* 0x0000000000069919 */ /* 0x000ea20000008800 */
[----:B0-----:R-:W-:-:S04]  /*0f70*/  SEL R2, R2, RZ, !P0 ;  /* 0x000000ff02027207 */ /* 0x001fc80004000000 */
[----:B------:R-:W-:Y:S02]  /*0f80*/  IADD3 R9, P2, PT, R2, R5, RZ ;  /* 0x0000000502097210 */ /* 0x000fe40007f5e0ff */
[----:B------:R-:W-:Y:S02]  /*0f90*/  @!P1 MOV R5, 0x400 ;  /* 0x0000040000059802 */ /* 0x000fe40000000f00 */
[----:B-1----:R-:W-:Y:S01]  /*0fa0*/  SEL R3, R3, RZ, !P0 ;  /* 0x000000ff03037207 */ /* 0x002fe20004000000 */
[----:B------:R-:W0:Y:S01]  /*0fb0*/  SHFL.DOWN PT, R2, R9, 0x10, 0x1f ;  /* 0x0a001f0009027f89 */ /* 0x000e2200000e0000 */
[----:B------:R-:W-:-:S03]  /*0fc0*/  ISETP.GT.AND P0, PT, R10, 0xf, PT ;  /* 0x0000000f0a00780c */ /* 0x000fc60003f04270 */
[----:B------:R-:W-:Y:S01]  /*0fd0*/  IMAD.X R8, R3, 0x1, R4, P2 ;  /* 0x0000000103087824 */ /* 0x000fe200010e0604 */
[----:B------:R-:W-:-:S04]  /*0fe0*/  @!P1 SHF.R.U32.HI R4, RZ, 0x2, R7 ;  /* 0x00000002ff049819 */ /* 0x000fc80000011607 */
[----:B------:R-:W1:Y:S01]  /*0ff0*/  SHFL.DOWN PT, R3, R8, 0x10, 0x1f ;  /* 0x0a001f0008037f89 */ /* 0x000e6200000e0000 */
[----:B------:R-:W-:Y:S02]  /*1000*/  @!P1 LOP3.LUT R4, R4, 0xf8, RZ, 0xc0, !PT ;  /* 0x000000f804049812 */ /* 0x000fe400078ec0ff */
[----:B--2---:R-:W-:-:S05]  /*1010*/  @!P1 LEA R5, R6, R5, 0x18 ;  /* 0x0000000506059211 */ /* 0x004fca00078ec0ff */
[----:B------:R-:W-:Y:S01]  /*1020*/  @!P1 IMAD.IADD R5, R4, 0x1, R5 ;  /* 0x0000000104059824 */ /* 0x000fe200078e0205 */
[----:B0-----:R-:W-:-:S04]  /*1030*/  SEL R2, R2, RZ, !P0 ;  /* 0x000000ff02027207 */ /* 0x001fc80004000000 */
[----:B------:R-:W-:Y:S02]  /*1040*/  IADD3 R2, P2, PT, R2, R9, RZ ;  /* 0x0000000902027210 */ /* 0x000fe40007f5e0ff */
[----:B-1----:R-:W-:Y:S02]  /*1050*/  SEL R3, R3, RZ, !P0 ;  /* 0x000000ff03037207 */ /* 0x002fe40004000000 */
[----:B------:R-:W-:-:S03]  /*1060*/  ISETP.NE.AND P0, PT, R7, RZ, PT ;  /* 0x000000ff0700720c */ /* 0x000fc60003f05270 */
        /* <DEDUP_REMOVED lines=9> */
[----:B--2---:R-:W1:Y:S04]  /*1100*/  LDS.128 R4, [UR4+0x30] ;  /* 0x00003004ff047984 */ /* 0x004e680008000c00 */
[----:B------:R-:W2:Y:S04]  /*1110*/  LDS.128 R20, [UR4+0x40] ;  /* 0x00004004ff147984 */ /* 0x000ea80008000c00 */
[----:B------:R-:W3:Y:S04]  /*1120*/  LDS.128 R16, [UR4+0x50] ;  /* 0x00005004ff107984 */ /* 0x000ee80008000c00 */
[----:B------:R-:W4:Y:S01]  /*1130*/  LDS.128 R12, [UR4+0x60] ;  /* 0x00006004ff0c7984 */ /* 0x000f220008000c00 */
[----:B0-----:R-:W-:-:S04]  /*1140*/  IADD3 R11, P1, P2, R24, R8, R2 ;  /* 0x00000008180b7210 */ /* 0x001fc80007a3e002 */
[----:B------:R-:W-:Y:S02]  /*1150*/  IADD3.X R25, PT, PT, R25, R9, R3, P1, P2 ;  /* 0x0000000919197210 */ /* 0x000fe40000fe4403 */
[----:B-1----:R-:W-:Y:S02]  /*1160*/  IADD3 R3, P1, P2, R4, R11, R26 ;  /* 0x0000000b04037210 */ /* 0x002fe40007a3e01a */
[----:B------:R-:W0:Y:S02]  /*1170*/  LDS.128 R8, [UR4+0x70] ;  /* 0x00007004ff087984 */ /* 0x000e240008000c00 */
[----:B------:R-:W-:Y:S02]  /*1180*/  IADD3.X R5, PT, PT, R5, R25, R27, P1, P2 ;  /* 0x0000001905057210 */ /* 0x000fe40000fe441b */
[----:B------:R-:W1:Y:S01]  /*1190*/  LDS.128 R24, [UR4+0x80] ;  /* 0x00008004ff187984 */ /* 0x000e620008000c00 */
[----:B--2---:R-:W-:-:S04]  /*11a0*/  IADD3 R3, P1, P2, R20, R3, R6 ;  /* 0x0000000314037210 */ /* 0x004fc80007a3e006 */
[----:B---3--:R-:W-:Y:S02]  /*11b0*/  IADD3 R3, P3, P4, R16, R3, R22 ;  /* 0x0000000310037210 */ /* 0x008fe40007c7e016 */
[----:B------:R-:W-:Y:S02]  /*11c0*/  IADD3.X R7, PT, PT, R21, R5, R7, P1, P2 ;  /* 0x0000000515077210 */ /* 0x000fe40000fe4407 */
[----:B----4-:R-:W-:Y:S02]  /*11d0*/  IADD3 R3, P1, P2, R12, R3, R18 ;  /* 0x000000030c037210 */ /* 0x010fe40007a3e012 */
[----:B------:R-:W-:-:S04]  /*11e0*/  IADD3.X R17, PT, PT, R17, R7, R23, P3, P4 ;  /* 0x0000000711117210 */ /* 0x000fc80001fe8417 */
[----:B------:R-:W-:Y:S02]  /*11f0*/  IADD3.X R13, PT, PT, R13, R17, R19, P1, P2 ;  /* 0x000000110d0d7210 */ /* 0x000fe40000fe4413 */
[----:B0-----:R-:W-:-:S04]  /*1200*/  IADD3 R3, P3, P4, R8, R3, R14 ;  /* 0x0000000308037210 */ /* 0x001fc80007c7e00e */
[----:B-1----:R-:W-:Y:S02]  /*1210*/  IADD3 R3, P1, P2, R24, R3, R10 ;  /* 0x0000000318037210 */ /* 0x002fe40007a3e00a */
[----:B------:R-:W-:Y:S02]  /*1220*/  IADD3.X R9, PT, PT, R9, R13, R15, P3, P4 ;  /* 0x0000000d09097210 */ /* 0x000fe40001fe840f */
[----:B------:R-:W-:Y:S02]  /*1230*/  IADD3 R2, P3, PT, R3, R26, RZ ;  /* 0x0000001a03027210 */ /* 0x000fe40007f7e0ff */
[----:B------:R-:W-:-:S05]  /*1240*/  IADD3.X R3, PT, PT, R25, R9, R11, P1, P2 ;  /* 0x0000000919037210 */ /* 0x000fca0000fe440b */
[----:B------:R-:W-:Y:S01]  /*1250*/  IMAD.X R3, R3, 0x1, R27, P3 ;  /* 0x0000000103037824 */ /* 0x000fe200018e061b */
[----:B------:R-:W-:Y:S06]  /*1260*/  BRA `(.L_x_44) ;  /* 0x0000002000907947 */ /* 0x000fec0003800000 */
.L_x_43:
[----:B------:R-:W-:-:S04]  /*1270*/  LOP3.LUT R2, R7, 0x3e0, RZ, 0xc0, !PT ;  /* 0x000003e007027812 */ /* 0x000fc800078ec0ff */
[----:B------:R-:W-:Y:S01]  /*1280*/  LOP3.LUT R5, RZ, R2, RZ, 0x33, !PT ;  /* 0x00000002ff057212 */ /* 0x000fe200078e33ff */
[----:B------:R-:W-:Y:S02]  /*1290*/  VIADD R3, R2, 0x20 ;  /* 0x0000002002037836 */ /* 0x000fe40000000000 */
[----:B------:R-:W0:Y:S02]  /*12a0*/  S2R R2, SR_LANEID ;  /* 0x0000000000027919 */ /* 0x000e240000000000 */
[----:B------:R-:W-:Y:S01]  /*12b0*/  IMAD.IADD R5, R28, 0x1, R5 ;  /* 0x000000011c057824 */ /* 0x000fe200078e0205 */
[----:B------:R-:W-:-:S04]  /*12c0*/  ISETP.GT.AND P0, PT, R3, R28, PT ;  /* 0x0000001c0300720c */ /* 0x000fc80003f04270 */
[----:B------:R-:W-:-:S05]  /*12d0*/  SEL R5, R5, 0x1f, P0 ;  /* 0x0000001f05057807 */ /* 0x000fca0000000000 */
[----:B------:R-:W1:Y:S04]  /*12e0*/  SHFL.DOWN PT, R3, R11, 0x1, R5 ;  /* 0x082000000b037989 */ /* 0x000e6800000e0005 */
        /* <DEDUP_REMOVED lines=9> */
[----:B------:R-:W-:Y:S01]  /*1380*/  ISETP.GT.AND P0, PT, R6, R5, PT ;  /* 0x000000050600720c */ /* 0x000fe20003f04270 */
[----:B------:R-:W-:Y:S02]  /*1390*/  VIADD R6, R2, 0x4 ;  /* 0x0000000402067836 */ /* 0x000fe40000000000 */
[----:B------:R-:W1:Y:S01]  /*13a0*/  SHFL.DOWN PT, R4, R9, 0x2, R5 ;  /* 0x0840000009047989 */ /* 0x000e6200000e0005 */
[----:B0-----:R-:W-:-:S04]  /*13b0*/  SEL R3, R3, RZ, !P0 ;  /* 0x000000ff03037207 */ /* 0x001fc80004000000 */
[----:B------:R-:W-:Y:S02]  /*13c0*/  IADD3 R8, P1, PT, R3, R10, RZ ;  /* 0x0000000a03087210 */ /* 0x000fe40007f3e0ff */
[----:B-1----:R-:W-:Y:S02]  /*13d0*/  SEL R4, R4, RZ, !P0 ;  /* 0x000000ff04047207 */ /* 0x002fe40004000000 */
[----:B------:R-:W-:Y:S01]  /*13e0*/  ISETP.GT.AND P0, PT, R6, R5, PT ;  /* 0x000000050600720c */ /* 0x000fe20003f04270 */
[----:B------:R-:W0:Y:S01]  /*13f0*/  SHFL.DOWN PT, R3, R8, 0x4, R5 ;  /* 0x0880000008037989 */ /* 0x000e2200000e0005 */
[----:B------:R-:W-:Y:S02]  /*1400*/  VIADD R6, R2, 0x8 ;  /* 0x0000000802067836 */ /* 0x000fe40000000000 */
[----:B------:R-:W-:Y:S02]  /*1410*/  IMAD.X R11, R4, 0x1, R9, P1 ;  /* 0x00000001040b7824 */ /* 0x000fe400008e0609 */
[----:B------:R-:W-:-:S03]  /*1420*/  VIADD R2, R2, 0x10 ;  /* 0x0000001002027836 */ /* 0x000fc60000000000 */
[----:B------:R-:W1:Y:S01]  /*1430*/  SHFL.DOWN PT, R4, R11, 0x4, R5 ;  /* 0x088000000b047989 */ /* 0x000e6200000e0005 */
[----:B0-----:R-:W-:-:S04]  /*1440*/  SEL R3, R3, RZ, !P0 ;  /* 0x000000ff03037207 */ /* 0x001fc80004000000 */
[----:B------:R-:W-:Y:S02]  /*1450*/  IADD3 R10, P1, PT, R3, R8, RZ ;  /* 0x00000008030a7210 */ /* 0x000fe40007f3e0ff */
[----:B-1----:R-:W-:-:S03]  /*1460*/  SEL R4, R4, RZ, !P0 ;  /* 0x000000ff04047207 */ /* 0x002fc60004000000 */
[----:B------:R-:W0:Y:S01]  /*1470*/  SHFL.DOWN PT, R3, R10, 0x8, R5 ;  /* 0x090000000a037989 */ /* 0x000e2200000e0005 */
[----:B------:R-:W-:Y:S01]  /*1480*/  ISETP.GT.AND P0, PT, R6, R5, PT ;  /* 0x000000050600720c */ /* 0x000fe20003f04270 */
[----:B------:R-:W-:Y:S02]  /*1490*/  IMAD.X R9, R4, 0x1, R11, P1 ;  /* 0x0000000104097824 */ /* 0x000fe400008e060b */
[----:B------:R-:W1:Y:S03]  /*14a0*/  @!P2 S2R R11, SR_CgaCtaId ;  /* 0x00000000000ba919 */ /* 0x000e660000008800 */
[----:B------:R-:W2:Y:S01]  /*14b0*/  SHFL.DOWN PT, R4, R9, 0x8, R5 ;  /* 0x0900000009047989 */ /* 0x000ea200000e0005 */
[----:B0-----:R-:W-:-:S04]  /*14c0*/  SEL R3, R3, RZ, !P0 ;  /* 0x000000ff03037207 */ /* 0x001fc80004000000 */
[----:B------:R-:W-:-:S05]  /*14d0*/  IADD3 R6, P1, PT, R3, R10, RZ ;  /* 0x0000000a03067210 */ /* 0x000fca0007f3e0ff */
[----:B------:R-:W0:Y:S01]  /*14e0*/  SHFL.DOWN PT, R3, R6, 0x10, R5 ;  /* 0x0a00000006037989 */ /* 0x000e2200000e0005 */
[----:B--2---:R-:W-:Y:S02]  /*14f0*/  SEL R4, R4, RZ, !P0 ;  /* 0x000000ff04047207 */ /* 0x004fe40004000000 */
[----:B------:R-:W-:Y:S02]  /*1500*/  ISETP.GT.AND P0, PT, R2, R5, PT ;  /* 0x000000050200720c */ /* 0x000fe40003f04270 */
[----:B------:R-:W-:Y:S01]  /*1510*/  @!P2 MOV R2, 0x400 ;  /* 0x000004000002a802 */ /* 0x000fe20000000f00 */
[----:B------:R-:W-:Y:S01]  /*1520*/  IMAD.X R8, R4, 0x1, R9, P1 ;  /* 0x0000000104087824 */ /* 0x000fe200008e0609 */
[----:B------:R-:W-:Y:S02]  /*1530*/  @!P2 SHF.R.U32.HI R9, RZ, 0x2, R7 ;  /* 0x00000002ff09a819 */ /* 0x000fe40000011607 */
[----:B-1----:R-:W-:Y:S02]  /*1540*/  @!P2 LEA R10, R11, R2, 0x18 ;  /* 0x000000020b0aa211 */ /* 0x002fe400078ec0ff */
[----:B------:R-:W1:Y:S01]  /*1550*/  SHFL.DOWN PT, R4, R8, 0x10, R5 ;  /* 0x0a00000008047989 */ /* 0x000e6200000e0005 */
[----:B------:R-:W-:-:S05]  /*1560*/  @!P2 LOP3.LUT R9, R9, 0xf8, RZ, 0xc0, !PT ;  /* 0x000000f80909a812 */ /* 0x000fca00078ec0ff */
        /* <DEDUP_REMOVED lines=14> */
[C---:B------:R-:W-:Y:S02]  /*1650*/  ISETP.GT.AND P5, PT, R28.reuse, 0x180, PT ;  /* 0x000001801c00780c */ /* 0x040fe40003fa4270 */
[----:B------:R-:W-:Y:S01]  /*1660*/  ISETP.GT.AND P6, PT, R28, 0x1a0, PT ;  /* 0x000001a01c00780c */ /* 0x000fe20003fc4270 */
[----:B0-----:R-:W-:-:S09]  /*1670*/  ULEA UR4, UR5, UR4, 0x18 ;  /* 0x0000000405047291 */ /* 0x001fd2000f8ec0ff */
[----:B------:R-:W0:Y:S04]  /*1680*/  LDS.64 R12, [UR4+0x18] ;  /* 0x00001804ff0c7984 */ /* 0x000e280008000a00 */
[----:B------:R-:W2:Y:S04]  /*1690*/  LDS.128 R16, [UR4+0x20] ;  /* 0x00002004ff107984 */ /* 0x000ea80008000c00 */
[----:B------:R-:W3:Y:S04]  /*16a0*/  LDS.128 R4, [UR4+0x30] ;  /* 0x00003004ff047984 */ /* 0x000ee80008000c00 */
[----:B-1----:R-:W1:Y:S04]  /*16b0*/  LDS.128 R8, [UR4+0x40] ;  /* 0x00004004ff087984 */ /* 0x002e680008000c00 */
[----:B------:R-:W-:Y:S01]  /*16c0*/  LDS.128 R24, [UR4+0x80] ;  /* 0x00008004ff187984 */ /* 0x000fe20008000c00 */
[----:B0-----:R-:W-:-:S02]  /*16d0*/  SEL R22, R12, RZ, P1 ;  /* 0x000000ff0c167207 */ /* 0x001fc40000800000 */
[----:B------:R-:W-:Y:S02]  /*16e0*/  SEL R23, R13, RZ, P1 ;  /* 0x000000ff0d177207 */ /* 0x000fe40000800000 */
[----:B--2---:R-:W-:Y:S01]  /*16f0*/  SEL R21, R16, RZ, P2 ;  /* 0x000000ff10157207 */ /* 0x004fe20001000000 */
[----:B------:R-:W0:Y:S01]  /*1700*/  LDS.128 R12, [UR4+0x50] ;  /* 0x00005004ff0c7984 */ /* 0x000e220008000c00 */
[----:B------:R-:W-:Y:S02]  /*1710*/  ISETP.GT.AND P1, PT, R28, 0x60, PT ;  /* 0x000000601c00780c */ /* 0x000fe40003f24270 */
[----:B------:R-:W-:Y:S02]  /*1720*/  SEL R20, R17, RZ, P2 ;  /* 0x000000ff11147207 */ /* 0x000fe40001000000 */
[----:B------:R-:W-:Y:S02]  /*1730*/  IADD3 R16, P2, P4, R21, R22, R2 ;  /* 0x0000001615107210 */ /* 0x000fe40007c5e002 */
[----:B------:R-:W-:-:S02]  /*1740*/  SEL R17, R18, RZ, P1 ;  /* 0x000000ff12117207 */ /* 0x000fc40000800000 */
[----:B---3--:R-:W-:Y:S02]  /*1750*/  SEL R4, R4, RZ, P3 ;  /* 0x000000ff04047207 */ /* 0x008fe40001800000 */
[----:B------:R-:W-:Y:S02]  /*1760*/  IADD3.X R20, PT, PT, R20, R23, R3, P2, P4 ;  /* 0x0000001714147210 */ /* 0x000fe400017e8403 */
[----:B------:R-:W-:Y:S02]  /*1770*/  SEL R3, R5, RZ, P3 ;  /* 0x000000ff05037207 */ /* 0x000fe40001800000 */
[----:B------:R-:W-:Y:S02]  /*1780*/  SEL R2, R19, RZ, P1 ;  /* 0x000000ff13027207 */ /* 0x000fe40000800000 */
[----:B------:R-:W-:Y:S02]  /*1790*/  IADD3 R4, P3, P4, R4, R16, R17 ;  /* 0x0000001004047210 */ /* 0x000fe40007c7e011 */
[----:B------:R-:W2:Y:S01]  /*17a0*/  LDS.128 R16, [UR4+0x60] ;  /* 0x00006004ff107984 */ /* 0x000ea20008000c00 */
[----:B------:R-:W-:-:S02]  /*17b0*/  ISETP.GT.AND P1, PT, R28, 0xa0, PT ;  /* 0x000000a01c00780c */ /* 0x000fc40003f24270 */
[----:B------:R-:W-:Y:S02]  /*17c0*/  IADD3.X R3, PT, PT, R3, R20, R2, P3, P4 ;  /* 0x0000001403037210 */ /* 0x000fe40001fe8402 */
[----:B------:R-:W3:Y:S01]  /*17d0*/  LDS.128 R20, [UR4+0x70] ;  /* 0x00007004ff147984 */ /* 0x000ee20008000c00 */
[----:B------:R-:W-:Y:S02]  /*17e0*/  ISETP.GT.AND P2, PT, R28, 0xc0, PT ;  /* 0x000000c01c00780c */ /* 0x000fe40003f44270 */
[----:B------:R-:W-:Y:S02]  /*17f0*/  SEL R5, R6, RZ, P1 ;  /* 0x000000ff06057207 */ /* 0x000fe40000800000 */
[----:B-1----:R-:W-:Y:S02]  /*1800*/  SEL R2, R8, RZ, P2 ;  /* 0x000000ff08027207 */ /* 0x002fe40001000000 */
[----:B------:R-:W-:Y:S02]  /*1810*/  SEL R7, R7, RZ, P1 ;  /* 0x000000ff07077207 */ /* 0x000fe40000800000 */
[----:B------:R-:W-:-:S02]  /*1820*/  ISETP.GT.AND P1, PT, R28, 0xe0, PT ;  /* 0x000000e01c00780c */ /* 0x000fc40003f24270 */
[----:B------:R-:W-:Y:S02]  /*1830*/  IADD3 R2, P3, P4, R2, R4, R5 ;  /* 0x0000000402027210 */ /* 0x000fe40007c7e005 */
[----:B------:R-:W-:Y:S02]  /*1840*/  SEL R6, R9, RZ, P2 ;  /* 0x000000ff09067207 */ /* 0x000fe40001000000 */
[----:B------:R-:W-:Y:S02]  /*1850*/  ISETP.GT.AND P2, PT, R28, 0x100, PT ;  /* 0x000001001c00780c */ /* 0x000fe40003f44270 */
[----:B------:R-:W-:Y:S02]  /*1860*/  SEL R4, R10, RZ, P1 ;  /* 0x000000ff0a047207 */ /* 0x000fe40000800000 */
[----:B------:R-:W-:Y:S02]  /*1870*/  SEL R10, R11, RZ, P1 ;  /* 0x000000ff0b0a7207 */ /* 0x000fe40000800000 */
[----:B------:R-:W-:-:S02]  /*1880*/  ISETP.GT.AND P1, PT, R28, 0x120, PT ;  /* 0x000001201c00780c */ /* 0x000fc40003f24270 */
[----:B------:R-:W-:Y:S02]  /*1890*/  IADD3.X R6, PT, PT, R6, R3, R7, P3, P4 ;  /* 0x0000000306067210 */ /* 0x000fe40001fe8407 */
[----:B0-----:R-:W-:Y:S02]  /*18a0*/  SEL R3, R12, RZ, P2 ;  /* 0x000000ff0c037207 */ /* 0x001fe40001000000 */
[----:B------:R-:W-:Y:S02]  /*18b0*/  SEL R7, R13, RZ, P2 ;  /* 0x000000ff0d077207 */ /* 0x000fe40001000000 */
[----:B------:R-:W-:Y:S02]  /*18c0*/  ISETP.GT.AND P2, PT, R28, 0x140, PT ;  /* 0x000001401c00780c */ /* 0x000fe40003f44270 */
[----:B------:R-:W-:Y:S02]  /*18d0*/  SEL R5, R14, RZ, P1 ;  /* 0x000000ff0e057207 */ /* 0x000fe40000800000 */
[----:B------:R-:W-:-:S02]  /*18e0*/  SEL R15, R15, RZ, P1 ;  /* 0x000000ff0f0f7207 */ /* 0x000fc40000800000 */
[----:B------:R-:W-:Y:S02]  /*18f0*/  ISETP.GT.AND P1, PT, R28, 0x160, PT ;  /* 0x000001601c00780c */ /* 0x000fe40003f24270 */
[----:B------:R-:W-:Y:S02]  /*1900*/  IADD3 R4, P3, P4, R3, R2, R4 ;  /* 0x0000000203047210 */ /* 0x000fe40007c7e004 */
[----:B--2---:R-:W-:Y:S02]  /*1910*/  SEL R2, R16, RZ, P2 ;  /* 0x000000ff10027207 */ /* 0x004fe40001000000 */
[----:B------:R-:W-:Y:S02]  /*1920*/  SEL R3, R18, RZ, P1 ;  /* 0x000000ff12037207 */ /* 0x000fe40000800000 */
[----:B------:R-:W-:Y:S02]  /*1930*/  IADD3.X R7, PT, PT, R7, R6, R10, P3, P4 ;  /* 0x0000000607077210 */ /* 0x000fe40001fe840a */
[----:B------:R-:W-:-:S02]  /*1940*/  SEL R18, R19, RZ, P1 ;  /* 0x000000ff13127207 */ /* 0x000fc40000800000 */
[----:B------:R-:W-:Y:S02]  /*1950*/  SEL R6, R17, RZ, P2 ;  /* 0x000000ff11067207 */ /* 0x000fe40001000000 */
[----:B------:R-:W-:Y:S02]  /*1960*/  IADD3 R2, P1, P3, R2, R4, R5 ;  /* 0x0000000402027210 */ /* 0x000fe40007b3e005 */
[----:B---3--:R-:W-:Y:S02]  /*1970*/  SEL R4, R20, RZ, P5 ;  /* 0x000000ff14047207 */ /* 0x008fe40002800000 */
[----:B------:R-:W-:Y:S02]  /*1980*/  ISETP.GT.AND P2, PT, R28, 0x1c0, PT ;  /* 0x000001c01c00780c */ /* 0x000fe40003f44270 */
[----:B------:R-:W-:Y:S02]  /*1990*/  IADD3.X R6, PT, PT, R6, R7, R15, P1, P3 ;  /* 0x0000000706067210 */ /* 0x000fe40000fe640f */
[----:B------:R-:W-:-:S02]  /*19a0*/  IADD3 R4, P3, P4, R4, R2, R3 ;  /* 0x0000000204047210 */ /* 0x000fc40007c7e003 */
[----:B------:R-:W-:Y:S02]  /*19b0*/  SEL R2, R22, RZ, P6 ;  /* 0x000000ff16027207 */ /* 0x000fe40003000000 */
[----:B------:R-:W-:Y:S02]  /*19c0*/  SEL R3, R24, RZ, P2 ;  /* 0x000000ff18037207 */ /* 0x000fe40001000000 */
[----:B------:R-:W-:Y:S02]  /*19d0*/  ISETP.GT.AND P1, PT, R28, 0x1e0, PT ;  /* 0x000001e01c00780c */ /* 0x000fe40003f24270 */
[----:B------:R-:W-:Y:S02]  /*19e0*/  SEL R5, R21, RZ, P5 ;  /* 0x000000ff15057207 */ /* 0x000fe40002800000 */
[----:B------:R-:W-:Y:S02]  /*19f0*/  SEL R23, R23, RZ, P6 ;  /* 0x000000ff17177207 */ /* 0x000fe40003000000 */
[----:B------:R-:W-:-:S02]  /*1a00*/  IADD3 R3, P5, P6, R3, R4, R2 ;  /* 0x0000000403037210 */ /* 0x000fc40007ebe002 */
[----:B------:R-:W-:Y:S02]  /*1a10*/  SEL R2, R26, RZ, P1 ;  /* 0x000000ff1a027207 */ /* 0x000fe40000800000 */
[----:B------:R-:W-:Y:S02]  /*1a20*/  IADD3.X R5, PT, PT, R5, R6, R18, P3, P4 ;  /* 0x0000000605057210 */ /* 0x000fe40001fe8412 */
[----:B------:R-:W-:Y:S02]  /*1a30*/  SEL R4, R25, RZ, P2 ;  /* 0x000000ff19047207 */ /* 0x000fe40001000000 */
[----:B------:R-:W-:Y:S02]  /*1a40*/  IADD3 R2, P2, PT, R2, R3, RZ ;  /* 0x0000000302027210 */ /* 0x000fe40007f5e0ff */
[----:B------:R-:W-:Y:S02]  /*1a50*/  SEL R3, R27, RZ, P1 ;  /* 0x000000ff1b037207 */ /* 0x000fe40000800000 */
[----:B------:R-:W-:-:S05]  /*1a60*/  IADD3.X R4, PT, PT, R4, R5, R23, P5, P6 ;  /* 0x0000000504047210 */ /* 0x000fca0002fec417 */
[----:B------:R-:W-:Y:S01]  /*1a70*/  IMAD.X R3, R3, 0x1, R4, P2 ;  /* 0x0000000103037824 */ /* 0x000fe200010e0604 */
[----:B------:R-:W-:Y:S06]  /*1a80*/  BRA `(.L_x_44) ;  /* 0x0000001800887947 */ /* 0x000fec0003800000 */
.L_x_31:
[----:B------:R-:W0:Y:S01]  /*1a90*/  S2R R7, SR_TID.X ;  /* 0x0000000000077919 */ /* 0x000e220000002100 */
[----:B------:R-:W1:Y:S01]  /*1aa0*/  LDCU.128 UR8, c[0x0][0x380] ;  /* 0x00007000ff0877ac */ /* 0x000e620008000c00 */
[----:B0-----:R-:W-:-:S05]  /*1ab0*/  IADD3 R5, P0, PT, R6, R7, RZ ;  /* 0x0000000706057210 */ /* 0x001fca0007f1e0ff */
[----:B------:R-:W-:Y:S02]  /*1ac0*/  IMAD.X R8, RZ, RZ, RZ, P0 ;  /* 0x000000ffff087224 */ /* 0x000fe400000e06ff */
[----:B------:R-:W-:-:S03]  /*1ad0*/  IMAD.SHL.U32 R4, R5, 0x4, RZ ;  /* 0x0000000405047824 */ /* 0x000fc600078e00ff */
[----:B------:R-:W-:Y:S02]  /*1ae0*/  SHF.L.U64.HI R5, R5, 0x2, R8 ;  /* 0x0000000205057819 */ /* 0x000fe40000010208 */
[C---:B-1----:R-:W-:Y:S02]  /*1af0*/  IADD3 R8, P1, PT, R4.reuse, UR10, RZ ;  /* 0x0000000a04087c10 */ /* 0x042fe4000ff3e0ff */
        /* <DEDUP_REMOVED lines=10> */
[----:B------:R-:W5:Y:S04]  /*1ba0*/  LDG.E R26, desc[UR6][R8.64+0x1800] ;  /* 0x00180006081a7981 */ /* 0x000f68000c1e1900 */
[----:B------:R-:W5:Y:S04]  /*1bb0*/  LDG.E R11, desc[UR6][R4.64+0x2000] ;  /* 0x00200006040b7981 */ /* 0x000f68000c1e1900 */
[----:B------:R-:W5:Y:S04]  /*1bc0*/  LDG.E R13, desc[UR6][R4.64+0x1800] ;  /* 0x00180006040d7981 */ /* 0x000f68000c1e1900 */
[----:B------:R-:W5:Y:S04]  /*1bd0*/  LDG.E R10, desc[UR6][R8.64+0x2800] ;  /* 0x00280006080a7981 */ /* 0x000f68000c1e1900 */
[----:B------:R0:W5:Y:S04]  /*1be0*/  LDG.E R16, desc[UR6][R8.64+0x3000] ;  /* 0x0030000608107981 */ /* 0x000168000c1e1900 */
[----:B------:R-:W5:Y:S04]  /*1bf0*/  LDG.E R15, desc[UR6][R4.64+0x2800] ;  /* 0x00280006040f7981 */ /* 0x000f68000c1e1900 */
[----:B------:R1:W5:Y:S01]  /*1c00*/  LDG.E R18, desc[UR6][R4.64+0x3000] ;  /* 0x0030000604127981 */ /* 0x000362000c1e1900 */
[----:B--2---:R-:W-:Y:S01]  /*1c10*/  FMUL R20, R20, R20 ;  /* 0x0000001414147220 */ /* 0x004fe20000400000 */
[----:B---3--:R-:W-:Y:S01]  /*1c20*/  FMUL R22, R21, R21 ;  /* 0x0000001515167220 */ /* 0x008fe20000400000 */
[----:B----4-:R-:W-:-:S02]  /*1c30*/  FMUL R23, R23, R23 ;  /* 0x0000001717177220 */ /* 0x010fc40000400000 */
[----:B-----5:R-:W-:Y:S01]  /*1c40*/  FFMA R20, R19, R19, R20 ;  /* 0x0000001313147223 */ /* 0x020fe20000000014 */
[----:B------:R-:W-:Y:S01]  /*1c50*/  FFMA R22, R17, R17, R22 ;  /* 0x0000001111167223 */ /* 0x000fe20000000016 */
[----:B------:R-:W-:Y:S01]  /*1c60*/  FFMA R23, R14, R14, R23 ;  /* 0x0000000e0e177223 */ /* 0x000fe20000000017 */
[----:B------:R-:W-:Y:S02]  /*1c70*/  FMUL R12, R12, R12 ;  /* 0x0000000c0c0c7220 */ /* 0x000fe40000400000 */
[----:B------:R-:W-:Y:S02]  /*1c80*/  FSETP.GEU.AND P0, PT, R20, 1, PT ;  /* 0x3f8000001400780b */ /* 0x000fe40003f0e000 */
[----:B------:R-:W-:Y:S01]  /*1c90*/  FSETP.GEU.AND P1, PT, R22, 1, PT ;  /* 0x3f8000001600780b */ /* 0x000fe20003f2e000 */
[----:B------:R-:W-:Y:S01]  /*1ca0*/  FMUL R26, R26, R26 ;  /* 0x0000001a1a1a7220 */ /* 0x000fe20000400000 */
[----:B------:R-:W-:Y:S01]  /*1cb0*/  FSETP.GEU.AND P2, PT, R23, 1, PT ;  /* 0x3f8000001700780b */ /* 0x000fe20003f4e000 */
[----:B------:R-:W-:Y:S01]  /*1cc0*/  FFMA R12, R11, R11, R12 ;  /* 0x0000000b0b0c7223 */ /* 0x000fe2000000000c */
[----:B0-----:R-:W-:-:S02]  /*1cd0*/  SEL R8, RZ, 0x1, P0 ;  /* 0x00000001ff087807 */ /* 0x001fc40000000000 */
[----:B-1----:R-:W-:Y:S01]  /*1ce0*/  SEL R4, RZ, 0x1, P1 ;  /* 0x00000001ff047807 */ /* 0x002fe20000800000 */
[----:B------:R-:W-:Y:S01]  /*1cf0*/  FFMA R26, R13, R13, R26 ;  /* 0x0000000d0d1a7223 */ /* 0x000fe2000000001a */
[----:B------:R-:W-:Y:S02]  /*1d00*/  SEL R13, RZ, 0x1, P2 ;  /* 0x00000001ff0d7807 */ /* 0x000fe40001000000 */
[----:B------:R-:W-:Y:S01]  /*1d10*/  FSETP.GEU.AND P0, PT, R12, 1, PT ;  /* 0x3f8000000c00780b */ /* 0x000fe20003f0e000 */
[----:B------:R-:W-:Y:S01]  /*1d20*/  FMUL R10, R10, R10 ;  /* 0x0000000a0a0a7220 */ /* 0x000fe20000400000 */
[----:B------:R-:W-:Y:S02]  /*1d30*/  IADD3 R13, P1, P2, R13, R4, R8 ;  /* 0x000000040d0d7210 */ /* 0x000fe40007a3e008 */
[----:B------:R-:W-:Y:S01]  /*1d40*/  SEL R4, RZ, 0x1, P0 ;  /* 0x00000001ff047807 */ /* 0x000fe20000000000 */
[----:B------:R-:W-:Y:S01]  /*1d50*/  FMUL R5, R16, R16 ;  /* 0x0000001010057220 */ /* 0x000fe20000400000 */
[----:B------:R-:W-:-:S02]  /*1d60*/  ISETP.GE.U32.AND P0, PT, R25, UR5, PT ;  /* 0x0000000519007c0c */ /* 0x000fc4000bf06070 */
[----:B------:R-:W-:Y:S01]  /*1d70*/  FSETP.GEU.AND P3, PT, R26, 1, PT ;  /* 0x3f8000001a00780b */ /* 0x000fe20003f6e000 */
[----:B------:R-:W-:Y:S01]  /*1d80*/  FFMA R10, R15, R15, R10 ;  /* 0x0000000f0f0a7223 */ /* 0x000fe2000000000a */
[----:B------:R-:W-:Y:S01]  /*1d90*/  ISETP.GE.U32.AND.EX P0, PT, R24, UR4, PT, P0 ;  /* 0x0000000418007c0c */ /* 0x000fe2000bf06100 */
[----:B------:R-:W-:Y:S01]  /*1da0*/  FFMA R5, R18, R18, R5 ;  /* 0x0000001212057223 */ /* 0x000fe20000000005 */
[----:B------:R-:W-:Y:S02]  /*1db0*/  SEL R8, RZ, 0x1, P3 ;  /* 0x00000001ff087807 */ /* 0x000fe40001800000 */
[----:B------:R-:W-:Y:S02]  /*1dc0*/  FSETP.GEU.AND P5, PT, R10, 1, PT ;  /* 0x3f8000000a00780b */ /* 0x000fe40003fae000 */
[----:B------:R-:W-:Y:S02]  /*1dd0*/  FSETP.GEU.AND P6, PT, R5, 1, PT ;  /* 0x3f8000000500780b */ /* 0x000fe40003fce000 */
[----:B------:R-:W-:-:S02]  /*1de0*/  IADD3 R13, P3, P4, R4, R13, R8 ;  /* 0x0000000d040d7210 */ /* 0x000fc40007c7e008 */
[----:B------:R-:W-:Y:S02]  /*1df0*/  SEL R5, RZ, 0x1, P5 ;  /* 0x00000001ff057807 */ /* 0x000fe40002800000 */
[----:B------:R-:W-:Y:S02]  /*1e00*/  SEL R4, RZ, 0x1, P6 ;  /* 0x00000001ff047807 */ /* 0x000fe40003000000 */
[----:B------:R-:W-:Y:S02]  /*1e10*/  IADD3.X R12, PT, PT, RZ, RZ, RZ, P1, P2 ;  /* 0x000000ffff0c7210 */ /* 0x000fe40000fe44ff */
[----:B------:R-:W-:Y:S02]  /*1e20*/  IADD3 R13, P1, P2, R4, R13, R5 ;  /* 0x0000000d040d7210 */ /* 0x000fe40007a3e005 */
[----:B------:R-:W-:-:S04]  /*1e30*/  IADD3.X R12, PT, PT, RZ, R12, RZ, P3, P4 ;  /* 0x0000000cff0c7210 */ /* 0x000fc80001fe84ff */
[----:B------:R-:W-:Y:S01]  /*1e40*/  IADD3.X R12, PT, PT, RZ, R12, RZ, P1, P2 ;  /* 0x0000000cff0c7210 */ /* 0x000fe20000fe44ff */
[----:B------:R-:W-:Y:S06]  /*1e50*/  @!P0 BRA `(.L_x_45) ;  /* 0x0000001000688947 */ /* 0x000fec0003800000 */
[----:B------:R-:W-:Y:S02]  /*1e60*/  IADD3 R11, P4, PT, R6, UR5, RZ ;  /* 0x00000005060b7c10 */ /* 0x000fe4000ff9e0ff */
[----:B------:R-:W-:Y:S02]  /*1e70*/  IADD3 R16, P5, PT, R2, -0xe00, RZ ;  /* 0xfffff20002107810 */ /* 0x000fe40007fbe0ff */
[----:B------:R-:W-:Y:S01]  /*1e80*/  LOP3.LUT R5, RZ, R7, RZ, 0x33, !PT ;  /* 0x00000007ff057212 */ /* 0x000fe200078e33ff */
[----:B------:R-:W-:Y:S01]  /*1e90*/  IMAD.X R9, RZ, RZ, UR4, P4 ;  /* 0x00000004ff097e24 */ /* 0x000fe2000a0e06ff */
[----:B------:R-:W-:Y:S02]  /*1ea0*/  ISETP.GT.U32.AND P0, PT, R11, R16, PT ;  /* 0x000000100b00720c */ /* 0x000fe40003f04070 */
[----:B------:R-:W-:Y:S02]  /*1eb0*/  IADD3.X R18, PT, PT, R3, -0x1, RZ, P5, !PT ;  /* 0xffffffff03127810 */ /* 0x000fe40002ffe4ff */
[----:B------:R-:W-:-:S02]  /*1ec0*/  IADD3 R7, P2, P3, R7, UR5, R6 ;  /* 0x0000000507077c10 */ /* 0x000fc4000fb5e006 */
[----:B------:R-:W-:Y:S02]  /*1ed0*/  ISETP.GT.U32.AND.EX P0, PT, R9, R18, PT, P0 ;  /* 0x000000120900720c */ /* 0x000fe40003f04100 */
[C---:B------:R-:W-:Y:S02]  /*1ee0*/  LEA R8, P1, R7.reuse, 0x2000, 0x2 ;  /* 0x0000200007087811 */ /* 0x040fe400078210ff */
[----:B------:R-:W-:Y:S01]  /*1ef0*/  IADD3.X R4, PT, PT, RZ, UR4, RZ, P2, P3 ;  /* 0x00000004ff047c10 */ /* 0x000fe200097e64ff */
[----:B------:R-:W-:Y:S01]  /*1f00*/  UMOV UR4, URZ ;  /* 0x000000ff00047c82 */ /* 0x000fe20008000000 */
[----:B------:R-:W-:Y:S02]  /*1f10*/  IADD3 R5, PT, PT, R2, -UR5, R5 ;  /* 0x8000000502057c10 */ /* 0x000fe4000fffe005 */
[C---:B------:R-:W-:Y:S02]  /*1f20*/  IADD3 R10, P2, PT, R8.reuse, UR8, RZ ;  /* 0x00000008080a7c10 */ /* 0x040fe4000ff5e0ff */
[----:B------:R-:W-:Y:S01]  /*1f30*/  LEA.HI.X R17, R7, RZ, R4, 0x2, P1 ;  /* 0x000000ff07117211 */ /* 0x000fe200008f1404 */
[----:B------:R-:W-:Y:S01]  /*1f40*/  IMAD.IADD R14, R5, 0x1, -R6 ;  /* 0x00000001050e7824 */ /* 0x000fe200078e0a06 */
[----:B------:R-:W-:-:S02]  /*1f50*/  IADD3 R8, P3, PT, R8, UR10, RZ ;  /* 0x0000000a08087c10 */ /* 0x000fc4000ff7e0ff */
[C---:B------:R-:W-:Y:S02]  /*1f60*/  IADD3.X R15, PT, PT, R17.reuse, UR9, RZ, P2, !PT ;  /* 0x00000009110f7c10 */ /* 0x040fe400097fe4ff */
[----:B------:R-:W-:Y:S01]  /*1f70*/  IADD3.X R17, PT, PT, R17, UR11, RZ, P3, !PT ;  /* 0x0000000b11117c10 */ /* 0x000fe20009ffe4ff */
[----:B------:R-:W-:Y:S08]  /*1f80*/  @P0 BRA `(.L_x_46) ;  /* 0x0000000400440947 */ /* 0x000ff00003800000 */
[----:B------:R-:W0:Y:S01]  /*1f90*/  LDC.64 R2, c[0x0][0x3c8] ;  /* 0x0000f200ff027b82 */ /* 0x000e220000000a00 */
[----:B------:R-:W1:Y:S01]  /*1fa0*/  LDCU.128 UR8, c[0x0][0x380] ;  /* 0x00007000ff0877ac */ /* 0x000e620008000c00 */
[----:B------:R-:W-:Y:S01]  /*1fb0*/  NOP ;  /* 0x0000000000007918 */ /* 0x000fe20000000000 */
.L_x_47:
[----:B------:R-:W2:Y:S02]  /*1fc0*/  S2R R4, SR_TID.X ;  /* 0x0000000000047919 */ /* 0x000ea40000002100 */
[----:B--2---:R-:W-:-:S05]  /*1fd0*/  IADD3 R7, P0, PT, R4, R11, RZ ;  /* 0x0000000b04077210 */ /* 0x004fca0007f1e0ff */
[----:B------:R-:W-:Y:S02]  /*1fe0*/  IMAD.X R4, RZ, RZ, R9, P0 ;  /* 0x000000ffff047224 */ /* 0x000fe400000e0609 */
        /* <DEDUP_REMOVED lines=21> */
[----:B------:R-:W-:Y:S02]  /*2140*/  FSETP.GEU.AND P0, PT, R20, 1, PT ;  /* 0x3f8000001400780b */ /* 0x000fe40003f0e000 */
[----:B------:R-:W3:Y:S01]  /*2150*/  LDG.E R20, desc[UR6][R6.64+0x1000] ;  /* 0x0010000606147981 */ /* 0x000ee2000c1e1900 */
[----:B------:R-:W-:Y:S02]  /*2160*/  FSETP.GEU.AND P1, PT, R22, 1, PT ;  /* 0x3f8000001600780b */ /* 0x000fe40003f2e000 */
[----:B------:R-:W-:-:S02]  /*2170*/  SEL R21, RZ, 0x1, P0 ;  /* 0x00000001ff157807 */ /* 0x000fc40000000000 */
[----:B------:R-:W-:-:S04]  /*2180*/  SEL R22, RZ, 0x1, P1 ;  /* 0x00000001ff167807 */ /* 0x000fc80000800000 */
[----:B------:R-:W-:Y:S02]  /*2190*/  IADD3 R13, P6, P5, R22, R13, R21 ;  /* 0x0000000d160d7210 */ /* 0x000fe40007dde015 */
[----:B------:R1:W4:Y:S04]  /*21a0*/  LDG.E R21, desc[UR6][R4.64+0x2000] ;  /* 0x0020000604157981 */ /* 0x000328000c1e1900 */
[----:B------:R-:W5:Y:S01]  /*21b0*/  LDG.E R22, desc[UR6][R6.64+0x1800] ;  /* 0x0018000606167981 */ /* 0x000f62000c1e1900 */
[----:B------:R-:W-:Y:S01]  /*21c0*/  FMUL R29, R28, R28 ;  /* 0x0000001c1c1d7220 */ /* 0x000fe20000400000 */
[----:B-1----:R-:W-:-:S04]  /*21d0*/  FMUL R4, R23, R23 ;  /* 0x0000001717047220 */ /* 0x002fc80000400000 */
[----:B------:R-:W-:Y:S01]  /*21e0*/  FFMA R4, R25, R25, R4 ;  /* 0x0000001919047223 */ /* 0x000fe20000000004 */
[----:B0-----:R-:W-:Y:S01]  /*21f0*/  IADD3 R28, P3, PT, -R11, R2, RZ ;  /* 0x000000020b1c7210 */ /* 0x001fe20007f7e1ff */
[----:B------:R-:W-:Y:S01]  /*2200*/  FMUL R24, R24, R24 ;  /* 0x0000001818187220 */ /* 0x000fe20000400000 */
[----:B------:R-:W-:Y:S02]  /*2210*/  USHF.R.S32.HI UR12, URZ, 0x1f, UR5 ;  /* 0x0000001fff0c7899 */ /* 0x000fe40008011405 */
[----:B------:R-:W-:Y:S01]  /*2220*/  ISETP.GE.U32.AND P0, PT, R28, UR5, PT ;  /* 0x000000051c007c0c */ /* 0x000fe2000bf06070 */
[----:B------:R-:W-:Y:S01]  /*2230*/  FFMA R24, R27, R27, R24 ;  /* 0x0000001b1b187223 */ /* 0x000fe20000000018 */
[----:B------:R-:W-:Y:S01]  /*2240*/  USHF.L.U32 UR14, UR5, 0x2, URZ ;  /* 0x00000002050e7899 */ /* 0x000fe200080006ff */
[----:B------:R-:W-:Y:S01]  /*2250*/  IADD3.X R12, PT, PT, RZ, R12, RZ, P6, P5 ;  /* 0x0000000cff0c7210 */ /* 0x000fe200037ea4ff */
[----:B------:R-:W-:Y:S01]  /*2260*/  USHF.L.U64.HI UR13, UR5, 0x2, UR12 ;  /* 0x00000002050d7899 */ /* 0x000fe2000801020c */
[----:B--2---:R-:W-:Y:S01]  /*2270*/  FMUL R19, R19, R19 ;  /* 0x0000001313137220 */ /* 0x004fe20000400000 */
[----:B---3--:R-:W-:-:S05]  /*2280*/  FFMA R20, R20, R20, R29 ;  /* 0x0000001414147223 */ /* 0x008fca000000001d */
[----:B------:R-:W-:Y:S01]  /*2290*/  FSETP.GEU.AND P2, PT, R20, 1, PT ;  /* 0x3f8000001400780b */ /* 0x000fe20003f4e000 */
[----:B----4-:R-:W-:Y:S01]  /*22a0*/  FMUL R21, R21, R21 ;  /* 0x0000001515157220 */ /* 0x010fe20000400000 */
[----:B-----5:R-:W-:-:S03]  /*22b0*/  FFMA R19, R22, R22, R19 ;  /* 0x0000001616137223 */ /* 0x020fc60000000013 */
[----:B------:R-:W-:Y:S01]  /*22c0*/  FFMA R21, R26, R26, R21 ;  /* 0x0000001a1a157223 */ /* 0x000fe20000000015 */
[----:B------:R-:W-:Y:S02]  /*22d0*/  SEL R7, RZ, 0x1, P2 ;  /* 0x00000001ff077807 */ /* 0x000fe40001000000 */
[----:B------:R-:W-:Y:S02]  /*22e0*/  FSETP.GEU.AND P4, PT, R19, 1, PT ;  /* 0x3f8000001300780b */ /* 0x000fe40003f8e000 */
[----:B------:R-:W-:Y:S02]  /*22f0*/  FSETP.GEU.AND P1, PT, R21, 1, PT ;  /* 0x3f8000001500780b */ /* 0x000fe40003f2e000 */
[----:B------:R-:W-:Y:S02]  /*2300*/  FSETP.GEU.AND P2, PT, R4, 1, PT ;  /* 0x3f8000000400780b */ /* 0x000fe40003f4e000 */
[----:B------:R-:W-:Y:S02]  /*2310*/  SEL R4, RZ, 0x1, P4 ;  /* 0x00000001ff047807 */ /* 0x000fe40002000000 */
[----:B------:R-:W-:-:S02]  /*2320*/  SEL R5, RZ, 0x1, P1 ;  /* 0x00000001ff057807 */ /* 0x000fc40000800000 */
[----:B------:R-:W-:Y:S02]  /*2330*/  SEL R6, RZ, 0x1, P2 ;  /* 0x00000001ff067807 */ /* 0x000fe40001000000 */
[----:B------:R-:W-:Y:S01]  /*2340*/  IADD3 R13, P1, P2, R4, R13, R7 ;  /* 0x0000000d040d7210 */ /* 0x000fe20007a3e007 */
[----:B------:R-:W-:Y:S01]  /*2350*/  IMAD.X R7, R3, 0x1, ~R9, P3 ;  /* 0x0000000103077824 */ /* 0x000fe200018e0e09 */
[----:B------:R-:W-:-:S04]  /*2360*/  FSETP.GEU.AND P4, PT, R24, 1, PT ;  /* 0x3f8000001800780b */ /* 0x000fc80003f8e000 */
[----:B------:R-:W-:Y:S02]  /*2370*/  ISETP.GE.U32.AND.EX P0, PT, R7, UR12, PT, P0 ;  /* 0x0000000c07007c0c */ /* 0x000fe4000bf06100 */
[----:B------:R-:W-:Y:S02]  /*2380*/  SEL R4, RZ, 0x1, P4 ;  /* 0x00000001ff047807 */ /* 0x000fe40002000000 */
[----:B------:R-:W-:Y:S02]  /*2390*/  IADD3 R13, P3, P4, R6, R13, R5 ;  /* 0x0000000d060d7210 */ /* 0x000fe40007c7e005 */
[----:B------:R-:W-:Y:S02]  /*23a0*/  IADD3.X R12, PT, PT, RZ, R12, RZ, P1, P2 ;  /* 0x0000000cff0c7210 */ /* 0x000fe40000fe44ff */
[----:B------:R-:W-:Y:S02]  /*23b0*/  IADD3 R10, P1, PT, R10, UR14, RZ ;  /* 0x0000000e0a0a7c10 */ /* 0x000fe4000ff3e0ff */
[----:B------:R-:W-:-:S02]  /*23c0*/  IADD3 R8, P2, PT, R8, UR14, RZ ;  /* 0x0000000e08087c10 */ /* 0x000fc4000ff5e0ff */
[----:B------:R-:W-:Y:S02]  /*23d0*/  IADD3 R13, P5, PT, R13, R4, RZ ;  /* 0x000000040d0d7210 */ /* 0x000fe40007fbe0ff */
[----:B------:R-:W-:Y:S02]  /*23e0*/  IADD3.X R12, PT, PT, RZ, R12, RZ, P3, P4 ;  /* 0x0000000cff0c7210 */ /* 0x000fe40001fe84ff */
[----:B------:R-:W-:Y:S02]  /*23f0*/  IADD3.X R15, PT, PT, R15, UR13, RZ, P1, !PT ;  /* 0x0000000d0f0f7c10 */ /* 0x000fe40008ffe4ff */
[----:B------:R-:W-:Y:S01]  /*2400*/  IADD3.X R17, PT, PT, R17, UR13, RZ, P2, !PT ;  /* 0x0000000d11117c10 */ /* 0x000fe200097fe4ff */
[----:B------:R-:W-:Y:S01]  /*2410*/  IMAD.X R12, RZ, RZ, R12, P5 ;  /* 0x000000ffff0c7224 */ /* 0x000fe200028e060c */
[----:B------:R-:W-:Y:S06]  /*2420*/  @!P0 BRA `(.L_x_45) ;  /* 0x0000000800f48947 */ /* 0x000fec0003800000 */
[----:B------:R-:W-:Y:S01]  /*2430*/  IADD3 R11, P0, PT, R11, UR5, RZ ;  /* 0x000000050b0b7c10 */ /* 0x000fe2000ff1e0ff */
[----:B------:R-:W-:Y:S01]  /*2440*/  UIADD3 UR4, UPT, UPT, UR4, 0x1, URZ ;  /* 0x0000000104047890 */ /* 0x000fe2000fffe0ff */
[----:B------:R-:W-:Y:S02]  /*2450*/  VIADD R14, R14, -UR5 ;  /* 0x800000050e0e7c36 */ /* 0x000fe40008000000 */
[----:B------:R-:W-:Y:S02]  /*2460*/  IADD3.X R9, PT, PT, R9, UR12, RZ, P0, !PT ;  /* 0x0000000c09097c10 */ /* 0x000fe400087fe4ff */
[----:B------:R-:W-:-:S04]  /*2470*/  ISETP.GT.U32.AND P0, PT, R11, R16, PT ;  /* 0x000000100b00720c */ /* 0x000fc80003f04070 */
[----:B------:R-:W-:-:S13]  /*2480*/  ISETP.GT.U32.AND.EX P0, PT, R9, R18, PT, P0 ;  /* 0x000000120900720c */ /* 0x000fda0003f04100 */
[----:B------:R-:W-:Y:S05]  /*2490*/  @!P0 BRA `(.L_x_47) ;  /* 0xfffffff800c88947 */ /* 0x000fea000383ffff */
.L_x_46:
[----:B------:R-:W0:Y:S01]  /*24a0*/  S2R R7, SR_TID.X ;  /* 0x0000000000077919 */ /* 0x000e220000002100 */
[----:B------:R-:W-:Y:S01]  /*24b0*/  IMAD.IADD R4, R2, 0x1, -R11 ;  /* 0x0000000102047824 */ /* 0x000fe200078e0a0b */
[----:B------:R-:W-:Y:S01]  /*24c0*/  ISETP.GE.U32.AND P1, PT, R11, R2, PT ;  /* 0x000000020b00720c */ /* 0x000fe20003f26070 */
[----:B------:R-:W-:Y:S03]  /*24d0*/  BSSY.RECONVERGENT B1, `(.L_x_45) ;  /* 0x00000b2000017945 */ /* 0x000fe60003800200 */
[----:B0-----:R-:W-:-:S04]  /*24e0*/  ISETP.GE.AND P0, PT, R7, R4, PT ;  /* 0x000000040700720c */ /* 0x001fc80003f06270 */
[----:B------:R-:W-:-:S13]  /*24f0*/  ISETP.GE.U32.OR.EX P0, PT, R9, R3, P0, P1 ;  /* 0x000000030900720c */ /* 0x000fda0000706510 */
[----:B------:R-:W-:Y:S05]  /*2500*/  @P0 BRA `(.L_x_48) ;  /* 0x0000000800b80947 */ /* 0x000fea0003800000 */
[----:B------:R-:W0:Y:S01]  /*2510*/  LDC R5, c[0x0][0x3d0] ;  /* 0x0000f400ff057b82 */ /* 0x000e220000000800 */
[----:B------:R-:W-:Y:S01]  /*2520*/  IMAD R3, R0, 0xe00, RZ ;  /* 0x00000e0000037824 */ /* 0x000fe200078e02ff */
[----:B------:R-:W-:Y:S01]  /*2530*/  LOP3.LUT R4, RZ, R7, RZ, 0x33, !PT ;  /* 0x00000007ff047212 */ /* 0x000fe200078e33ff */
[----:B------:R-:W-:Y:S02]  /*2540*/  BSSY.RECONVERGENT B2, `(.L_x_49) ;  /* 0x0000051000027945 */ /* 0x000fe40003800200 */
[----:B------:R-:W-:-:S05]  /*2550*/  VIADD R3, R3, UR5 ;  /* 0x0000000503037c36 */ /* 0x000fca0008000000 */
[----:B------:R-:W-:Y:S01]  /*2560*/  IADD3 R3, PT, PT, -R3, R2, R4 ;  /* 0x0000000203037210 */ /* 0x000fe20007ffe104 */
[----:B0-----:R-:W-:-:S04]  /*2570*/  IMAD R2, R5, UR4, RZ ;  /* 0x0000000405027c24 */ /* 0x001fc8000f8e02ff */
[----:B------:R-:W-:Y:S02]  /*2580*/  IMAD R3, R2, -0xe00, R3 ;  /* 0xfffff20002037824 */ /* 0x000fe400078e0203 */
[----:B------:R-:W-:-:S03]  /*2590*/  IMAD.MOV.U32 R2, RZ, RZ, R7 ;  /* 0x000000ffff027224 */ /* 0x000fc600078e0007 */
[C---:B------:R-:W-:Y:S02]  /*25a0*/  ISETP.GE.U32.AND P1, PT, R3.reuse, 0xe00, PT ;  /* 0x00000e000300780c */ /* 0x040fe40003f26070 */
[----:B------:R-:W-:-:S04]  /*25b0*/  LEA.HI R4, R3, 0x1, RZ, 0x17 ;  /* 0x0000000103047811 */ /* 0x000fc800078fb8ff */
[----:B------:R-:W-:-:S04]  /*25c0*/  LOP3.LUT R24, R4, 0x7, RZ, 0xc0, !PT ;  /* 0x0000000704187812 */ /* 0x000fc800078ec0ff */
[----:B------:R-:W-:-:S03]  /*25d0*/  ISETP.NE.AND P0, PT, R24, RZ, PT ;  /* 0x000000ff1800720c */ /* 0x000fc60003f05270 */
[----:B------:R-:W-:Y:S10]  /*25e0*/  @!P1 BRA `(.L_x_50) ;  /* 0x0000000400189947 */ /* 0x000ff40003800000 */
[----:B------:R-:W-:Y:S01]  /*25f0*/  LEA.HI R14, R14, 0x1, RZ, 0x17 ;  /* 0x000000010e0e7811 */ /* 0x000fe200078fb8ff */
[----:B------:R-:W-:-:S03]  /*2600*/  IMAD.MOV.U32 R2, RZ, RZ, R7 ;  /* 0x000000ffff027224 */ /* 0x000fc600078e0007 */
[----:B------:R-:W-:-:S05]  /*2610*/  LOP3.LUT R14, R14, 0xfffff8, RZ, 0xc0, !PT ;  /* 0x00fffff80e0e7812 */ /* 0x000fca00078ec0ff */
[----:B------:R-:W-:-:S07]  /*2620*/  IMAD.MOV R5, RZ, RZ, -R14 ;  /* 0x000000ffff057224 */ /* 0x000fce00078e0a0e */
.L_x_51:
[----:B------:R-:W-:Y:S02]  /*2630*/  IMAD.MOV.U32 R16, RZ, RZ, R8 ;  /* 0x000000ffff107224 */ /* 0x000fe400078e0008 */
[----:B------:R-:W-:-:S03]  /*2640*/  IMAD.MOV.U32 R14, RZ, RZ, R10 ;  /* 0x000000ffff0e7224 */ /* 0x000fc600078e000a */
        /* <DEDUP_REMOVED lines=10> */
[----:B--2---:R-:W-:-:S04]  /*26f0*/  FMUL R20, R20, R20 ;  /* 0x0000001414147220 */ /* 0x004fc80000400000 */
[----:B---3--:R-:W-:Y:S02]  /*2700*/  FFMA R21, R19, R19, R20 ;  /* 0x0000001313157223 */ /* 0x008fe40000000014 */
[----:B------:R-:W2:Y:S01]  /*2710*/  LDG.E R19, desc[UR6][R16.64+0x800] ;  /* 0x0008000610137981 */ /* 0x000ea2000c1e1900 */
[----:B----4-:R-:W-:Y:S02]  /*2720*/  FMUL R23, R23, R23 ;  /* 0x0000001717177220 */ /* 0x010fe40000400000 */
[----:B------:R-:W-:Y:S01]  /*2730*/  FSETP.GEU.AND P1, PT, R21, 1, PT ;  /* 0x3f8000001500780b */ /* 0x000fe20003f2e000 */
[----:B------:R-:W3:Y:S01]  /*2740*/  LDG.E R20, desc[UR6][R14.64] ;  /* 0x000000060e147981 */ /* 0x000ee2000c1e1900 */
[----:B-----5:R-:W-:-:S03]  /*2750*/  FFMA R25, R22, R22, R23 ;  /* 0x0000001616197223 */ /* 0x020fc60000000017 */
[----:B------:R-:W4:Y:S04]  /*2760*/  LDG.E R21, desc[UR6][R14.64+0x800] ;  /* 0x000800060e157981 */ /* 0x000f28000c1e1900 */
[----:B------:R-:W5:Y:S01]  /*2770*/  LDG.E R22, desc[UR6][R16.64+0x1000] ;  /* 0x0010000610167981 */ /* 0x000f62000c1e1900 */
[----:B------:R-:W-:-:S03]  /*2780*/  FSETP.GEU.AND P2, PT, R25, 1, PT ;  /* 0x3f8000001900780b */ /* 0x000fc60003f4e000 */
[----:B------:R-:W5:Y:S04]  /*2790*/  LDG.E R23, desc[UR6][R16.64+0x1800] ;  /* 0x0018000610177981 */ /* 0x000f68000c1e1900 */
[----:B------:R-:W5:Y:S01]  /*27a0*/  LDG.E R25, desc[UR6][R14.64+0x1000] ;  /* 0x001000060e197981 */ /* 0x000f62000c1e1900 */
[----:B------:R-:W-:Y:S01]  /*27b0*/  FMUL R27, R10, R10 ;  /* 0x0000000a0a1b7220 */ /* 0x000fe20000400000 */
[----:B------:R-:W-:Y:S01]  /*27c0*/  FMUL R18, R18, R18 ;  /* 0x0000001212127220 */ /* 0x000fe20000400000 */
[----:B------:R-:W-:Y:S02]  /*27d0*/  SEL R10, RZ, 0x1, P1 ;  /* 0x00000001ff0a7807 */ /* 0x000fe40000800000 */
[----:B------:R-:W-:Y:S01]  /*27e0*/  FFMA R8, R8, R8, R27 ;  /* 0x0000000808087223 */ /* 0x000fe2000000001b */
[----:B------:R-:W-:Y:S01]  /*27f0*/  FFMA R7, R7, R7, R18 ;  /* 0x0000000707077223 */ /* 0x000fe20000000012 */
[----:B------:R-:W-:Y:S01]  /*2800*/  FMUL R27, R6, R6 ;  /* 0x00000006061b7220 */ /* 0x000fe20000400000 */
[----:B------:R-:W-:-:S02]  /*2810*/  SEL R6, RZ, 0x1, P2 ;  /* 0x00000001ff067807 */ /* 0x000fc40001000000 */
[----:B------:R-:W-:Y:S02]  /*2820*/  FSETP.GEU.AND P1, PT, R8, 1, PT ;  /* 0x3f8000000800780b */ /* 0x000fe40003f2e000 */
[----:B------:R-:W-:Y:S02]  /*2830*/  IADD3 R13, P6, P5, R6, R13, R10 ;  /* 0x0000000d060d7210 */ /* 0x000fe40007dde00a */
[----:B------:R-:W-:Y:S02]  /*2840*/  FSETP.GEU.AND P2, PT, R7, 1, PT ;  /* 0x3f8000000700780b */ /* 0x000fe40003f4e000 */
[----:B------:R-:W-:Y:S02]  /*2850*/  SEL R7, RZ, 0x1, P1 ;  /* 0x00000001ff077807 */ /* 0x000fe40000800000 */
[----:B------:R-:W-:Y:S01]  /*2860*/  SEL R8, RZ, 0x1, P2 ;  /* 0x00000001ff087807 */ /* 0x000fe20001000000 */
[----:B------:R-:W-:Y:S01]  /*2870*/  VIADD R5, R5, 0x8 ;  /* 0x0000000805057836 */ /* 0x000fe20000000000 */
[----:B------:R-:W-:-:S02]  /*2880*/  IADD3.X R12, PT, PT, RZ, R12, RZ, P6, P5 ;  /* 0x0000000cff0c7210 */ /* 0x000fc400037ea4ff */
[----:B------:R-:W-:-:S04]  /*2890*/  IADD3 R13, P1, P2, R8, R13, R7 ;  /* 0x0000000d080d7210 */ /* 0x000fc80007a3e007 */
[----:B------:R-:W-:Y:S02]  /*28a0*/  IADD3.X R12, PT, PT, RZ, R12, RZ, P1, P2 ;  /* 0x0000000cff0c7210 */ /* 0x000fe40000fe44ff */
[----:B------:R-:W-:Y:S01]  /*28b0*/  ISETP.NE.AND P1, PT, R5, RZ, PT ;  /* 0x000000ff0500720c */ /* 0x000fe20003f25270 */
[----:B------:R-:W-:Y:S02]  /*28c0*/  VIADD R2, R2, 0x1000 ;  /* 0x0000100002027836 */ /* 0x000fe40000000000 */
[----:B--2---:R-:W-:Y:S01]  /*28d0*/  FMUL R6, R19, R19 ;  /* 0x0000001313067220 */ /* 0x004fe20000400000 */
[----:B---3--:R-:W-:-:S03]  /*28e0*/  FFMA R27, R20, R20, R27 ;  /* 0x00000014141b7223 */ /* 0x008fc6000000001b */
[----:B----4-:R-:W-:Y:S02]  /*28f0*/  FFMA R6, R21, R21, R6 ;  /* 0x0000001515067223 */ /* 0x010fe40000000006 */
[----:B------:R-:W-:Y:S01]  /*2900*/  FSETP.GEU.AND P3, PT, R27, 1, PT ;  /* 0x3f8000001b00780b */ /* 0x000fe20003f6e000 */
[----:B-----5:R-:W-:Y:S02]  /*2910*/  FMUL R22, R22, R22 ;  /* 0x0000001616167220 */ /* 0x020fe40000400000 */
[----:B------:R-:W-:Y:S01]  /*2920*/  FSETP.GEU.AND P4, PT, R6, 1, PT ;  /* 0x3f8000000600780b */ /* 0x000fe20003f8e000 */
[----:B------:R-:W-:Y:S01]  /*2930*/  FMUL R23, R23, R23 ;  /* 0x0000001717177220 */ /* 0x000fe20000400000 */
[----:B------:R-:W-:Y:S01]  /*2940*/  SEL R6, RZ, 0x1, P3 ;  /* 0x00000001ff067807 */ /* 0x000fe20001800000 */
[----:B------:R-:W-:Y:S02]  /*2950*/  FFMA R22, R25, R25, R22 ;  /* 0x0000001919167223 */ /* 0x000fe40000000016 */
[----:B------:R-:W-:Y:S01]  /*2960*/  FFMA R23, R26, R26, R23 ;  /* 0x0000001a1a177223 */ /* 0x000fe20000000017 */
[----:B------:R-:W-:-:S02]  /*2970*/  SEL R7, RZ, 0x1, P4 ;  /* 0x00000001ff077807 */ /* 0x000fc40002000000 */
[----:B------:R-:W-:Y:S02]  /*2980*/  FSETP.GEU.AND P4, PT, R22, 1, PT ;  /* 0x3f8000001600780b */ /* 0x000fe40003f8e000 */
[----:B------:R-:W-:Y:S02]  /*2990*/  FSETP.GEU.AND P3, PT, R23, 1, PT ;  /* 0x3f8000001700780b */ /* 0x000fe40003f6e000 */
[----:B------:R-:W-:Y:S02]  /*29a0*/  IADD3 R7, P5, P6, R7, R13, R6 ;  /* 0x0000000d07077210 */ /* 0x000fe40007ebe006 */
[----:B------:R-:W-:Y:S02]  /*29b0*/  SEL R6, RZ, 0x1, P4 ;  /* 0x00000001ff067807 */ /* 0x000fe40002000000 */
[----:B------:R-:W-:Y:S02]  /*29c0*/  SEL R13, RZ, 0x1, P3 ;  /* 0x00000001ff0d7807 */ /* 0x000fe40001800000 */
[----:B------:R-:W-:-:S02]  /*29d0*/  IADD3.X R12, PT, PT, RZ, R12, RZ, P5, P6 ;  /* 0x0000000cff0c7210 */ /* 0x000fc40002fec4ff */
[----:B------:R-:W-:Y:S02]  /*29e0*/  IADD3 R10, P4, PT, R14, 0x4000, RZ ;  /* 0x000040000e0a7810 */ /* 0x000fe40007f9e0ff */
[----:B------:R-:W-:Y:S02]  /*29f0*/  IADD3 R8, P5, PT, R16, 0x4000, RZ ;  /* 0x0000400010087810 */ /* 0x000fe40007fbe0ff */
[----:B------:R-:W-:Y:S01]  /*2a00*/  IADD3 R13, P2, P3, R13, R7, R6 ;  /* 0x000000070d0d7210 */ /* 0x000fe20007b5e006 */
[----:B------:R-:W-:Y:S02]  /*2a10*/  IMAD.X R15, RZ, RZ, R15, P4 ;  /* 0x000000ffff0f7224 */ /* 0x000fe400020e060f */
[----:B------:R-:W-:Y:S01]  /*2a20*/  IMAD.X R17, RZ, RZ, R17, P5 ;  /* 0x000000ffff117224 */ /* 0x000fe200028e0611 */
[----:B------:R-:W-:Y:S01]  /*2a30*/  IADD3.X R12, PT, PT, RZ, R12, RZ, P2, P3 ;  /* 0x0000000cff0c7210 */ /* 0x000fe200017e64ff */
[----:B------:R-:W-:Y:S08]  /*2a40*/  @P1 BRA `(.L_x_51) ;  /* 0xfffffff800f81947 */ /* 0x000ff0000383ffff */
.L_x_50:
[----:B------:R-:W-:Y:S05]  /*2a50*/  BSYNC.RECONVERGENT B2 ;  /* 0x0000000000027941 */ /* 0x000fea0003800200 */
.L_x_49:
[----:B------:R-:W-:Y:S05]  /*2a60*/  @!P0 BRA `(.L_x_48) ;  /* 0x0000000400608947 */ /* 0x000fea0003800000 */
[----:B------:R-:W-:Y:S01]  /*2a70*/  ISETP.GE.U32.AND P1, PT, R24, 0x4, PT ;  /* 0x000000041800780c */ /* 0x000fe20003f26070 */
[----:B------:R-:W-:Y:S01]  /*2a80*/  BSSY.RECONVERGENT B2, `(.L_x_52) ;  /* 0x0000028000027945 */ /* 0x000fe20003800200 */
[----:B------:R-:W-:-:S11]  /*2a90*/  LOP3.LUT P0, R6, R4, 0x3, RZ, 0xc0, !PT ;  /* 0x0000000304067812 */ /* 0x000fd6000780c0ff */
[----:B------:R-:W-:Y:S05]  /*2aa0*/  @!P1 BRA `(.L_x_53) ;  /* 0x0000000000949947 */ /* 0x000fea0003800000 */
[----:B------:R-:W-:-:S05]  /*2ab0*/  IADD3 R5, P1, PT, R2, R11, RZ ;  /* 0x0000000b02057210 */ /* 0x000fca0007f3e0ff */
[----:B------:R-:W-:Y:S02]  /*2ac0*/  IMAD.X R8, RZ, RZ, R9, P1 ;  /* 0x000000ffff087224 */ /* 0x000fe400008e0609 */
[----:B------:R-:W-:-:S03]  /*2ad0*/  IMAD.SHL.U32 R4, R5, 0x4, RZ ;  /* 0x0000000405047824 */ /* 0x000fc600078e00ff */
[----:B------:R-:W-:Y:S02]  /*2ae0*/  SHF.L.U64.HI R5, R5, 0x2, R8 ;  /* 0x0000000205057819 */ /* 0x000fe40000010208 */
[C---:B------:R-:W-:Y:S02]  /*2af0*/  IADD3 R14, P2, PT, R4.reuse, UR10, RZ ;  /* 0x0000000a040e7c10 */ /* 0x040fe4000ff5e0ff */
        /* <DEDUP_REMOVED lines=32> */
.L_x_53:
[----:B------:R-:W-:Y:S05]  /*2d00*/  BSYNC.RECONVERGENT B2 ;  /* 0x0000000000027941 */ /* 0x000fea0003800200 */
.L_x_52:
[----:B------:R-:W-:Y:S05]  /*2d10*/  @!P0 BRA `(.L_x_48) ;  /* 0x0000000000b48947 */ /* 0x000fea0003800000 */
[----:B------:R-:W-:Y:S01]  /*2d20*/  ISETP.NE.AND P1, PT, R6, 0x1, PT ;  /* 0x000000010600780c */ /* 0x000fe20003f25270 */
[----:B------:R-:W-:Y:S01]  /*2d30*/  BSSY.RECONVERGENT B2, `(.L_x_54) ;  /* 0x000001a000027945 */ /* 0x000fe20003800200 */
[----:B------:R-:W-:-:S11]  /*2d40*/  LOP3.LUT P0, RZ, R3, 0x200, RZ, 0xc0, !PT ;  /* 0x0000020003ff7812 */ /* 0x000fd6000780c0ff */
        /* <DEDUP_REMOVED lines=24> */
.L_x_55:
[----:B------:R-:W-:Y:S05]  /*2ed0*/  BSYNC.RECONVERGENT B2 ;  /* 0x0000000000027941 */ /* 0x000fea0003800200 */
.L_x_54:
[----:B------:R-:W-:Y:S05]  /*2ee0*/  @P0 BRA `(.L_x_48) ;  /* 0x0000000000400947 */ /* 0x000fea0003800000 */
        /* <DEDUP_REMOVED lines=16> */
.L_x_48:
[----:B------:R-:W-:Y:S05]  /*2ff0*/  BSYNC.RECONVERGENT B1 ;  /* 0x0000000000017941 */ /* 0x000fea0003800200 */
.L_x_45:
[----:B------:R-:W0:Y:S01]  /*3000*/  S2R R8, SR_LANEID ;  /* 0x0000000000087919 */ /* 0x000e220000000000 */
[----:B------:R-:W1:Y:S04]  /*3010*/  SHFL.DOWN PT, R2, R13, 0x1, 0x1f ;  /* 0x08201f000d027f89 */ /* 0x000e6800000e0000 */
[----:B------:R-:W2:Y:S01]  /*3020*/  SHFL.DOWN PT, R3, R12, 0x1, 0x1f ;  /* 0x08201f000c037f89 */ /* 0x000ea200000e0000 */
[----:B------:R-:W3:Y:S01]  /*3030*/  S2R R9, SR_TID.X ;  /* 0x0000000000097919 */ /* 0x000ee20000002100 */
[C---:B0-----:R-:W-:Y:S02]  /*3040*/  ISETP.GT.AND P1, PT, R8.reuse, 0x1e, PT ;  /* 0x0000001e0800780c */ /* 0x041fe40003f24270 */
[----:B------:R-:W-:Y:S02]  /*3050*/  ISETP.NE.AND P2, PT, R8, RZ, PT ;  /* 0x000000ff0800720c */ /* 0x000fe40003f45270 */
[----:B-1----:R-:W-:-:S02]  /*3060*/  SEL R2, R2, RZ, !P1 ;  /* 0x000000ff02027207 */ /* 0x002fc40004800000 */
[----:B--2---:R-:W-:Y:S02]  /*3070*/  SEL R3, R3, RZ, !P1 ;  /* 0x000000ff03037207 */ /* 0x004fe40004800000 */
[----:B------:R-:W-:Y:S02]  /*3080*/  IADD3 R7, P0, PT, R13, R2, RZ ;  /* 0x000000020d077210 */ /* 0x000fe40007f1e0ff */
[----:B------:R-:W-:-:S03]  /*3090*/  ISETP.GT.AND P1, PT, R8, 0x1d, PT ;  /* 0x0000001d0800780c */ /* 0x000fc60003f24270 */
[----:B------:R-:W-:Y:S01]  /*30a0*/  IMAD.X R6, R12, 0x1, R3, P0 ;  /* 0x000000010c067824 */ /* 0x000fe200000e0603 */
[----:B------:R-:W0:Y:S04]  /*30b0*/  SHFL.DOWN PT, R2, R7, 0x2, 0x1f ;  /* 0x08401f0007027f89 */ /* 0x000e2800000e0000 */
[----:B------:R-:W1:Y:S01]  /*30c0*/  SHFL.DOWN PT, R3, R6, 0x2, 0x1f ;  /* 0x08401f0006037f89 */ /* 0x000e6200000e0000 */
        /* <DEDUP_REMOVED lines=17> */
[----:B------:R-:W-:Y:S02]  /*31e0*/  @!P2 MOV R7, 0x400 ;  /* 0x000004000007a802 */ /* 0x000fe40000000f00 */
[----:B-1----:R-:W-:Y:S01]  /*31f0*/  SEL R3, R3, RZ, !P1 ;  /* 0x000000ff03037207 */ /* 0x002fe20004800000 */
[----:B------:R-:W0:Y:S01]  /*3200*/  SHFL.DOWN PT, R2, R5, 0x10, 0x1f ;  /* 0x0a001f0005027f89 */ /* 0x000e2200000e0000 */
[----:B------:R-:W-:Y:S02]  /*3210*/  ISETP.GT.AND P1, PT, R8, 0xf, PT ;  /* 0x0000000f0800780c */ /* 0x000fe40003f24270 */
[----:B--2---:R-:W-:Y:S01]  /*3220*/  @!P2 LEA R7, R10, R7, 0x18 ;  /* 0x000000070a07a211 */ /* 0x004fe200078ec0ff */
[----:B------:R-:W-:Y:S01]  /*3230*/  IMAD.X R4, R3, 0x1, R6, P0 ;  /* 0x0000000103047824 */ /* 0x000fe200000e0606 */
[----:B---3--:R-:W-:-:S04]  /*3240*/  @!P2 SHF.R.U32.HI R6, RZ, 0x2, R9 ;  /* 0x00000002ff06a819 */ /* 0x008fc80000011609 */
[----:B------:R-:W1:Y:S01]  /*3250*/  SHFL.DOWN PT, R3, R4, 0x10, 0x1f ;  /* 0x0a001f0004037f89 */ /* 0x000e6200000e0000 */
[----:B------:R-:W-:-:S05]  /*3260*/  @!P2 LOP3.LUT R6, R6, 0xf8, RZ, 0xc0, !PT ;  /* 0x000000f80606a812 */ /* 0x000fca00078ec0ff */
        /* <DEDUP_REMOVED lines=14> */
[----:B0-----:R-:W0:Y:S04]  /*3350*/  LDS.128 R4, [UR4+0x30] ;  /* 0x00003004ff047984 */ /* 0x001e280008000c00 */
[----:B------:R-:W2:Y:S04]  /*3360*/  LDS.128 R20, [UR4+0x40] ;  /* 0x00004004ff147984 */ /* 0x000ea80008000c00 */
[----:B------:R-:W3:Y:S04]  /*3370*/  LDS.128 R16, [UR4+0x50] ;  /* 0x00005004ff107984 */ /* 0x000ee80008000c00 */
[----:B------:R-:W4:Y:S01]  /*3380*/  LDS.128 R12, [UR4+0x60] ;  /* 0x00006004ff0c7984 */ /* 0x000f220008000c00 */
[----:B-1----:R-:W-:-:S04]  /*3390*/  IADD3 R11, P1, P2, R24, R8, R2 ;  /* 0x00000008180b7210 */ /* 0x002fc80007a3e002 */
[----:B------:R-:W-:Y:S02]  /*33a0*/  IADD3.X R25, PT, PT, R25, R9, R3, P1, P2 ;  /* 0x0000000919197210 */ /* 0x000fe40000fe4403 */
[----:B0-----:R-:W-:Y:S02]  /*33b0*/  IADD3 R3, P1, P2, R4, R11, R26 ;  /* 0x0000000b04037210 */ /* 0x001fe40007a3e01a */
        /* <DEDUP_REMOVED lines=14> */
[----:B------:R-:W-:-:S07]  /*34a0*/  IMAD.X R3, R3, 0x1, R27, P3 ;  /* 0x0000000103037824 */ /* 0x000fce00018e061b */
.L_x_44:
[----:B------:R-:W-:Y:S05]  /*34b0*/  BSYNC.RECONVERGENT B0 ;  /* 0x0000000000007941 */ /* 0x000fea0003800200 */
.L_x_30:
[----:B------:R-:W-:Y:S05]  /*34c0*/  @P0 EXIT ;  /* 0x000000000000094d */ /* 0x000fea0003800000 */
[----:B--2---:R-:W2:Y:S02]  /*34d0*/  LDC.64 R4, c[0x0][0x398] ;  /* 0x0000e600ff047b82 */ /* 0x004ea40000000a00 */
[----:B--2---:R-:W-:-:S05]  /*34e0*/  IMAD.WIDE.U32 R4, R0, 0x8, R4 ;  /* 0x0000000800047825 */ /* 0x004fca00078e0004 */
[----:B------:R-:W-:Y:S01]  /*34f0*/  STG.E.64 desc[UR6][R4.64], R2 ;  /* 0x0000000204007986 */ /* 0x000fe2000c101b06 */
[----:B------:R-:W-:Y:S05]  /*3500*/  EXIT ;  /* 0x000000000000794d */ /* 0x000fea0003800000 */
.L_x_56:
        /* <DEDUP_REMOVED lines=15> */
.L_x_173:


//--------------------- .text._ZN3cub18CUB_300001_SM_10006detail6reduce28DeviceReduceSingleTileKernelINS2_10policy_hubIlyN4cuda3std3__44plusIlEEE10Policy1000EN6thrust24THRUST_300001_SM_1000_NS18transform_iteratorI20dentroCuadradoUnidadNSD_12zip_iteratorINS7_5tupleIJNSD_6detail15normal_iteratorINSD_10device_ptrIfEEEESM_EEEEEllEEPlyS9_llNS7_10__identityEEEvT0_T1_T2_T3_T4_T6_ --------------------------
	.section	.text._ZN3cub18CUB_300001_SM_10006detail6reduce28DeviceReduceSingleTileKernelINS2_10policy_hubIlyN4cuda3std3__44plusIlEEE10Policy1000EN6thrust24THRUST_300001_SM_1000_NS18transform_iteratorI20dentroCuadradoUnidadNSD_12zip_iteratorINS7_5tupleIJNSD_6detail15normal_iteratorINSD_10device_ptrIfEEEESM_EEEEEllEEPlyS9_llNS7_10__identityEEEvT0_T1_T2_T3_T4_T6_,"ax",@progbits
	.align	128
        .global         _ZN3cub18CUB_300001_SM_10006detail6reduce28DeviceReduceSingleTileKernelINS2_10policy_hubIlyN4cuda3std3__44plusIlEEE10Policy1000EN6thrust24THRUST_300001_SM_1000_NS18transform_iteratorI20dentroCuadradoUnidadNSD_12zip_iteratorINS7_5tupleIJNSD_6detail15normal_iteratorINSD_10device_ptrIfEEEESM_EEEEEllEEPlyS9_llNS7_10__identityEEEvT0_T1_T2_T3_T4_T6_
        .type           _ZN3cub18CUB_300001_SM_10006detail6reduce28DeviceReduceSingleTileKernelINS2_10policy_hubIlyN4cuda3std3__44plusIlEEE10Policy1000EN6thrust24THRUST_300001_SM_1000_NS18transform_iteratorI20dentroCuadradoUnidadNSD_12zip_iteratorINS7_5tupleIJNSD_6detail15normal_iteratorINSD_10device_ptrIfEEEESM_EEEEEllEEPlyS9_llNS7_10__identityEEEvT0_T1_T2_T3_T4_T6_,@function
        .size           _ZN3cub18CUB_300001_SM_10006detail6reduce28DeviceReduceSingleTileKernelINS2_10policy_hubIlyN4cuda3std3__44plusIlEEE10Policy1000EN6thrust24THRUST_300001_SM_1000_NS18transform_iteratorI20dentroCuadradoUnidadNSD_12zip_iteratorINS7_5tupleIJNSD_6detail15normal_iteratorINSD_10device_ptrIfEEEESM_EEEEEllEEPlyS9_llNS7_10__identityEEEvT0_T1_T2_T3_T4_T6_,(.L_x_174 - _ZN3cub18CUB_300001_SM_10006detail6reduce28DeviceReduceSingleTileKernelINS2_10policy_hubIlyN4cuda3std3__44plusIlEEE10Policy1000EN6thrust24THRUST_300001_SM_1000_NS18transform_iteratorI20dentroCuadradoUnidadNSD_12zip_iteratorINS7_5tupleIJNSD_6detail15normal_iteratorINSD_10device_ptrIfEEEESM_EEEEEllEEPlyS9_llNS7_10__identityEEEvT0_T1_T2_T3_T4_T6_)
        .other          _ZN3cub18CUB_300001_SM_10006detail6reduce28DeviceReduceSingleTileKernelINS2_10policy_hubIlyN4cuda3std3__44plusIlEEE10Policy1000EN6thrust24THRUST_300001_SM_1000_NS18transform_iteratorI20dentroCuadradoUnidadNSD_12zip_iteratorINS7_5tupleIJNSD_6detail15normal_iteratorINSD_10device_ptrIfEEEESM_EEEEEllEEPlyS9_llNS7_10__identityEEEvT0_T1_T2_T3_T4_T6_,@"STO_CUDA_ENTRY STV_DEFAULT"
_ZN3cub18CUB_300001_SM_10006detail6reduce28DeviceReduceSingleTileKernelINS2_10policy_hubIlyN4cuda3std3__44plusIlEEE10Policy1000EN6thrust24THRUST_300001_SM_1000_NS18transform_iteratorI20dentroCuadradoUnidadNSD_12zip_iteratorINS7_5tupleIJNSD_6detail15normal_iteratorINSD_10device_ptrIfEEEESM_EEEEEllEEPlyS9_llNS7_10__identityEEEvT0_T1_T2_T3_T4_T6_:
.text._ZN3cub18CUB_300001_SM_10006detail6reduce28DeviceReduceSingleTileKernelINS2_10policy_hubIlyN4cuda3std3__44plusIlEEE10Policy1000EN6thrust24THRUST_300001_SM_1000_NS18transform_iteratorI20dentroCuadradoUnidadNSD_12zip_iteratorINS7_5tupleIJNSD_6detail15normal_iteratorINSD_10device_ptrIfEEEESM_EEEEEllEEPlyS9_llNS7_10__identityEEEvT0_T1_T2_T3_T4_T6_:
[----:B------:R-:W-:Y:S01]  /*0000*/  LDC R1, c[0x0][0x37c] ;  /* 0x0000df00ff017b82 */ /* 0x000fe20000000800 */
[----:B------:R-:W0:Y:S01]  /*0010*/  LDCU.64 UR4, c[0x0][0x3a0] ;  /* 0x00007400ff0477ac */ /* 0x000e220008000a00 */
[----:B------:R-:W1:Y:S01]  /*0020*/  LDCU.64 UR6, c[0x0][0x358] ;  /* 0x00006b00ff0677ac */ /* 0x000e620008000a00 */
[----:B0-----:R-:W-:Y:S02]  /*0030*/  IMAD.U32 R16, RZ, RZ, UR4 ;  /* 0x00000004ff107e24 */ /* 0x001fe4000f8e00ff */
[----:B------:R-:W-:-:S03]  /*0040*/  IMAD.U32 R0, RZ, RZ, UR5 ;  /* 0x00000005ff007e24 */ /* 0x000fc6000f8e00ff */
[----:B------:R-:W-:-:S04]  /*0050*/  ISETP.NE.U32.AND P0, PT, R16, RZ, PT ;  /* 0x000000ff1000720c */ /* 0x000fc80003f05070 */
[----:B------:R-:W-:-:S13]  /*0060*/  ISETP.NE.AND.EX P0, PT, R0, RZ, PT, P0 ;  /* 0x000000ff0000720c */ /* 0x000fda0003f05300 */
        /* <DEDUP_REMOVED lines=8> */
.L_x_57:
[----:B------:R-:W-:Y:S01]  /*00f0*/  ISETP.GT.U32.AND P0, PT, R16, 0xdff, PT ;  /* 0x00000dff1000780c */ /* 0x000fe20003f04070 */
[----:B------:R-:W-:Y:S03]  /*0100*/  BSSY.RECONVERGENT B0, `(.L_x_58) ;  /* 0x000031c000007945 */ /* 0x000fe60003800200 */
[----:B------:R-:W-:-:S13]  /*0110*/  ISETP.GT.U32.AND.EX P0, PT, R0, RZ, PT, P0 ;  /* 0x000000ff0000720c */ /* 0x000fda0003f04100 */
[----:B------:R-:W-:Y:S05]  /*0120*/  @P0 BRA `(.L_x_59) ;  /* 0x0000001800480947 */ /* 0x000fea0003800000 */
[----:B------:R-:W0:Y:S01]  /*0130*/  S2R R7, SR_TID.X ;  /* 0x0000000000077919 */ /* 0x000e220000002100 */
[----:B------:R-:W-:Y:S01]  /*0140*/  BSSY.RECONVERGENT B1, `(.L_x_60) ;  /* 0x0000012000017945 */ /* 0x000fe20003800200 */
[----:B------:R-:W-:Y:S02]  /*0150*/  IMAD.MOV.U32 R8, RZ, RZ, RZ ;  /* 0x000000ffff087224 */ /* 0x000fe400078e00ff */
[----:B------:R-:W-:Y:S01]  /*0160*/  IMAD.MOV.U32 R6, RZ, RZ, RZ ;  /* 0x000000ffff067224 */ /* 0x000fe200078e00ff */
[----:B0-----:R-:W-:Y:S01]  /*0170*/  ISETP.GE.U32.AND P0, PT, R7, R16, PT ;  /* 0x000000100700720c */ /* 0x001fe20003f06070 */
[----:B------:R-:W-:-:S12]  /*0180*/  IMAD.MOV.U32 R9, RZ, RZ, R7 ;  /* 0x000000ffff097224 */ /* 0x000fd800078e0007 */
[----:B------:R-:W-:Y:S05]  /*0190*/  @P0 BRA `(.L_x_61) ;  /* 0x0000000000300947 */ /* 0x000fea0003800000 */
[----:B------:R-:W0:Y:S08]  /*01a0*/  LDC.64 R4, c[0x0][0x388] ;  /* 0x0000e200ff047b82 */ /* 0x000e300000000a00 */
[----:B------:R-:W1:Y:S01]  /*01b0*/  LDC.64 R2, c[0x0][0x380] ;  /* 0x0000e000ff027b82 */ /* 0x000e620000000a00 */
[----:B0-----:R-:W-:-:S06]  /*01c0*/  IMAD.WIDE.U32 R4, R7, 0x4, R4 ;  /* 0x0000000407047825 */ /* 0x001fcc00078e0004 */
[----:B------:R-:W2:Y:S01]  /*01d0*/  LDG.E R4, desc[UR6][R4.64] ;  /* 0x0000000604047981 */ /* 0x000ea2000c1e1900 */
[----:B-1----:R-:W-:-:S06]  /*01e0*/  IMAD.WIDE.U32 R2, R7, 0x4, R2 ;  /* 0x0000000407027825 */ /* 0x002fcc00078e0002 */
[----:B------:R-:W3:Y:S01]  /*01f0*/  LDG.E R2, desc[UR6][R2.64] ;  /* 0x0000000602027981 */ /* 0x000ee2000c1e1900 */
[----:B------:R-:W-:Y:S02]  /*0200*/  IMAD.MOV.U32 R6, RZ, RZ, RZ ;  /* 0x000000ffff067224 */ /* 0x000fe400078e00ff */
[----:B--2---:R-:W-:-:S04]  /*0210*/  FMUL R9, R4, R4 ;  /* 0x0000000404097220 */ /* 0x004fc80000400000 */
[----:B---3--:R-:W-:-:S05]  /*0220*/  FFMA R9, R2, R2, R9 ;  /* 0x0000000202097223 */ /* 0x008fca0000000009 */
[----:B------:R-:W-:Y:S01]  /*0230*/  FSETP.GEU.AND P0, PT, R9, 1, PT ;  /* 0x3f8000000900780b */ /* 0x000fe20003f0e000 */
[----:B------:R-:W-:-:S03]  /*0240*/  VIADD R9, R7, 0x200 ;  /* 0x0000020007097836 */ /* 0x000fc60000000000 */
[----:B------:R-:W-:-:S09]  /*0250*/  SEL R8, RZ, 0x1, P0 ;  /* 0x00000001ff087807 */ /* 0x000fd20000000000 */
.L_x_61:
[----:B------:R-:W-:Y:S05]  /*0260*/  BSYNC.RECONVERGENT B1 ;  /* 0x0000000000017941 */ /* 0x000fea0003800200 */
.L_x_60:
[----:B------:R-:W-:Y:S01]  /*0270*/  ISETP.GE.U32.AND P0, PT, R9, R16, PT ;  /* 0x000000100900720c */ /* 0x000fe20003f06070 */
[----:B------:R-:W-:-:S12]  /*0280*/  BSSY.RECONVERGENT B1, `(.L_x_62) ;  /* 0x000009d000017945 */ /* 0x000fd80003800200 */
[----:B------:R-:W-:Y:S05]  /*0290*/  @P0 BRA `(.L_x_63) ;  /* 0x00000008006c0947 */ /* 0x000fea0003800000 */
[----:B------:R-:W-:Y:S01]  /*02a0*/  LOP3.LUT R3, RZ, R9, RZ, 0x33, !PT ;  /* 0x00000009ff037212 */ /* 0x000fe200078e33ff */
[----:B------:R-:W-:Y:S04]  /*02b0*/  BSSY.RECONVERGENT B2, `(.L_x_64) ;  /* 0x0000050000027945 */ /* 0x000fe80003800200 */
[----:B------:R-:W-:-:S05]  /*02c0*/  IMAD.IADD R10, R3, 0x1, R16 ;  /* 0x00000001030a7824 */ /* 0x000fca00078e0210 */
[C---:B------:R-:W-:Y:S02]  /*02d0*/  ISETP.GE.U32.AND P1, PT, R10.reuse, 0xe00, PT ;  /* 0x00000e000a00780c */ /* 0x040fe40003f26070 */
[----:B------:R-:W-:-:S04]  /*02e0*/  LEA.HI R11, R10, 0x1, RZ, 0x17 ;  /* 0x000000010a0b7811 */ /* 0x000fc800078fb8ff */
[----:B------:R-:W-:-:S04]  /*02f0*/  LOP3.LUT R28, R11, 0x7, RZ, 0xc0, !PT ;  /* 0x000000070b1c7812 */ /* 0x000fc800078ec0ff */
[----:B------:R-:W-:-:S03]  /*0300*/  ISETP.NE.AND P0, PT, R28, RZ, PT ;  /* 0x000000ff1c00720c */ /* 0x000fc60003f05270 */
[----:B------:R-:W-:Y:S10]  /*0310*/  @!P1 BRA `(.L_x_65) ;  /* 0x0000000400249947 */ /* 0x000ff40003800000 */
[----:B------:R-:W0:Y:S01]  /*0320*/  LDCU.128 UR8, c[0x0][0x380] ;  /* 0x00007000ff0877ac */ /* 0x000e220008000c00 */
[----:B------:R-:W-:Y:S01]  /*0330*/  IMAD.WIDE.U32 R2, R9, 0x4, RZ ;  /* 0x0000000409027825 */ /* 0x000fe200078e00ff */
[----:B------:R-:W-:Y:S02]  /*0340*/  LOP3.LUT R12, R11, 0xfffff8, RZ, 0xc0, !PT ;  /* 0x00fffff80b0c7812 */ /* 0x000fe400078ec0ff */
[----:B------:R-:W-:-:S03]  /*0350*/  LOP3.LUT R2, R2, 0x2000, RZ, 0xfc, !PT ;  /* 0x0000200002027812 */ /* 0x000fc600078efcff */
[----:B------:R-:W-:Y:S01]  /*0360*/  IMAD.MOV R12, RZ, RZ, -R12 ;  /* 0x000000ffff0c7224 */ /* 0x000fe200078e0a0c */
[C---:B0-----:R-:W-:Y:S02]  /*0370*/  IADD3 R4, P1, PT, R2.reuse, UR8, RZ ;  /* 0x0000000802047c10 */ /* 0x041fe4000ff3e0ff */
[----:B------:R-:W-:Y:S02]  /*0380*/  IADD3 R2, P2, PT, R2, UR10, RZ ;  /* 0x0000000a02027c10 */ /* 0x000fe4000ff5e0ff */
[C---:B------:R-:W-:Y:S02]  /*0390*/  IADD3.X R5, PT, PT, R3.reuse, UR9, RZ, P1, !PT ;  /* 0x0000000903057c10 */ /* 0x040fe40008ffe4ff */
[----:B------:R-:W-:-:S09]  /*03a0*/  IADD3.X R3, PT, PT, R3, UR11, RZ, P2, !PT ;  /* 0x0000000b03037c10 */ /* 0x000fd200097fe4ff */
.L_x_66:
        /* <DEDUP_REMOVED lines=15> */
[----:B------:R-:W5:Y:S01]  /*04a0*/  LDG.E R20, desc[UR6][R4.64+0x1800] ;  /* 0x0018000604147981 */ /* 0x000f62000c1e1900 */
[----:B------:R-:W-:-:S02]  /*04b0*/  VIADD R12, R12, 0x8 ;  /* 0x000000080c0c7836 */ /* 0x000fc40000000000 */
[----:B------:R-:W-:Y:S02]  /*04c0*/  VIADD R9, R9, 0x1000 ;  /* 0x0000100009097836 */ /* 0x000fe40000000000 */
[----:B--2---:R-:W-:Y:S01]  /*04d0*/  FMUL R24, R24, R24 ;  /* 0x0000001818187220 */ /* 0x004fe20000400000 */
[----:B---3--:R-:W-:-:S03]  /*04e0*/  FMUL R26, R26, R26 ;  /* 0x0000001a1a1a7220 */ /* 0x008fc60000400000 */
[----:B----4-:R-:W-:Y:S01]  /*04f0*/  FFMA R24, R23, R23, R24 ;  /* 0x0000001717187223 */ /* 0x010fe20000000018 */
[----:B-----5:R-:W-:-:S04]  /*0500*/  FFMA R26, R25, R25, R26 ;  /* 0x00000019191a7223 */ /* 0x020fc8000000001a */
[----:B------:R-:W-:Y:S01]  /*0510*/  FSETP.GEU.AND P1, PT, R24, 1, PT ;  /* 0x3f8000001800780b */ /* 0x000fe20003f2e000 */
[----:B------:R-:W-:Y:S01]  /*0520*/  FMUL R27, R27, R27 ;  /* 0x0000001b1b1b7220 */ /* 0x000fe20000400000 */
[----:B------:R-:W-:Y:S01]  /*0530*/  FSETP.GEU.AND P2, PT, R26, 1, PT ;  /* 0x3f8000001a00780b */ /* 0x000fe20003f4e000 */
[----:B------:R-:W-:Y:S01]  /*0540*/  FMUL R24, R29, R29 ;  /* 0x0000001d1d187220 */ /* 0x000fe20000400000 */
[----:B------:R-:W-:Y:S01]  /*0550*/  SEL R25, RZ, 0x1, P1 ;  /* 0x00000001ff197807 */ /* 0x000fe20000800000 */
[----:B------:R-:W-:Y:S01]  /*0560*/  FMUL R30, R30, R30 ;  /* 0x0000001e1e1e7220 */ /* 0x000fe20000400000 */
[----:B------:R-:W-:Y:S01]  /*0570*/  SEL R23, RZ, 0x1, P2 ;  /* 0x00000001ff177807 */ /* 0x000fe20001000000 */
[----:B------:R-:W-:Y:S01]  /*0580*/  FFMA R27, R22, R22, R27 ;  /* 0x00000016161b7223 */ /* 0x000fe2000000001b */
[----:B------:R-:W-:Y:S01]  /*0590*/  FFMA R24, R21, R21, R24 ;  /* 0x0000001515187223 */ /* 0x000fe20000000018 */
[----:B------:R-:W-:-:S03]  /*05a0*/  FMUL R14, R14, R14 ;  /* 0x0000000e0e0e7220 */ /* 0x000fc60000400000 */
[----:B------:R-:W-:Y:S02]  /*05b0*/  FSETP.GEU.AND P1, PT, R27, 1, PT ;  /* 0x3f8000001b00780b */ /* 0x000fe40003f2e000 */
[----:B------:R-:W-:Y:S01]  /*05c0*/  FSETP.GEU.AND P2, PT, R24, 1, PT ;  /* 0x3f8000001800780b */ /* 0x000fe20003f4e000 */
[----:B------:R-:W-:Y:S01]  /*05d0*/  FFMA R30, R13, R13, R30 ;  /* 0x0000000d0d1e7223 */ /* 0x000fe2000000001e */
[----:B------:R-:W-:Y:S01]  /*05e0*/  IADD3 R21, P6, P5, R23, R8, R25 ;  /* 0x0000000817157210 */ /* 0x000fe20007dde019 */
[----:B------:R-:W-:-:S03]  /*05f0*/  FFMA R14, R15, R15, R14 ;  /* 0x0000000f0f0e7223 */ /* 0x000fc6000000000e */
[----:B------:R-:W-:Y:S01]  /*0600*/  FSETP.GEU.AND P3, PT, R30, 1, PT ;  /* 0x3f8000001e00780b */ /* 0x000fe20003f6e000 */
[----:B------:R-:W-:Y:S01]  /*0610*/  FMUL R8, R17, R17 ;  /* 0x0000001111087220 */ /* 0x000fe20000400000 */
[----:B------:R-:W-:Y:S02]  /*0620*/  SEL R17, RZ, 0x1, P2 ;  /* 0x00000001ff117807 */ /* 0x000fe40001000000 */
[----:B------:R-:W-:Y:S01]  /*0630*/  FSETP.GEU.AND P4, PT, R14, 1, PT ;  /* 0x3f8000000e00780b */ /* 0x000fe20003f8e000 */
[----:B------:R-:W-:Y:S01]  /*0640*/  FMUL R13, R18, R18 ;  /* 0x00000012120d7220 */ /* 0x000fe20000400000 */
[----:B------:R-:W-:Y:S02]  /*0650*/  SEL R18, RZ, 0x1, P1 ;  /* 0x00000001ff127807 */ /* 0x000fe40000800000 */
[----:B------:R-:W-:Y:S01]  /*0660*/  SEL R15, RZ, 0x1, P3 ;  /* 0x00000001ff0f7807 */ /* 0x000fe20001800000 */
[----:B------:R-:W-:Y:S01]  /*0670*/  FFMA R8, R19, R19, R8 ;  /* 0x0000001313087223 */ /* 0x000fe20000000008 */
[----:B------:R-:W-:-:S02]  /*0680*/  IADD3 R17, P1, P2, R17, R21, R18 ;  /* 0x0000001511117210 */ /* 0x000fc40007a3e012 */
[----:B------:R-:W-:Y:S01]  /*0690*/  SEL R14, RZ, 0x1, P4 ;  /* 0x00000001ff0e7807 */ /* 0x000fe20002000000 */
[----:B------:R-:W-:Y:S01]  /*06a0*/  FFMA R13, R20, R20, R13 ;  /* 0x00000014140d7223 */ /* 0x000fe2000000000d */
[----:B------:R-:W-:Y:S02]  /*06b0*/  IADD3.X R18, PT, PT, RZ, R6, RZ, P6, P5 ;  /* 0x00000006ff127210 */ /* 0x000fe400037ea4ff */
[----:B------:R-:W-:Y:S02]  /*06c0*/  IADD3 R6, P5, P6, R14, R17, R15 ;  /* 0x000000110e067210 */ /* 0x000fe40007ebe00f */
[----:B------:R-:W-:Y:S02]  /*06d0*/  IADD3.X R14, PT, PT, RZ, R18, RZ, P1, P2 ;  /* 0x00000012ff0e7210 */ /* 0x000fe40000fe44ff */
[----:B------:R-:W-:Y:S02]  /*06e0*/  FSETP.GEU.AND P4, PT, R8, 1, PT ;  /* 0x3f8000000800780b */ /* 0x000fe40003f8e000 */
[----:B------:R-:W-:-:S02]  /*06f0*/  FSETP.GEU.AND P3, PT, R13, 1, PT ;  /* 0x3f8000000d00780b */ /* 0x000fc40003f6e000 */
[----:B------:R-:W-:Y:S02]  /*0700*/  ISETP.NE.AND P1, PT, R12, RZ, PT ;  /* 0x000000ff0c00720c */ /* 0x000fe40003f25270 */
[----:B------:R-:W-:Y:S02]  /*0710*/  SEL R13, RZ, 0x1, P4 ;  /* 0x00000001ff0d7807 */ /* 0x000fe40002000000 */
[----:B------:R-:W-:Y:S02]  /*0720*/  SEL R8, RZ, 0x1, P3 ;  /* 0x00000001ff087807 */ /* 0x000fe40001800000 */
[----:B------:R-:W-:Y:S02]  /*0730*/  IADD3 R4, P4, PT, R4, 0x4000, RZ ;  /* 0x0000400004047810 */ /* 0x000fe40007f9e0ff */
[----:B------:R-:W-:Y:S02]  /*0740*/  IADD3 R8, P2, P3, R8, R6, R13 ;  /* 0x0000000608087210 */ /* 0x000fe40007b5e00d */
[----:B------:R-:W-:-:S02]  /*0750*/  IADD3.X R6, PT, PT, RZ, R14, RZ, P5, P6 ;  /* 0x0000000eff067210 */ /* 0x000fc40002fec4ff */
[----:B------:R-:W-:Y:S01]  /*0760*/  IADD3 R2, P5, PT, R2, 0x4000, RZ ;  /* 0x0000400002027810 */ /* 0x000fe20007fbe0ff */
[----:B------:R-:W-:Y:S01]  /*0770*/  IMAD.X R5, RZ, RZ, R5, P4 ;  /* 0x000000ffff057224 */ /* 0x000fe200020e0605 */
[----:B------:R-:W-:-:S03]  /*0780*/  IADD3.X R6, PT, PT, RZ, R6, RZ, P2, P3 ;  /* 0x00000006ff067210 */ /* 0x000fc600017e64ff */
[----:B------:R-:W-:Y:S01]  /*0790*/  IMAD.X R3, RZ, RZ, R3, P5 ;  /* 0x000000ffff037224 */ /* 0x000fe200028e0603 */
[----:B------:R-:W-:Y:S07]  /*07a0*/  @P1 BRA `(.L_x_66) ;  /* 0xfffffffc00001947 */ /* 0x000fee000383ffff */
.L_x_65:
[----:B------:R-:W-:Y:S05]  /*07b0*/  BSYNC.RECONVERGENT B2 ;  /* 0x0000000000027941 */ /* 0x000fea0003800200 */
.L_x_64:
[----:B------:R-:W-:Y:S05]  /*07c0*/  @!P0 BRA `(.L_x_63) ;  /* 0x0000000400208947 */ /* 0x000fea0003800000 */
[----:B------:R-:W-:Y:S01]  /*07d0*/  ISETP.GE.U32.AND P1, PT, R28, 0x4, PT ;  /* 0x000000041c00780c */ /* 0x000fe20003f26070 */
[----:B------:R-:W-:Y:S01]  /*07e0*/  BSSY.RECONVERGENT B2, `(.L_x_67) ;  /* 0x0000024000027945 */ /* 0x000fe20003800200 */
[----:B------:R-:W-:-:S11]  /*07f0*/  LOP3.LUT P0, R11, R11, 0x3, RZ, 0xc0, !PT ;  /* 0x000000030b0b7812 */ /* 0x000fd6000780c0ff */
[----:B------:R-:W-:Y:S05]  /*0800*/  @!P1 BRA `(.L_x_68) ;  /* 0x0000000000849947 */ /* 0x000fea0003800000 */
[----:B------:R-:W0:Y:S08]  /*0810*/  LDC.64 R4, c[0x0][0x388] ;  /* 0x0000e200ff047b82 */ /* 0x000e300000000a00 */
[----:B------:R-:W1:Y:S01]  /*0820*/  LDC.64 R2, c[0x0][0x380] ;  /* 0x0000e000ff027b82 */ /* 0x000e620000000a00 */
[----:B0-----:R-:W-:-:S05]  /*0830*/  IMAD.WIDE R4, R9, 0x4, R4 ;  /* 0x0000000409047825 */ /* 0x001fca00078e0204 */
[----:B------:R-:W2:Y:S01]  /*0840*/  LDG.E R13, desc[UR6][R4.64] ;  /* 0x00000006040d7981 */ /* 0x000ea2000c1e1900 */
[----:B-1----:R-:W-:-:S03]  /*0850*/  IMAD.WIDE R2, R9, 0x4, R2 ;  /* 0x0000000409027825 */ /* 0x002fc600078e0202 */
        /* <DEDUP_REMOVED lines=16> */
[----:B------:R-:W-:Y:S01]  /*0960*/  FSETP.GEU.AND P2, PT, R15, 1, PT ;  /* 0x3f8000000f00780b */ /* 0x000fe20003f4e000 */
[----:B------:R-:W-:-:S03]  /*0970*/  FFMA R20, R19, R19, R20 ;  /* 0x0000001313147223 */ /* 0x000fc60000000014 */
[----:B------:R-:W-:Y:S02]  /*0980*/  FSETP.GEU.AND P3, PT, R18, 1, PT ;  /* 0x3f8000001200780b */ /* 0x000fe40003f6e000 */
[----:B------:R-:W-:Y:S02]  /*0990*/  SEL R4, RZ, 0x1, P1 ;  /* 0x00000001ff047807 */ /* 0x000fe40000800000 */
[----:B------:R-:W-:Y:S02]  /*09a0*/  FSETP.GEU.AND P4, PT, R20, 1, PT ;  /* 0x3f8000001400780b */ /* 0x000fe40003f8e000 */
[----:B------:R-:W-:Y:S02]  /*09b0*/  SEL R5, RZ, 0x1, P2 ;  /* 0x00000001ff057807 */ /* 0x000fe40001000000 */
[----:B------:R-:W-:Y:S02]  /*09c0*/  SEL R3, RZ, 0x1, P3 ;  /* 0x00000001ff037807 */ /* 0x000fe40001800000 */
[----:B------:R-:W-:-:S02]  /*09d0*/  SEL R2, RZ, 0x1, P4 ;  /* 0x00000001ff027807 */ /* 0x000fc40002000000 */
[----:B------:R-:W-:-:S04]  /*09e0*/  IADD3 R8, P1, P2, R5, R8, R4 ;  /* 0x0000000805087210 */ /* 0x000fc80007a3e004 */
[----:B------:R-:W-:Y:S02]  /*09f0*/  IADD3 R8, P3, P4, R2, R8, R3 ;  /* 0x0000000802087210 */ /* 0x000fe40007c7e003 */
[----:B------:R-:W-:-:S04]  /*0a00*/  IADD3.X R6, PT, PT, RZ, R6, RZ, P1, P2 ;  /* 0x00000006ff067210 */ /* 0x000fc80000fe44ff */
[----:B------:R-:W-:-:S07]  /*0a10*/  IADD3.X R6, PT, PT, RZ, R6, RZ, P3, P4 ;  /* 0x00000006ff067210 */ /* 0x000fce0001fe84ff */
.L_x_68:
[----:B------:R-:W-:Y:S05]  /*0a20*/  BSYNC.RECONVERGENT B2 ;  /* 0x0000000000027941 */ /* 0x000fea0003800200 */
.L_x_67:
[----:B------:R-:W-:Y:S05]  /*0a30*/  @!P0 BRA `(.L_x_63) ;  /* 0x0000000000848947 */ /* 0x000fea0003800000 */
[----:B------:R-:W0:Y:S01]  /*0a40*/  LDC.64 R4, c[0x0][0x388] ;  /* 0x0000e200ff047b82 */ /* 0x000e220000000a00 */
[----:B------:R-:W-:Y:S02]  /*0a50*/  ISETP.NE.AND P0, PT, R11, 0x1, PT ;  /* 0x000000010b00780c */ /* 0x000fe40003f05270 */
[----:B------:R-:W-:-:S05]  /*0a60*/  LOP3.LUT P1, RZ, R10, 0x200, RZ, 0xc0, !PT ;  /* 0x000002000aff7812 */ /* 0x000fca000782c0ff */
[----:B------:R-:W1:Y:S08]  /*0a70*/  LDC.64 R2, c[0x0][0x380] ;  /* 0x0000e000ff027b82 */ /* 0x000e700000000a00 */
[----:B------:R-:W2:Y:S08]  /*0a80*/  LDC.64 R18, c[0x0][0x388] ;  /* 0x0000e200ff127b82 */ /* 0x000eb00000000a00 */
[----:B------:R-:W3:Y:S01]  /*0a90*/  LDC.64 R14, c[0x0][0x380] ;  /* 0x0000e000ff0e7b82 */ /* 0x000ee20000000a00 */
[----:B0-----:R-:W-:-:S05]  /*0aa0*/  @P0 IMAD.WIDE R12, R9, 0x4, R4 ;  /* 0x00000004090c0825 */ /* 0x001fca00078e0204 */
[----:B------:R-:W4:Y:S01]  /*0ab0*/  @P0 LDG.E R20, desc[UR6][R12.64] ;  /* 0x000000060c140981 */ /* 0x000f22000c1e1900 */
[----:B-1----:R-:W-:-:S03]  /*0ac0*/  @P0 IMAD.WIDE R10, R9, 0x4, R2 ;  /* 0x00000004090a0825 */ /* 0x002fc600078e0202 */
[----:B------:R-:W5:Y:S01]  /*0ad0*/  @P0 LDG.E R21, desc[UR6][R12.64+0x800] ;  /* 0x000800060c150981 */ /* 0x000f62000c1e1900 */
[----:B------:R-:W-:-:S03]  /*0ae0*/  @P0 VIADD R9, R9, 0x400 ;  /* 0x0000040009090836 */ /* 0x000fc60000000000 */
[----:B------:R-:W5:Y:S01]  /*0af0*/  @P0 LDG.E R17, desc[UR6][R10.64] ;  /* 0x000000060a110981 */ /* 0x000f62000c1e1900 */
[----:B--2---:R-:W-:-:S03]  /*0b00*/  @!P1 IMAD.WIDE R4, R9, 0x4, R18 ;  /* 0x0000000409049825 */ /* 0x004fc600078e0212 */
[----:B------:R-:W2:Y:S04]  /*0b10*/  @P0 LDG.E R18, desc[UR6][R10.64+0x800] ;  /* 0x000800060a120981 */ /* 0x000ea8000c1e1900 */
[----:B------:R-:W2:Y:S01]  /*0b20*/  @!P1 LDG.E R4, desc[UR6][R4.64] ;  /* 0x0000000604049981 */ /* 0x000ea2000c1e1900 */
[----:B---3--:R-:W-:-:S06]  /*0b30*/  @!P1 IMAD.WIDE R2, R9, 0x4, R14 ;  /* 0x0000000409029825 */ /* 0x008fcc00078e020e */
[----:B------:R-:W3:Y:S01]  /*0b40*/  @!P1 LDG.E R2, desc[UR6][R2.64] ;  /* 0x0000000602029981 */ /* 0x000ee2000c1e1900 */
[----:B----4-:R-:W-:Y:S01]  /*0b50*/  @P0 FMUL R20, R20, R20 ;  /* 0x0000001414140220 */ /* 0x010fe20000400000 */
[----:B-----5:R-:W-:-:S03]  /*0b60*/  @P0 FMUL R21, R21, R21 ;  /* 0x0000001515150220 */ /* 0x020fc60000400000 */
[----:B------:R-:W-:Y:S01]  /*0b70*/  @P0 FFMA R20, R17, R17, R20 ;  /* 0x0000001111140223 */ /* 0x000fe20000000014 */
[----:B--2---:R-:W-:Y:S01]  /*0b80*/  @P0 FFMA R21, R18, R18, R21 ;  /* 0x0000001212150223 */ /* 0x004fe20000000015 */
[----:B------:R-:W-:-:S03]  /*0b90*/  @!P1 FMUL R9, R4, R4 ;  /* 0x0000000404099220 */ /* 0x000fc60000400000 */
[----:B------:R-:W-:Y:S02]  /*0ba0*/  @P0 FSETP.GEU.AND P2, PT, R20, 1, PT ;  /* 0x3f8000001400080b */ /* 0x000fe40003f4e000 */
[----:B------:R-:W-:Y:S01]  /*0bb0*/  @P0 FSETP.GEU.AND P3, PT, R21, 1, PT ;  /* 0x3f8000001500080b */ /* 0x000fe20003f6e000 */
[----:B---3--:R-:W-:Y:S01]  /*0bc0*/  @!P1 FFMA R9, R2, R2, R9 ;  /* 0x0000000202099223 */ /* 0x008fe20000000009 */
[----:B------:R-:W-:Y:S02]  /*0bd0*/  @P0 SEL R11, RZ, 0x1, P2 ;  /* 0x00000001ff0b0807 */ /* 0x000fe40001000000 */
[----:B------:R-:W-:Y:S02]  /*0be0*/  @P0 SEL R4, RZ, 0x1, P3 ;  /* 0x00000001ff040807 */ /* 0x000fe40001800000 */
[----:B------:R-:W-:Y:S02]  /*0bf0*/  @!P1 FSETP.GEU.AND P2, PT, R9, 1, PT ;  /* 0x3f8000000900980b */ /* 0x000fe40003f4e000 */
[----:B------:R-:W-:-:S02]  /*0c00*/  @P0 IADD3 R8, P3, P4, R4, R8, R11 ;  /* 0x0000000804080210 */ /* 0x000fc40007c7e00b */
[----:B------:R-:W-:Y:S02]  /*0c10*/  @!P1 SEL R3, RZ, 0x1, P2 ;  /* 0x00000001ff039807 */ /* 0x000fe40001000000 */
[----:B------:R-:W-:Y:S02]  /*0c20*/  @P0 IADD3.X R6, PT, PT, RZ, R6, RZ, P3, P4 ;  /* 0x00000006ff060210 */ /* 0x000fe40001fe84ff */
[----:B------:R-:W-:-:S05]  /*0c30*/  @!P1 IADD3 R8, P2, PT, R3, R8, RZ ;  /* 0x0000000803089210 */ /* 0x000fca0007f5e0ff */
[----:B------:R-:W-:-:S08]  /*0c40*/  @!P1 IMAD.X R6, RZ, RZ, R6, P2 ;  /* 0x000000ffff069224 */ /* 0x000fd000010e0606 */
.L_x_63:
[----:B------:R-:W-:Y:S05]  /*0c50*/  BSYNC.RECONVERGENT B1 ;  /* 0x0000000000017941 */ /* 0x000fea0003800200 */
.L_x_62:
[----:B------:R-:W-:-:S04]  /*0c60*/  ISETP.GE.U32.AND P0, PT, R16, 0x200, PT ;  /* 0x000002001000780c */ /* 0x000fc80003f06070 */
[----:B------:R-:W-:-:S13]  /*0c70*/  ISETP.GE.U32.AND.EX P0, PT, R0, RZ, PT, P0 ;  /* 0x000000ff0000720c */ /* 0x000fda0003f06100 */
[----:B------:R-:W-:Y:S05]  /*0c80*/  @!P0 BRA `(.L_x_69) ;  /* 0x00000004002c8947 */ /* 0x000fea0003800000 */
[----:B------:R-:W0:Y:S01]  /*0c90*/  S2R R4, SR_LANEID ;  /* 0x0000000000047919 */ /* 0x000e220000000000 */
[----:B------:R-:W-:Y:S01]  /*0ca0*/  ISETP.NE.AND P5, PT, R7, RZ, PT ;  /* 0x000000ff0700720c */ /* 0x000fe20003fa5270 */
        /* <DEDUP_REMOVED lines=39> */
[----:B-1----:R-:W-:-:S03]  /*0f20*/  SEL R3, R3, RZ, !P0 ;  /* 0x000000ff03037207 */ /* 0x002fc60004000000 */
        /* <DEDUP_REMOVED lines=9> */
[----:B--2---:R-:W0:Y:S04]  /*0fc0*/  LDS.128 R4, [UR4+0x20] ;  /* 0x00002004ff047984 */ /* 0x004e280008000c00 */
[----:B------:R-:W1:Y:S04]  /*0fd0*/  LDS.128 R8, [UR4+0x30] ;  /* 0x00003004ff087984 */ /* 0x000e680008000c00 */
[----:B------:R-:W2:Y:S04]  /*0fe0*/  LDS.128 R12, [UR4+0x40] ;  /* 0x00004004ff0c7984 */ /* 0x000ea80008000c00 */
[----:B------:R-:W3:Y:S04]  /*0ff0*/  LDS.128 R16, [UR4+0x50] ;  /* 0x00005004ff107984 */ /* 0x000ee80008000c00 */
[----:B------:R-:W4:Y:S04]  /*1000*/  LDS.128 R20, [UR4+0x60] ;  /* 0x00006004ff147984 */ /* 0x000f280008000c00 */
[----:B------:R-:W5:Y:S04]  /*1010*/  LDS.128 R24, [UR4+0x70] ;  /* 0x00007004ff187984 */ /* 0x000f680008000c00 */
[----:B------:R-:W5:Y:S01]  /*1020*/  LDS.128 R28, [UR4+0x80] ;  /* 0x00008004ff1c7984 */ /* 0x000f620008000c00 */
[----:B0-----:R-:W-:-:S04]  /*1030*/  IADD3 R35, P0, P1, R4, R32, R2 ;  /* 0x0000002004237210 */ /* 0x001fc8000791e002 */
[----:B-1----:R-:W-:Y:S02]  /*1040*/  IADD3 R35, P2, P3, R8, R35, R6 ;  /* 0x0000002308237210 */ /* 0x002fe40007b5e006 */
[----:B------:R-:W-:Y:S02]  /*1050*/  IADD3.X R5, PT, PT, R5, R33, R3, P0, P1 ;  /* 0x0000002105057210 */ /* 0x000fe400007e2403 */
[----:B--2---:R-:W-:Y:S02]  /*1060*/  IADD3 R3, P0, P1, R12, R35, R10 ;  /* 0x000000230c037210 */ /* 0x004fe4000791e00a */
[----:B------:R-:W-:Y:S02]  /*1070*/  IADD3.X R7, PT, PT, R9, R5, R7, P2, P3 ;  /* 0x0000000509077210 */ /* 0x000fe400017e6407 */
[----:B---3--:R-:W-:Y:S02]  /*1080*/  IADD3 R3, P2, P3, R16, R3, R14 ;  /* 0x0000000310037210 */ /* 0x008fe40007b5e00e */
[----:B------:R-:W-:-:S02]  /*1090*/  IADD3.X R11, PT, PT, R13, R7, R11, P0, P1 ;  /* 0x000000070d0b7210 */ /* 0x000fc400007e240b */
[----:B----4-:R-:W-:Y:S02]  /*10a0*/  IADD3 R3, P0, P1, R20, R3, R18 ;  /* 0x0000000314037210 */ /* 0x010fe4000791e012 */
[----:B------:R-:W-:Y:S02]  /*10b0*/  IADD3.X R15, PT, PT, R17, R11, R15, P2, P3 ;  /* 0x0000000b110f7210 */ /* 0x000fe400017e640f */
[----:B-----5:R-:W-:Y:S02]  /*10c0*/  IADD3 R3, P2, P3, R24, R3, R22 ;  /* 0x0000000318037210 */ /* 0x020fe40007b5e016 */
[----:B------:R-:W-:Y:S02]  /*10d0*/  IADD3.X R19, PT, PT, R21, R15, R19, P0, P1 ;  /* 0x0000000f15137210 */ /* 0x000fe400007e2413 */
[----:B------:R-:W-:Y:S02]  /*10e0*/  IADD3 R3, P0, P1, R28, R3, R26 ;  /* 0x000000031c037210 */ /* 0x000fe4000791e01a */
[----:B------:R-:W-:-:S02]  /*10f0*/  IADD3.X R23, PT, PT, R25, R19, R23, P2, P3 ;  /* 0x0000001319177210 */ /* 0x000fc400017e6417 */
[----:B------:R-:W-:Y:S02]  /*1100*/  IADD3 R2, P2, PT, R3, R30, RZ ;  /* 0x0000001e03027210 */ /* 0x000fe40007f5e0ff */
[----:B------:R-:W-:-:S05]  /*1110*/  IADD3.X R3, PT, PT, R29, R23, R27, P0, P1 ;  /* 0x000000171d037210 */ /* 0x000fca00007e241b */
[----:B------:R-:W-:Y:S01]  /*1120*/  IMAD.X R3, R3, 0x1, R31, P2 ;  /* 0x0000000103037824 */ /* 0x000fe200010e061f */
[----:B------:R-:W-:Y:S06]  /*1130*/  BRA `(.L_x_70) ;  /* 0x0000002000607947 */ /* 0x000fec0003800000 */
.L_x_69:
[C---:B------:R-:W-:Y:S02]  /*1140*/  LOP3.LUT R2, R7.reuse, 0x3e0, RZ, 0xc0, !PT ;  /* 0x000003e007027812 */ /* 0x040fe400078ec0ff */
[----:B------:R-:W-:Y:S02]  /*1150*/  ISETP.NE.AND P5, PT, R7, RZ, PT ;  /* 0x000000ff0700720c */ /* 0x000fe40003fa5270 */
[----:B------:R-:W-:Y:S01]  /*1160*/  LOP3.LUT R5, RZ, R2, RZ, 0x33, !PT ;  /* 0x00000002ff057212 */ /* 0x000fe200078e33ff */
[----:B------:R-:W-:Y:S02]  /*1170*/  VIADD R3, R2, 0x20 ;  /* 0x0000002002037836 */ /* 0x000fe40000000000 */
[----:B------:R-:W0:Y:S02]  /*1180*/  S2R R2, SR_LANEID ;  /* 0x0000000000027919 */ /* 0x000e240000000000 */
[----:B------:R-:W-:Y:S01]  /*1190*/  IMAD.IADD R5, R5, 0x1, R16 ;  /* 0x0000000105057824 */ /* 0x000fe200078e0210 */
[----:B------:R-:W-:-:S04]  /*11a0*/  ISETP.GT.U32.AND P0, PT, R3, R16, PT ;  /* 0x000000100300720c */ /* 0x000fc80003f04070 */
        /* <DEDUP_REMOVED lines=45> */
[----:B-1----:R-:W-:-:S05]  /*1480*/  SEL R4, R4, RZ, !P0 ;  /* 0x000000ff04047207 */ /* 0x002fca0004000000 */
[----:B------:R-:W-:-:S05]  /*1490*/  IMAD.X R3, R4, 0x1, R8, P1 ;  /* 0x0000000104037824 */ /* 0x000fca00008e0608 */
[----:B------:R1:W-:Y:S01]  /*14a0*/  @!P2 STS.64 [R9+0x10], R2 ;  /* 0x000010020900a388 */ /* 0x0003e20000000a00 */
[----:B------:R-:W-:Y:S06]  /*14b0*/  BAR.SYNC.DEFER_BLOCKING 0x0 ;  /* 0x0000000000007b1d */ /* 0x000fec0000010000 */
[----:B------:R-:W-:Y:S05]  /*14c0*/  @P5 BRA `(.L_x_70) ;  /* 0x0000001c007c5947 */ /* 0x000fea0003800000 */
[----:B------:R-:W0:Y:S01]  /*14d0*/  S2UR UR5, SR_CgaCtaId ;  /* 0x00000000000579c3 */ /* 0x000e220000008800 */
[----:B------:R-:W-:Y:S01]  /*14e0*/  UMOV UR4, 0x400 ;  /* 0x0000040000047882 */ /* 0x000fe20000000000 */
[C---:B------:R-:W-:Y:S02]  /*14f0*/  ISETP.GT.U32.AND P0, PT, R16.reuse, 0x20, PT ;  /* 0x000000201000780c */ /* 0x040fe40003f04070 */
[----:B------:R-:W-:Y:S02]  /*1500*/  ISETP.GT.U32.AND P1, PT, R16, 0x40, PT ;  /* 0x000000401000780c */ /* 0x000fe40003f24070 */
[----:B------:R-:W-:Y:S02]  /*1510*/  ISETP.GT.U32.AND.EX P0, PT, R0, RZ, PT, P0 ;  /* 0x000000ff0000720c */ /* 0x000fe40003f04100 */
[----:B------:R-:W-:Y:S02]  /*1520*/  ISETP.GT.U32.AND P2, PT, R16, 0x60, PT ;  /* 0x000000601000780c */ /* 0x000fe40003f44070 */
[----:B------:R-:W-:-:S02]  /*1530*/  ISETP.GT.U32.AND.EX P1, PT, R0, RZ, PT, P1 ;  /* 0x000000ff0000720c */ /* 0x000fc40003f24110 */
[----:B------:R-:W-:-:S04]  /*1540*/  ISETP.GT.U32.AND P6, PT, R16, 0x140, PT ;  /* 0x000001401000780c */ /* 0x000fc80003fc4070 */
[----:B------:R-:W-:Y:S01]  /*1550*/  ISETP.GT.U32.AND.EX P6, PT, R0, RZ, PT, P6 ;  /* 0x000000ff0000720c */ /* 0x000fe20003fc4160 */
[----:B0-----:R-:W-:-:S09]  /*1560*/  ULEA UR4, UR5, UR4, 0x18 ;  /* 0x0000000405047291 */ /* 0x001fd2000f8ec0ff */
[----:B------:R-:W0:Y:S04]  /*1570*/  LDS.64 R18, [UR4+0x18] ;  /* 0x00001804ff127984 */ /* 0x000e280008000a00 */
[----:B------:R-:W2:Y:S04]  /*1580*/  LDS.128 R20, [UR4+0x20] ;  /* 0x00002004ff147984 */ /* 0x000ea80008000c00 */
[----:B------:R-:W3:Y:S04]  /*1590*/  LDS.128 R4, [UR4+0x30] ;  /* 0x00003004ff047984 */ /* 0x000ee80008000c00 */
[----:B-1----:R-:W1:Y:S04]  /*15a0*/  LDS.128 R8, [UR4+0x40] ;  /* 0x00004004ff087984 */ /* 0x002e680008000c00 */
[----:B------:R-:W4:Y:S01]  /*15b0*/  LDS.128 R12, [UR4+0x50] ;  /* 0x00005004ff0c7984 */ /* 0x000f220008000c00 */
[----:B0-----:R-:W-:-:S02]  /*15c0*/  SEL R25, R18, RZ, P0 ;  /* 0x000000ff12197207 */ /* 0x001fc40000000000 */
[----:B------:R-:W-:Y:S02]  /*15d0*/  SEL R29, R19, RZ, P0 ;  /* 0x000000ff131d7207 */ /* 0x000fe40000000000 */
[----:B------:R-:W-:Y:S02]  /*15e0*/  ISETP.GT.U32.AND.EX P0, PT, R0, RZ, PT, P2 ;  /* 0x000000ff0000720c */ /* 0x000fe40003f04120 */
[----:B--2---:R-:W-:Y:S02]  /*15f0*/  SEL R19, R20, RZ, P1 ;  /* 0x000000ff14137207 */ /* 0x004fe40000800000 */
[----:B------:R-:W-:Y:S02]  /*1600*/  SEL R24, R21, RZ, P1 ;  /* 0x000000ff15187207 */ /* 0x000fe40000800000 */
[----:B------:R-:W-:Y:S02]  /*1610*/  ISETP.GT.U32.AND P1, PT, R16, 0x80, PT ;  /* 0x000000801000780c */ /* 0x000fe40003f24070 */
[----:B------:R-:W-:-:S02]  /*1620*/  SEL R18, R22, RZ, P0 ;  /* 0x000000ff16127207 */ /* 0x000fc40000000000 */
[----:B------:R-:W-:Y:S02]  /*1630*/  SEL R17, R23, RZ, P0 ;  /* 0x000000ff17117207 */ /* 0x000fe40000000000 */
[----:B------:R-:W-:Y:S01]  /*1640*/  IADD3 R2, P2, P3, R19, R25, R2 ;  /* 0x0000001913027210 */ /* 0x000fe20007b5e002 */
[----:B------:R-:W0:Y:S01]  /*1650*/  LDS.128 R20, [UR4+0x60] ;  /* 0x00006004ff147984 */ /* 0x000e220008000c00 */
[----:B------:R-:W-:Y:S02]  /*1660*/  ISETP.GT.U32.AND.EX P0, PT, R0, RZ, PT, P1 ;  /* 0x000000ff0000720c */ /* 0x000fe40003f04110 */
[----:B------:R-:W-:Y:S02]  /*1670*/  ISETP.GT.U32.AND P1, PT, R16, 0xa0, PT ;  /* 0x000000a01000780c */ /* 0x000fe40003f24070 */
[----:B------:R-:W-:Y:S02]  /*1680*/  IADD3.X R29, PT, PT, R24, R29, R3, P2, P3 ;  /* 0x0000001d181d7210 */ /* 0x000fe400017e6403 */
[----:B---3--:R-:W-:Y:S01]  /*1690*/  SEL R19, R4, RZ, P0 ;  /* 0x000000ff04137207 */ /* 0x008fe20000000000 */
[----:B------:R-:W2:Y:S01]  /*16a0*/  LDS.128 R24, [UR4+0x70] ;  /* 0x00007004ff187984 */ /* 0x000ea20008000c00 */
[----:B------:R-:W-:-:S02]  /*16b0*/  SEL R28, R5, RZ, P0 ;  /* 0x000000ff051c7207 */ /* 0x000fc40000000000 */
[----:B------:R-:W-:Y:S02]  /*16c0*/  ISETP.GT.U32.AND.EX P0, PT, R0, RZ, PT, P1 ;  /* 0x000000ff0000720c */ /* 0x000fe40003f04110 */
[----:B------:R-:W-:Y:S02]  /*16d0*/  IADD3 R19, P2, P3, R19, R2, R18 ;  /* 0x0000000213137210 */ /* 0x000fe40007b5e012 */
[----:B------:R-:W-:Y:S02]  /*16e0*/  SEL R3, R6, RZ, P0 ;  /* 0x000000ff06037207 */ /* 0x000fe40000000000 */
[----:B------:R-:W-:Y:S02]  /*16f0*/  SEL R18, R7, RZ, P0 ;  /* 0x000000ff07127207 */ /* 0x000fe40000000000 */
[----:B------:R-:W3:Y:S01]  /*1700*/  LDS.128 R4, [UR4+0x80] ;  /* 0x00008004ff047984 */ /* 0x000ee20008000c00 */
[----:B------:R-:W-:Y:S02]  /*1710*/  ISETP.GT.U32.AND P1, PT, R16, 0xc0, PT ;  /* 0x000000c01000780c */ /* 0x000fe40003f24070 */
[----:B------:R-:W-:-:S02]  /*1720*/  IADD3.X R28, PT, PT, R28, R29, R17, P2, P3 ;  /* 0x0000001d1c1c7210 */ /* 0x000fc400017e6411 */
[----:B------:R-:W-:Y:S02]  /*1730*/  ISETP.GT.U32.AND.EX P0, PT, R0, RZ, PT, P1 ;  /* 0x000000ff0000720c */ /* 0x000fe40003f04110 */
[C---:B------:R-:W-:Y:S02]  /*1740*/  ISETP.GT.U32.AND P1, PT, R16.reuse, 0xe0, PT ;  /* 0x000000e01000780c */ /* 0x040fe40003f24070 */
[----:B------:R-:W-:Y:S02]  /*1750*/  ISETP.GT.U32.AND P2, PT, R16, 0x100, PT ;  /* 0x000001001000780c */ /* 0x000fe40003f44070 */
[----:B-1----:R-:W-:Y:S02]  /*1760*/  SEL R2, R8, RZ, P0 ;  /* 0x000000ff08027207 */ /* 0x002fe40000000000 */
[----:B------:R-:W-:Y:S02]  /*1770*/  SEL R17, R9, RZ, P0 ;  /* 0x000000ff09117207 */ /* 0x000fe40000000000 */
[----:B------:R-:W-:-:S02]  /*1780*/  ISETP.GT.U32.AND.EX P0, PT, R0, RZ, PT, P1 ;  /* 0x000000ff0000720c */ /* 0x000fc40003f04110 */
[----:B------:R-:W-:Y:S02]  /*1790*/  ISETP.GT.U32.AND.EX P1, PT, R0, RZ, PT, P2 ;  /* 0x000000ff0000720c */ /* 0x000fe40003f24120 */
[----:B------:R-:W-:Y:S02]  /*17a0*/  ISETP.GT.U32.AND P2, PT, R16, 0x120, PT ;  /* 0x000001201000780c */ /* 0x000fe40003f44070 */
[----:B------:R-:W-:Y:S02]  /*17b0*/  IADD3 R2, P3, P4, R2, R19, R3 ;  /* 0x0000001302027210 */ /* 0x000fe40007c7e003 */
[----:B------:R-:W-:Y:S02]  /*17c0*/  SEL R3, R10, RZ, P0 ;  /* 0x000000ff0a037207 */ /* 0x000fe40000000000 */
[----:B------:R-:W-:Y:S02]  /*17d0*/  SEL R9, R11, RZ, P0 ;  /* 0x000000ff0b097207 */ /* 0x000fe40000000000 */
[----:B------:R-:W-:-:S02]  /*17e0*/  ISETP.GT.U32.AND.EX P0, PT, R0, RZ, PT, P2 ;  /* 0x000000ff0000720c */ /* 0x000fc40003f04120 */
[----:B----4-:R-:W-:Y:S02]  /*17f0*/  SEL R8, R12, RZ, P1 ;  /* 0x000000ff0c087207 */ /* 0x010fe40000800000 */
[----:B------:R-:W-:Y:S02]  /*1800*/  IADD3.X R12, PT, PT, R17, R28, R18, P3, P4 ;  /* 0x0000001c110c7210 */ /* 0x000fe40001fe8412 */
[----:B------:R-:W-:Y:S02]  /*1810*/  SEL R11, R14, RZ, P0 ;  /* 0x000000ff0e0b7207 */ /* 0x000fe40000000000 */
[----:B------:R-:W-:Y:S02]  /*1820*/  ISETP.GT.U32.AND P4, PT, R16, 0x160, PT ;  /* 0x000001601000780c */ /* 0x000fe40003f84070 */
[----:B------:R-:W-:Y:S02]  /*1830*/  SEL R10, R13, RZ, P1 ;  /* 0x000000ff0d0a7207 */ /* 0x000fe40000800000 */
[----:B------:R-:W-:-:S02]  /*1840*/  SEL R14, R15, RZ, P0 ;  /* 0x000000ff0f0e7207 */ /* 0x000fc40000000000 */
[----:B------:R-:W-:Y:S02]  /*1850*/  IADD3 R8, P1, P2, R8, R2, R3 ;  /* 0x0000000208087210 */ /* 0x000fe40007a3e003 */
[----:B------:R-:W-:Y:S02]  /*1860*/  ISETP.GT.U32.AND P0, PT, R16, 0x180, PT ;  /* 0x000001801000780c */ /* 0x000fe40003f04070 */
[----:B------:R-:W-:Y:S02]  /*1870*/  ISETP.GT.U32.AND.EX P4, PT, R0, RZ, PT, P4 ;  /* 0x000000ff0000720c */ /* 0x000fe40003f84140 */
[----:B0-----:R-:W-:Y:S02]  /*1880*/  SEL R2, R20, RZ, P6 ;  /* 0x000000ff14027207 */ /* 0x001fe40003000000 */
[----:B------:R-:W-:Y:S02]  /*1890*/  IADD3.X R10, PT, PT, R10, R12, R9, P1, P2 ;  /* 0x0000000c0a0a7210 */ /* 0x000fe40000fe4409 */
[----:B------:R-:W-:-:S02]  /*18a0*/  ISETP.GT.U32.AND.EX P0, PT, R0, RZ, PT, P0 ;  /* 0x000000ff0000720c */ /* 0x000fc40003f04100 */
[C---:B------:R-:W-:Y:S02]  /*18b0*/  ISETP.GT.U32.AND P3, PT, R16.reuse, 0x1a0, PT ;  /* 0x000001a01000780c */ /* 0x040fe40003f64070 */
[----:B------:R-:W-:Y:S02]  /*18c0*/  ISETP.GT.U32.AND P1, PT, R16, 0x1c0, PT ;  /* 0x000001c01000780c */ /* 0x000fe40003f24070 */
[----:B------:R-:W-:Y:S02]  /*18d0*/  SEL R9, R21, RZ, P6 ;  /* 0x000000ff15097207 */ /* 0x000fe40003000000 */
[----:B------:R-:W-:Y:S02]  /*18e0*/  SEL R3, R22, RZ, P4 ;  /* 0x000000ff16037207 */ /* 0x000fe40002000000 */
[----:B------:R-:W-:Y:S02]  /*18f0*/  SEL R23, R23, RZ, P4 ;  /* 0x000000ff17177207 */ /* 0x000fe40002000000 */
[----:B------:R-:W-:-:S02]  /*1900*/  IADD3 R2, P6, P4, R2, R8, R11 ;  /* 0x0000000802027210 */ /* 0x000fc40007cde00b */
[----:B--2---:R-:W-:Y:S02]  /*1910*/  SEL R8, R24, RZ, P0 ;  /* 0x000000ff18087207 */ /* 0x004fe40000000000 */
[C---:B------:R-:W-:Y:S02]  /*1920*/  ISETP.GT.U32.AND.EX P3, PT, R0.reuse, RZ, PT, P3 ;  /* 0x000000ff0000720c */ /* 0x040fe40003f64130 */
[----:B------:R-:W-:Y:S02]  /*1930*/  ISETP.GT.U32.AND.EX P1, PT, R0, RZ, PT, P1 ;  /* 0x000000ff0000720c */ /* 0x000fe40003f24110 */
[----:B------:R-:W-:Y:S02]  /*1940*/  ISETP.GT.U32.AND P2, PT, R16, 0x1e0, PT ;  /* 0x000001e01000780c */ /* 0x000fe40003f44070 */
[----:B------:R-:W-:Y:S02]  /*1950*/  IADD3.X R9, PT, PT, R9, R10, R14, P6, P4 ;  /* 0x0000000a09097210 */ /* 0x000fe400037e840e */
[----:B------:R-:W-:-:S02]  /*1960*/  IADD3 R8, P6, P4, R8, R2, R3 ;  /* 0x0000000208087210 */ /* 0x000fc40007cde003 */
[----:B------:R-:W-:Y:S02]  /*1970*/  SEL R2, R26, RZ, P3 ;  /* 0x000000ff1a027207 */ /* 0x000fe40001800000 */
[----:B---3--:R-:W-:Y:S02]  /*1980*/  SEL R3, R4, RZ, P1 ;  /* 0x000000ff04037207 */ /* 0x008fe40000800000 */
[----:B------:R-:W-:Y:S02]  /*1990*/  ISETP.GT.U32.AND.EX P2, PT, R0, RZ, PT, P2 ;  /* 0x000000ff0000720c */ /* 0x000fe40003f44120 */
        /* <DEDUP_REMOVED lines=11> */
.L_x_59:
[----:B------:R-:W0:Y:S01]  /*1a50*/  S2R R4, SR_TID.X ;  /* 0x0000000000047919 */ /* 0x000e220000002100 */
[----:B------:R-:W0:Y:S08]  /*1a60*/  LDC.64 R6, c[0x0][0x388] ;  /* 0x0000e200ff067b82 */ /* 0x000e300000000a00 */
[----:B------:R-:W1:Y:S01]  /*1a70*/  LDC.64 R8, c[0x0][0x380] ;  /* 0x0000e000ff087b82 */ /* 0x000e620000000a00 */
[----:B0-----:R-:W-:-:S04]  /*1a80*/  IMAD.WIDE.U32 R6, R4, 0x4, R6 ;  /* 0x0000000404067825 */ /* 0x001fc800078e0006 */
[----:B-1----:R-:W-:Y:S01]  /*1a90*/  IMAD.WIDE.U32 R8, R4, 0x4, R8 ;  /* 0x0000000404087825 */ /* 0x002fe200078e0008 */
        /* <DEDUP_REMOVED lines=14> */
[----:B------:R-:W-:Y:S01]  /*1b80*/  IADD3 R28, P5, PT, R16, -0xe00, RZ ;  /* 0xfffff200101c7810 */ /* 0x000fe20007fbe0ff */
[----:B------:R-:W-:Y:S01]  /*1b90*/  UMOV UR9, 0xe00 ;  /* 0x00000e0000097882 */ /* 0x000fe20000000000 */
[----:B------:R-:W-:Y:S01]  /*1ba0*/  UMOV UR4, URZ ;  /* 0x000000ff00047c82 */ /* 0x000fe20008000000 */
[----:B--2---:R-:W-:Y:S01]  /*1bb0*/  FMUL R10, R5, R5 ;  /* 0x00000005050a7220 */ /* 0x004fe20000400000 */
[----:B---3--:R-:W-:Y:S01]  /*1bc0*/  FMUL R12, R12, R12 ;  /* 0x0000000c0c0c7220 */ /* 0x008fe20000400000 */
[----:B----4-:R-:W-:-:S02]  /*1bd0*/  FMUL R14, R14, R14 ;  /* 0x0000000e0e0e7220 */ /* 0x010fc40000400000 */
[----:B-----5:R-:W-:Y:S01]  /*1be0*/  FFMA R10, R3, R3, R10 ;  /* 0x00000003030a7223 */ /* 0x020fe2000000000a */
[----:B------:R-:W-:-:S04]  /*1bf0*/  FFMA R12, R11, R11, R12 ;  /* 0x0000000b0b0c7223 */ /* 0x000fc8000000000c */
[----:B------:R-:W-:Y:S01]  /*1c00*/  FSETP.GEU.AND P0, PT, R10, 1, PT ;  /* 0x3f8000000a00780b */ /* 0x000fe20003f0e000 */
[----:B------:R-:W-:Y:S01]  /*1c10*/  FFMA R14, R13, R13, R14 ;  /* 0x0000000d0d0e7223 */ /* 0x000fe2000000000e */
[----:B------:R-:W-:Y:S02]  /*1c20*/  FSETP.GEU.AND P1, PT, R12, 1, PT ;  /* 0x3f8000000c00780b */ /* 0x000fe40003f2e000 */
[----:B------:R-:W-:Y:S01]  /*1c30*/  SEL R3, RZ, 0x1, P0 ;  /* 0x00000001ff037807 */ /* 0x000fe20000000000 */
[----:B------:R-:W-:Y:S01]  /*1c40*/  FMUL R10, R17, R17 ;  /* 0x00000011110a7220 */ /* 0x000fe20000400000 */
[----:B------:R-:W-:Y:S02]  /*1c50*/  FSETP.GEU.AND P2, PT, R14, 1, PT ;  /* 0x3f8000000e00780b */ /* 0x000fe40003f4e000 */
[----:B------:R-:W-:Y:S01]  /*1c60*/  SEL R12, RZ, 0x1, P1 ;  /* 0x00000001ff0c7807 */ /* 0x000fe20000800000 */
[----:B------:R-:W-:Y:S01]  /*1c70*/  FMUL R19, R19, R19 ;  /* 0x0000001313137220 */ /* 0x000fe20000400000 */
[----:B------:R-:W-:Y:S01]  /*1c80*/  SEL R5, RZ, 0x1, P2 ;  /* 0x00000001ff057807 */ /* 0x000fe20001000000 */
[----:B------:R-:W-:-:S03]  /*1c90*/  FFMA R10, R15, R15, R10 ;  /* 0x0000000f0f0a7223 */ /* 0x000fc6000000000a */
[----:B------:R-:W-:Y:S01]  /*1ca0*/  IADD3 R5, P3, P4, R5, R12, R3 ;  /* 0x0000000c05057210 */ /* 0x000fe20007c7e003 */
[----:B------:R-:W-:Y:S01]  /*1cb0*/  FFMA R19, R18, R18, R19 ;  /* 0x0000001212137223 */ /* 0x000fe20000000013 */
[----:B------:R-:W-:Y:S01]  /*1cc0*/  FSETP.GEU.AND P0, PT, R10, 1, PT ;  /* 0x3f8000000a00780b */ /* 0x000fe20003f0e000 */
[----:B------:R-:W-:-:S03]  /*1cd0*/  FMUL R21, R21, R21 ;  /* 0x0000001515157220 */ /* 0x000fc60000400000 */
[----:B------:R-:W-:Y:S02]  /*1ce0*/  FSETP.GEU.AND P1, PT, R19, 1, PT ;  /* 0x3f8000001300780b */ /* 0x000fe40003f2e000 */
[----:B------:R-:W-:Y:S01]  /*1cf0*/  SEL R10, RZ, 0x1, P0 ;  /* 0x00000001ff0a7807 */ /* 0x000fe20000000000 */
[----:B------:R-:W-:Y:S01]  /*1d00*/  FMUL R3, R22, R22 ;  /* 0x0000001616037220 */ /* 0x000fe20000400000 */
[----:B------:R-:W-:-:S03]  /*1d10*/  FFMA R21, R20, R20, R21 ;  /* 0x0000001414157223 */ /* 0x000fc60000000015 */
[----:B------:R-:W-:Y:S01]  /*1d20*/  FFMA R3, R2, R2, R3 ;  /* 0x0000000202037223 */ /* 0x000fe20000000003 */
[----:B------:R-:W-:Y:S02]  /*1d30*/  SEL R2, RZ, 0x1, P1 ;  /* 0x00000001ff027807 */ /* 0x000fe40000800000 */
[----:B------:R-:W-:Y:S02]  /*1d40*/  FSETP.GEU.AND P0, PT, R21, 1, PT ;  /* 0x3f8000001500780b */ /* 0x000fe40003f0e000 */
[----:B------:R-:W-:Y:S02]  /*1d50*/  IADD3 R2, P1, P2, R2, R5, R10 ;  /* 0x0000000502027210 */ /* 0x000fe40007a3e00a */
[----:B------:R-:W-:Y:S02]  /*1d60*/  SEL R11, RZ, 0x1, P0 ;  /* 0x00000001ff0b7807 */ /* 0x000fe40000000000 */
[----:B------:R-:W-:Y:S02]  /*1d70*/  ISETP.GE.U32.AND P0, PT, R28, 0xe00, PT ;  /* 0x00000e001c00780c */ /* 0x000fe40003f06070 */
[----:B------:R-:W-:-:S02]  /*1d80*/  IADD3.X R5, PT, PT, R0, -0x1, RZ, P5, !PT ;  /* 0xffffffff00057810 */ /* 0x000fc40002ffe4ff */
[----:B------:R-:W-:Y:S02]  /*1d90*/  FSETP.GEU.AND P6, PT, R3, 1, PT ;  /* 0x3f8000000300780b */ /* 0x000fe40003fce000 */
[----:B------:R-:W-:Y:S02]  /*1da0*/  ISETP.GE.U32.AND.EX P0, PT, R5, RZ, PT, P0 ;  /* 0x000000ff0500720c */ /* 0x000fe40003f06100 */
[----:B------:R-:W-:Y:S02]  /*1db0*/  SEL R3, RZ, 0x1, P6 ;  /* 0x00000001ff037807 */ /* 0x000fe40003000000 */
[----:B------:R-:W-:Y:S02]  /*1dc0*/  IADD3.X R10, PT, PT, RZ, RZ, RZ, P3, P4 ;  /* 0x000000ffff0a7210 */ /* 0x000fe40001fe84ff */
[----:B------:R-:W-:Y:S02]  /*1dd0*/  IADD3 R3, P3, P4, R3, R2, R11 ;  /* 0x0000000203037210 */ /* 0x000fe40007c7e00b */
[----:B------:R-:W-:-:S04]  /*1de0*/  IADD3.X R2, PT, PT, RZ, R10, RZ, P1, P2 ;  /* 0x0000000aff027210 */ /* 0x000fc80000fe44ff */
[----:B------:R-:W-:Y:S01]  /*1df0*/  IADD3.X R2, PT, PT, RZ, R2, RZ, P3, P4 ;  /* 0x00000002ff027210 */ /* 0x000fe20001fe84ff */
[----:B------:R-:W-:Y:S06]  /*1e00*/  @!P0 BRA `(.L_x_71) ;  /* 0x00000004001c8947 */ /* 0x000fec0003800000 */
[----:B------:R-:W0:Y:S01]  /*1e10*/  LDC.64 R16, c[0x0][0x3a0] ;  /* 0x0000e800ff107b82 */ /* 0x000e220000000a00 */
[----:B------:R-:W-:Y:S01]  /*1e20*/  UMOV UR9, 0xe00 ;  /* 0x00000e0000097882 */ /* 0x000fe20000000000 */
[----:B------:R-:W-:-:S05]  /*1e30*/  UMOV UR4, URZ ;  /* 0x000000ff00047c82 */ /* 0x000fca0008000000 */
.L_x_73:
[----:B------:R-:W-:Y:S02]  /*1e40*/  USHF.L.U32 UR5, UR9, 0x2, URZ ;  /* 0x0000000209057899 */ /* 0x000fe400080006ff */
[----:B------:R-:W-:-:S04]  /*1e50*/  USHF.L.U64.HI UR8, UR9, 0x2, UR4 ;  /* 0x0000000209087899 */ /* 0x000fc80008010204 */
[----:B------:R-:W-:Y:S02]  /*1e60*/  IADD3 R12, P1, PT, R6, UR5, RZ ;  /* 0x00000005060c7c10 */ /* 0x000fe4000ff3e0ff */
[----:B------:R-:W-:Y:S02]  /*1e70*/  IADD3 R10, P0, PT, R8, UR5, RZ ;  /* 0x00000005080a7c10 */ /* 0x000fe4000ff1e0ff */
[----:B------:R-:W-:Y:S02]  /*1e80*/  IADD3.X R13, PT, PT, R7, UR8, RZ, P1, !PT ;  /* 0x00000008070d7c10 */ /* 0x000fe40008ffe4ff */
        /* <DEDUP_REMOVED lines=14> */
[----:B------:R1:W5:Y:S01]  /*1f70*/  LDG.E R20, desc[UR6][R10.64+0x3000] ;  /* 0x003000060a147981 */ /* 0x000362000c1e1900 */
[----:B--2---:R-:W-:Y:S01]  /*1f80*/  FMUL R23, R23, R23 ;  /* 0x0000001717177220 */ /* 0x004fe20000400000 */
[----:B---3--:R-:W-:-:S03]  /*1f90*/  FMUL R25, R25, R25 ;  /* 0x0000001919197220 */ /* 0x008fc60000400000 */
[----:B----4-:R-:W-:Y:S01]  /*1fa0*/  FFMA R23, R22, R22, R23 ;  /* 0x0000001616177223 */ /* 0x010fe20000000017 */
[----:B-----5:R-:W-:Y:S01]  /*1fb0*/  FFMA R25, R24, R24, R25 ;  /* 0x0000001818197223 */ /* 0x020fe20000000019 */
[----:B------:R-:W-:Y:S01]  /*1fc0*/  FMUL R27, R27, R27 ;  /* 0x0000001b1b1b7220 */ /* 0x000fe20000400000 */
[----:B------:R-:W-:Y:S02]  /*1fd0*/  FMUL R29, R29, R29 ;  /* 0x0000001d1d1d7220 */ /* 0x000fe40000400000 */
[----:B------:R-:W-:Y:S01]  /*1fe0*/  FSETP.GEU.AND P1, PT, R23, 1, PT ;  /* 0x3f8000001700780b */ /* 0x000fe20003f2e000 */
[----:B-1----:R-:W-:Y:S01]  /*1ff0*/  FMUL R10, R21, R21 ;  /* 0x00000015150a7220 */ /* 0x002fe20000400000 */
[----:B------:R-:W-:Y:S01]  /*2000*/  FSETP.GEU.AND P2, PT, R25, 1, PT ;  /* 0x3f8000001900780b */ /* 0x000fe20003f4e000 */
[----:B------:R-:W-:Y:S01]  /*2010*/  FFMA R27, R26, R26, R27 ;  /* 0x0000001a1a1b7223 */ /* 0x000fe2000000001b */
[----:B------:R-:W-:Y:S01]  /*2020*/  FFMA R29, R18, R18, R29 ;  /* 0x00000012121d7223 */ /* 0x000fe2000000001d */
[----:B------:R-:W-:Y:S01]  /*2030*/  FMUL R11, R0, R0 ;  /* 0x00000000000b7220 */ /* 0x000fe20000400000 */
[----:B------:R-:W-:Y:S01]  /*2040*/  SEL R13, RZ, 0x1, P1 ;  /* 0x00000001ff0d7807 */ /* 0x000fe20000800000 */
[----:B------:R-:W-:Y:S01]  /*2050*/  FFMA R10, R15, R15, R10 ;  /* 0x0000000f0f0a7223 */ /* 0x000fe2000000000a */
[----:B------:R-:W-:-:S02]  /*2060*/  SEL R12, RZ, 0x1, P2 ;  /* 0x00000001ff0c7807 */ /* 0x000fc40001000000 */
[----:B------:R-:W-:Y:S01]  /*2070*/  FSETP.GEU.AND P5, PT, R27, 1, PT ;  /* 0x3f8000001b00780b */ /* 0x000fe20003fae000 */
[----:B------:R-:W-:Y:S01]  /*2080*/  FFMA R11, R14, R14, R11 ;  /* 0x0000000e0e0b7223 */ /* 0x000fe2000000000b */
[----:B------:R-:W-:Y:S02]  /*2090*/  FSETP.GEU.AND P6, PT, R29, 1, PT ;  /* 0x3f8000001d00780b */ /* 0x000fe40003fce000 */
[----:B------:R-:W-:Y:S02]  /*20a0*/  FSETP.GEU.AND P4, PT, R10, 1, PT ;  /* 0x3f8000000a00780b */ /* 0x000fe40003f8e000 */
[----:B------:R-:W-:Y:S02]  /*20b0*/  IADD3 R3, P2, P1, R12, R3, R13 ;  /* 0x000000030c037210 */ /* 0x000fe4000795e00d */
[----:B------:R-:W-:Y:S02]  /*20c0*/  SEL R10, RZ, 0x1, P5 ;  /* 0x00000001ff0a7807 */ /* 0x000fe40002800000 */
[----:B------:R-:W-:-:S02]  /*20d0*/  SEL R0, RZ, 0x1, P6 ;  /* 0x00000001ff007807 */ /* 0x000fc40003000000 */
[----:B------:R-:W-:Y:S02]  /*20e0*/  FSETP.GEU.AND P6, PT, R11, 1, PT ;  /* 0x3f8000000b00780b */ /* 0x000fe40003fce000 */
[----:B------:R-:W-:Y:S02]  /*20f0*/  SEL R11, RZ, 0x1, P4 ;  /* 0x00000001ff0b7807 */ /* 0x000fe40002000000 */
[----:B------:R-:W-:Y:S01]  /*2100*/  IADD3 R3, P4, P5, R0, R3, R10 ;  /* 0x0000000300037210 */ /* 0x000fe20007d9e00a */
[----:B0-----:R-:W-:Y:S01]  /*2110*/  IMAD.MOV.U32 R0, RZ, RZ, R17 ;  /* 0x000000ffff007224 */ /* 0x001fe200078e0011 */
[----:B------:R-:W-:Y:S01]  /*2120*/  SEL R10, RZ, 0x1, P6 ;  /* 0x00000001ff0a7807 */ /* 0x000fe20003000000 */
[----:B------:R-:W-:Y:S01]  /*2130*/  FMUL R19, R19, R19 ;  /* 0x0000001313137220 */ /* 0x000fe20000400000 */
[----:B------:R-:W-:Y:S02]  /*2140*/  IADD3 R22, P3, PT, R16, -UR9, RZ ;  /* 0x8000000910167c10 */ /* 0x000fe4000ff7e0ff */
[----:B------:R-:W-:-:S02]  /*2150*/  IADD3.X R2, PT, PT, RZ, R2, RZ, P2, P1 ;  /* 0x00000002ff027210 */ /* 0x000fc400017e24ff */
[----:B------:R-:W-:Y:S01]  /*2160*/  IADD3 R3, P1, P2, R10, R3, R11 ;  /* 0x000000030a037210 */ /* 0x000fe20007a3e00b */
[----:B------:R-:W-:Y:S01]  /*2170*/  FFMA R19, R20, R20, R19 ;  /* 0x0000001414137223 */ /* 0x000fe20000000013 */
[----:B------:R-:W-:Y:S02]  /*2180*/  ISETP.GE.U32.AND P0, PT, R22, 0xe00, PT ;  /* 0x00000e001600780c */ /* 0x000fe40003f06070 */
[----:B------:R-:W-:Y:S02]  /*2190*/  IADD3.X R11, PT, PT, R0, ~UR4, RZ, P3, !PT ;  /* 0x80000004000b7c10 */ /* 0x000fe40009ffe4ff */
[----:B------:R-:W-:Y:S02]  /*21a0*/  FSETP.GEU.AND P6, PT, R19, 1, PT ;  /* 0x3f8000001300780b */ /* 0x000fe40003fce000 */
[----:B------:R-:W-:Y:S02]  /*21b0*/  ISETP.GE.U32.AND.EX P0, PT, R11, RZ, PT, P0 ;  /* 0x000000ff0b00720c */ /* 0x000fe40003f06100 */
[----:B------:R-:W-:-:S02]  /*21c0*/  SEL R10, RZ, 0x1, P6 ;  /* 0x00000001ff0a7807 */ /* 0x000fc40003000000 */
[----:B------:R-:W-:Y:S02]  /*21d0*/  IADD3.X R2, PT, PT, RZ, R2, RZ, P4, P5 ;  /* 0x00000002ff027210 */ /* 0x000fe400027ea4ff */
[----:B------:R-:W-:Y:S02]  /*21e0*/  IADD3 R3, P3, PT, R3, R10, RZ ;  /* 0x0000000a03037210 */ /* 0x000fe40007f7e0ff */
[----:B------:R-:W-:-:S05]  /*21f0*/  IADD3.X R2, PT, PT, RZ, R2, RZ, P1, P2 ;  /* 0x00000002ff027210 */ /* 0x000fca0000fe44ff */
[----:B------:R-:W-:Y:S01]  /*2200*/  IMAD.X R2, RZ, RZ, R2, P3 ;  /* 0x000000ffff027224 */ /* 0x000fe200018e0602 */
[----:B------:R-:W-:Y:S06]  /*2210*/  @!P0 BRA `(.L_x_72) ;  /* 0x0000000c00008947 */ /* 0x000fec0003800000 */
[----:B------:R-:W-:-:S04]  /*2220*/  UIADD3 UR9, UP0, UPT, UR9, 0xe00, URZ ;  /* 0x00000e0009097890 */ /* 0x000fc8000ff1e0ff */
[----:B------:R-:W-:Y:S02]  /*2230*/  UIADD3.X UR4, UPT, UPT, URZ, UR4, URZ, UP0, !UPT ;  /* 0x00000004ff047290 */ /* 0x000fe400087fe4ff */
[----:B------:R-:W-:-:S04]  /*2240*/  ISETP.LT.U32.AND P0, PT, R28, UR9, PT ;  /* 0x000000091c007c0c */ /* 0x000fc8000bf01070 */
[----:B------:R-:W-:-:S05]  /*2250*/  IMAD.U32 R10, RZ, RZ, UR4 ;  /* 0x00000004ff0a7e24 */ /* 0x000fca000f8e00ff */
[----:B------:R-:W-:-:S13]  /*2260*/  ISETP.GT.U32.AND.EX P0, PT, R10, R5, PT, P0 ;  /* 0x000000050a00720c */ /* 0x000fda0003f04100 */
[----:B------:R-:W-:Y:S05]  /*2270*/  @!P0 BRA `(.L_x_73) ;  /* 0xfffffff800f08947 */ /* 0x000fea000383ffff */
.L_x_71:
[C---:B------:R-:W-:Y:S01]  /*2280*/  VIADD R5, R16.reuse, -UR9 ;  /* 0x8000000910057c36 */ /* 0x040fe20008000000 */
[----:B------:R-:W-:Y:S01]  /*2290*/  ISETP.LE.U32.AND P1, PT, R16, UR9, PT ;  /* 0x0000000910007c0c */ /* 0x000fe2000bf23070 */
[----:B------:R-:W-:Y:S01]  /*22a0*/  IMAD.U32 R7, RZ, RZ, UR4 ;  /* 0x00000004ff077e24 */ /* 0x000fe2000f8e00ff */
[----:B------:R-:W-:Y:S02]  /*22b0*/  BSSY.RECONVERGENT B1, `(.L_x_72) ;  /* 0x00000b6000017945 */ /* 0x000fe40003800200 */
[----:B------:R-:W-:-:S04]  /*22c0*/  ISETP.GE.AND P0, PT, R4, R5, PT ;  /* 0x000000050400720c */ /* 0x000fc80003f06270 */
[----:B------:R-:W-:-:S13]  /*22d0*/  ISETP.GE.U32.OR.EX P0, PT, R7, R0, P0, P1 ;  /* 0x000000000700720c */ /* 0x000fda0000706510 */
[----:B------:R-:W-:Y:S05]  /*22e0*/  @P0 BRA `(.L_x_74) ;  /* 0x0000000800c80947 */ /* 0x000fea0003800000 */
[----:B------:R-:W-:Y:S01]  /*22f0*/  LOP3.LUT R5, RZ, R4, RZ, 0x33, !PT ;  /* 0x00000004ff057212 */ /* 0x000fe200078e33ff */
[----:B------:R-:W-:Y:S01]  /*2300*/  BSSY.RECONVERGENT B2, `(.L_x_75) ;  /* 0x0000054000027945 */ /* 0x000fe20003800200 */
[----:B------:R-:W-:Y:S02]  /*2310*/  IMAD.MOV.U32 R0, RZ, RZ, R4 ;  /* 0x000000ffff007224 */ /* 0x000fe400078e0004 */
[----:B------:R-:W-:-:S04]  /*2320*/  IADD3 R16, PT, PT, R16, -UR9, R5 ;  /* 0x8000000910107c10 */ /* 0x000fc8000fffe005 */
[C---:B------:R-:W-:Y:S02]  /*2330*/  ISETP.GE.U32.AND P1, PT, R16.reuse, 0xe00, PT ;  /* 0x00000e001000780c */ /* 0x040fe40003f26070 */
[----:B------:R-:W-:-:S04]  /*2340*/  LEA.HI R5, R16, 0x1, RZ, 0x17 ;  /* 0x0000000110057811 */ /* 0x000fc800078fb8ff */
[----:B------:R-:W-:-:S04]  /*2350*/  LOP3.LUT R28, R5, 0x7, RZ, 0xc0, !PT ;  /* 0x00000007051c7812 */ /* 0x000fc800078ec0ff */
[----:B------:R-:W-:-:S03]  /*2360*/  ISETP.NE.AND P0, PT, R28, RZ, PT ;  /* 0x000000ff1c00720c */ /* 0x000fc60003f05270 */
[----:B------:R-:W-:Y:S10]  /*2370*/  @!P1 BRA `(.L_x_76) ;  /* 0x0000000400309947 */ /* 0x000ff40003800000 */
[----:B------:R-:W0:Y:S01]  /*2380*/  LDCU.128 UR12, c[0x0][0x380] ;  /* 0x00007000ff0c77ac */ /* 0x000e220008000c00 */
[----:B------:R-:W-:Y:S02]  /*2390*/  IADD3 R7, P1, PT, R4, UR9, RZ ;  /* 0x0000000904077c10 */ /* 0x000fe4000ff3e0ff */
[----:B------:R-:W-:-:S03]  /*23a0*/  LOP3.LUT R11, R5, 0xfffff8, RZ, 0xc0, !PT ;  /* 0x00fffff8050b7812 */ /* 0x000fc600078ec0ff */
[----:B------:R-:W-:Y:S01]  /*23b0*/  IMAD.X R0, RZ, RZ, UR4, P1 ;  /* 0x00000004ff007e24 */ /* 0x000fe200088e06ff */
[----:B------:R-:W-:Y:S01]  /*23c0*/  LEA R6, P1, R7, 0x2000, 0x2 ;  /* 0x0000200007067811 */ /* 0x000fe200078210ff */
[----:B------:R-:W-:-:S03]  /*23d0*/  IMAD.MOV R11, RZ, RZ, -R11 ;  /* 0x000000ffff0b7224 */ /* 0x000fc600078e0a0b */
[----:B------:R-:W-:Y:S01]  /*23e0*/  LEA.HI.X R7, R7, RZ, R0, 0x2, P1 ;  /* 0x000000ff07077211 */ /* 0x000fe200008f1400 */
[----:B------:R-:W-:Y:S01]  /*23f0*/  IMAD.MOV.U32 R0, RZ, RZ, R4 ;  /* 0x000000ffff007224 */ /* 0x000fe200078e0004 */
[C---:B0-----:R-:W-:Y:S02]  /*2400*/  IADD3 R8, P1, PT, R6.reuse, UR12, RZ ;  /* 0x0000000c06087c10 */ /* 0x041fe4000ff3e0ff */
[----:B------:R-:W-:Y:S02]  /*2410*/  IADD3 R6, P2, PT, R6, UR14, RZ ;  /* 0x0000000e06067c10 */ /* 0x000fe4000ff5e0ff */
[C---:B------:R-:W-:Y:S02]  /*2420*/  IADD3.X R9, PT, PT, R7.reuse, UR13, RZ, P1, !PT ;  /* 0x0000000d07097c10 */ /* 0x040fe40008ffe4ff */
[----:B------:R-:W-:-:S09]  /*2430*/  IADD3.X R7, PT, PT, R7, UR15, RZ, P2, !PT ;  /* 0x0000000f07077c10 */ /* 0x000fd200097fe4ff */
.L_x_77:
        /* <DEDUP_REMOVED lines=21> */
[----:B-----5:R-:W-:Y:S01]  /*2590*/  FFMA R23, R22, R22, R23 ;  /* 0x0000001616177223 */ /* 0x020fe20000000017 */
[----:B------:R-:W-:Y:S01]  /*25a0*/  FMUL R25, R25, R25 ;  /* 0x0000001919197220 */ /* 0x000fe20000400000 */
[----:B------:R-:W-:Y:S02]  /*25b0*/  FMUL R26, R26, R26 ;  /* 0x0000001a1a1a7220 */ /* 0x000fe40000400000 */
[----:B------:R-:W-:Y:S02]  /*25c0*/  FSETP.GEU.AND P1, PT, R21, 1, PT ;  /* 0x3f8000001500780b */ /* 0x000fe40003f2e000 */
[----:B------:R-:W-:Y:S01]  /*25d0*/  FSETP.GEU.AND P2, PT, R23, 1, PT ;  /* 0x3f8000001700780b */ /* 0x000fe20003f4e000 */
[----:B------:R-:W-:Y:S01]  /*25e0*/  FFMA R25, R24, R24, R25 ;  /* 0x0000001818197223 */ /* 0x000fe20000000019 */
[----:B------:R-:W-:Y:S01]  /*25f0*/  FFMA R26, R19, R19, R26 ;  /* 0x00000013131a7223 */ /* 0x000fe2000000001a */
[----:B------:R-:W-:Y:S01]  /*2600*/  SEL R21, RZ, 0x1, P1 ;  /* 0x00000001ff157807 */ /* 0x000fe20000800000 */
[----:B------:R-:W-:Y:S01]  /*2610*/  FMUL R14, R14, R14 ;  /* 0x0000000e0e0e7220 */ /* 0x000fe20000400000 */
[----:B------:R-:W-:Y:S01]  /*2620*/  SEL R20, RZ, 0x1, P2 ;  /* 0x00000001ff147807 */ /* 0x000fe20001000000 */
[----:B------:R-:W-:Y:S01]  /*2630*/  FMUL R27, R27, R27 ;  /* 0x0000001b1b1b7220 */ /* 0x000fe20000400000 */
[----:B------:R-:W-:-:S02]  /*2640*/  FSETP.GEU.AND P1, PT, R25, 1, PT ;  /* 0x3f8000001900780b */ /* 0x000fc40003f2e000 */
[----:B------:R-:W-:Y:S01]  /*2650*/  FSETP.GEU.AND P2, PT, R26, 1, PT ;  /* 0x3f8000001a00780b */ /* 0x000fe20003f4e000 */
[----:B------:R-:W-:Y:S01]  /*2660*/  FFMA R14, R17, R17, R14 ;  /* 0x00000011110e7223 */ /* 0x000fe2000000000e */
[----:B------:R-:W-:Y:S01]  /*2670*/  IADD3 R19, P6, P5, R20, R3, R21 ;  /* 0x0000000314137210 */ /* 0x000fe20007dde015 */
[----:B------:R-:W-:Y:S01]  /*2680*/  FFMA R27, R18, R18, R27 ;  /* 0x00000012121b7223 */ /* 0x000fe2000000001b */
[----:B------:R-:W-:Y:S01]  /*2690*/  SEL R18, RZ, 0x1, P1 ;  /* 0x00000001ff127807 */ /* 0x000fe20000800000 */
[----:B------:R-:W-:Y:S01]  /*26a0*/  FMUL R13, R13, R13 ;  /* 0x0000000d0d0d7220 */ /* 0x000fe20000400000 */
[----:B------:R-:W-:Y:S02]  /*26b0*/  SEL R3, RZ, 0x1, P2 ;  /* 0x00000001ff037807 */ /* 0x000fe40001000000 */
[----:B------:R-:W-:Y:S01]  /*26c0*/  FSETP.GEU.AND P4, PT, R14, 1, PT ;  /* 0x3f8000000e00780b */ /* 0x000fe20003f8e000 */
[----:B------:R-:W-:Y:S01]  /*26d0*/  FMUL R10, R10, R10 ;  /* 0x0000000a0a0a7220 */ /* 0x000fe20000400000 */
[----:B------:R-:W-:Y:S01]  /*26e0*/  FSETP.GEU.AND P3, PT, R27, 1, PT ;  /* 0x3f8000001b00780b */ /* 0x000fe20003f6e000 */
[----:B------:R-:W-:Y:S01]  /*26f0*/  FFMA R13, R12, R12, R13 ;  /* 0x0000000c0c0d7223 */ /* 0x000fe2000000000d */
[----:B------:R-:W-:-:S02]  /*2700*/  IADD3 R14, P1, P2, R3, R19, R18 ;  /* 0x00000013030e7210 */ /* 0x000fc40007a3e012 */
[----:B------:R-:W-:Y:S01]  /*2710*/  SEL R3, RZ, 0x1, P4 ;  /* 0x00000001ff037807 */ /* 0x000fe20002000000 */
[----:B------:R-:W-:Y:S01]  /*2720*/  FFMA R10, R15, R15, R10 ;  /* 0x0000000f0f0a7223 */ /* 0x000fe2000000000a */
[----:B------:R-:W-:Y:S02]  /*2730*/  SEL R12, RZ, 0x1, P3 ;  /* 0x00000001ff0c7807 */ /* 0x000fe40001800000 */
[----:B------:R-:W-:Y:S02]  /*2740*/  FSETP.GEU.AND P4, PT, R13, 1, PT ;  /* 0x3f8000000d00780b */ /* 0x000fe40003f8e000 */
[----:B------:R-:W-:Y:S02]  /*2750*/  IADD3.X R13, PT, PT, RZ, R2, RZ, P6, P5 ;  /* 0x00000002ff0d7210 */ /* 0x000fe400037ea4ff */
[----:B------:R-:W-:Y:S02]  /*2760*/  FSETP.GEU.AND P3, PT, R10, 1, PT ;  /* 0x3f8000000a00780b */ /* 0x000fe40003f6e000 */
[----:B------:R-:W-:-:S02]  /*2770*/  IADD3 R10, P5, P6, R3, R14, R12 ;  /* 0x0000000e030a7210 */ /* 0x000fc40007ebe00c */
[----:B------:R-:W-:Y:S02]  /*2780*/  IADD3.X R12, PT, PT, RZ, R13, RZ, P1, P2 ;  /* 0x0000000dff0c7210 */ /* 0x000fe40000fe44ff */
[----:B------:R-:W-:Y:S02]  /*2790*/  ISETP.NE.AND P1, PT, R11, RZ, PT ;  /* 0x000000ff0b00720c */ /* 0x000fe40003f25270 */
[----:B------:R-:W-:Y:S02]  /*27a0*/  SEL R2, RZ, 0x1, P4 ;  /* 0x00000001ff027807 */ /* 0x000fe40002000000 */
[----:B------:R-:W-:Y:S02]  /*27b0*/  SEL R3, RZ, 0x1, P3 ;  /* 0x00000001ff037807 */ /* 0x000fe40001800000 */
[----:B------:R-:W-:Y:S02]  /*27c0*/  IADD3 R8, P4, PT, R8, 0x4000, RZ ;  /* 0x0000400008087810 */ /* 0x000fe40007f9e0ff */
[----:B------:R-:W-:-:S02]  /*27d0*/  IADD3 R3, P2, P3, R3, R10, R2 ;  /* 0x0000000a03037210 */ /* 0x000fc40007b5e002 */
[----:B------:R-:W-:Y:S02]  /*27e0*/  IADD3.X R2, PT, PT, RZ, R12, RZ, P5, P6 ;  /* 0x0000000cff027210 */ /* 0x000fe40002fec4ff */
[----:B------:R-:W-:Y:S01]  /*27f0*/  IADD3 R6, P5, PT, R6, 0x4000, RZ ;  /* 0x0000400006067810 */ /* 0x000fe20007fbe0ff */
[----:B------:R-:W-:Y:S01]  /*2800*/  IMAD.X R9, RZ, RZ, R9, P4 ;  /* 0x000000ffff097224 */ /* 0x000fe200020e0609 */
[----:B------:R-:W-:-:S03]  /*2810*/  IADD3.X R2, PT, PT, RZ, R2, RZ, P2, P3 ;  /* 0x00000002ff027210 */ /* 0x000fc600017e64ff */
[----:B------:R-:W-:Y:S01]  /*2820*/  IMAD.X R7, RZ, RZ, R7, P5 ;  /* 0x000000ffff077224 */ /* 0x000fe200028e0607 */
[----:B------:R-:W-:Y:S07]  /*2830*/  @P1 BRA `(.L_x_77) ;  /* 0xfffffffc00001947 */ /* 0x000fee000383ffff */
.L_x_76:
[----:B------:R-:W-:Y:S05]  /*2840*/  BSYNC.RECONVERGENT B2 ;  /* 0x0000000000027941 */ /* 0x000fea0003800200 */
.L_x_75:
[----:B------:R-:W-:Y:S05]  /*2850*/  @!P0 BRA `(.L_x_74) ;  /* 0x00000004006c8947 */ /* 0x000fea0003800000 */
[----:B------:R-:W-:Y:S01]  /*2860*/  ISETP.GE.U32.AND P1, PT, R28, 0x4, PT ;  /* 0x000000041c00780c */ /* 0x000fe20003f26070 */
[----:B------:R-:W-:Y:S01]  /*2870*/  BSSY.RECONVERGENT B2, `(.L_x_78) ;  /* 0x0000029000027945 */ /* 0x000fe20003800200 */
[----:B------:R-:W-:-:S11]  /*2880*/  LOP3.LUT P0, R19, R5, 0x3, RZ, 0xc0, !PT ;  /* 0x0000000305137812 */ /* 0x000fd6000780c0ff */
[----:B------:R-:W-:Y:S05]  /*2890*/  @!P1 BRA `(.L_x_79) ;  /* 0x0000000000989947 */ /* 0x000fea0003800000 */
[----:B------:R-:W0:Y:S01]  /*28a0*/  LDCU.128 UR12, c[0x0][0x380] ;  /* 0x00007000ff0c77ac */ /* 0x000e220008000c00 */
[----:B------:R-:W-:-:S05]  /*28b0*/  IADD3 R5, P1, PT, R0, UR9, RZ ;  /* 0x0000000900057c10 */ /* 0x000fca000ff3e0ff */
[----:B------:R-:W-:Y:S02]  /*28c0*/  IMAD.X R8, RZ, RZ, UR4, P1 ;  /* 0x00000004ff087e24 */ /* 0x000fe400088e06ff */
        /* <DEDUP_REMOVED lines=13> */
[----:B------:R0:W5:Y:S01]  /*29a0*/  LDG.E R15, desc[UR6][R6.64+0x1800] ;  /* 0x00180006060f7981 */ /* 0x000162000c1e1900 */
        /* <DEDUP_REMOVED lines=10> */
[----:B0-----:R-:W-:Y:S01]  /*2a50*/  SEL R7, RZ, 0x1, P1 ;  /* 0x00000001ff077807 */ /* 0x001fe20000800000 */
        /* <DEDUP_REMOVED lines=10> */
.L_x_79:
[----:B------:R-:W-:Y:S05]  /*2b00*/  BSYNC.RECONVERGENT B2 ;  /* 0x0000000000027941 */ /* 0x000fea0003800200 */
.L_x_78:
[----:B------:R-:W-:Y:S05]  /*2b10*/  @!P0 BRA `(.L_x_74) ;  /* 0x0000000000bc8947 */ /* 0x000fea0003800000 */
[----:B------:R-:W-:Y:S01]  /*2b20*/  ISETP.NE.AND P1, PT, R19, 0x1, PT ;  /* 0x000000011300780c */ /* 0x000fe20003f25270 */
[----:B------:R-:W-:Y:S01]  /*2b30*/  BSSY.RECONVERGENT B2, `(.L_x_80) ;  /* 0x000001b000027945 */ /* 0x000fe20003800200 */
[----:B------:R-:W-:-:S11]  /*2b40*/  LOP3.LUT P0, RZ, R16, 0x200, RZ, 0xc0, !PT ;  /* 0x0000020010ff7812 */ /* 0x000fd6000780c0ff */
        /* <DEDUP_REMOVED lines=25> */
.L_x_81:
[----:B------:R-:W-:Y:S05]  /*2ce0*/  BSYNC.RECONVERGENT B2 ;  /* 0x0000000000027941 */ /* 0x000fea0003800200 */
.L_x_80:
[----:B------:R-:W-:Y:S05]  /*2cf0*/  @P0 BRA `(.L_x_74) ;  /* 0x0000000000440947 */ /* 0x000fea0003800000 */
        /* <DEDUP_REMOVED lines=17> */
.L_x_74:
[----:B------:R-:W-:Y:S05]  /*2e10*/  BSYNC.RECONVERGENT B1 ;  /* 0x0000000000017941 */ /* 0x000fea0003800200 */
.L_x_72:
[----:B------:R-:W0:Y:S01]  /*2e20*/  S2R R8, SR_LANEID ;  /* 0x0000000000087919 */ /* 0x000e220000000000 */
[----:B------:R-:W-:Y:S01]  /*2e30*/  ISETP.NE.AND P5, PT, R4, RZ, PT ;  /* 0x000000ff0400720c */ /* 0x000fe20003fa5270 */
        /* <DEDUP_REMOVED lines=28> */
[----:B------:R-:W-:Y:S02]  /*3000*/  @!P2 SHF.R.U32.HI R7, RZ, 0x2, R4 ;  /* 0x00000002ff07a819 */ /* 0x000fe40000011604 */
[----:B-1----:R-:W-:Y:S01]  /*3010*/  SEL R2, R2, RZ, !P1 ;  /* 0x000000ff02027207 */ /* 0x002fe20004800000 */
[----:B------:R-:W0:Y:S01]  /*3020*/  SHFL.DOWN PT, R0, R5, 0x10, 0x1f ;  /* 0x0a001f0005007f89 */ /* 0x000e2200000e0000 */
[----:B------:R-:W-:Y:S02]  /*3030*/  ISETP.GT.AND P1, PT, R8, 0xf, PT ;  /* 0x0000000f0800780c */ /* 0x000fe40003f24270 */
[----:B------:R-:W-:Y:S01]  /*3040*/  @!P2 LOP3.LUT R7, R7, 0xf8, RZ, 0xc0, !PT ;  /* 0x000000f80707a812 */ /* 0x000fe200078ec0ff */
[----:B------:R-:W-:Y:S01]  /*3050*/  IMAD.X R6, R2, 0x1, R9, P0 ;  /* 0x0000000102067824 */ /* 0x000fe200000e0609 */
[----:B------:R-:W-:-:S04]  /*3060*/  @!P2 MOV R2, 0x400 ;  /* 0x000004000002a802 */ /* 0x000fc80000000f00 */
[----:B------:R-:W1:Y:S01]  /*3070*/  SHFL.DOWN PT, R3, R6, 0x10, 0x1f ;  /* 0x0a001f0006037f89 */ /* 0x000e6200000e0000 */
[----:B--2---:R-:W-:-:S05]  /*3080*/  @!P2 LEA R8, R11, R2, 0x18 ;  /* 0x000000020b08a211 */ /* 0x004fca00078ec0ff */
        /* <DEDUP_REMOVED lines=8> */
[----:B------:R-:W1:Y:S01]  /*3110*/  S2UR UR5, SR_CgaCtaId ;  /* 0x00000000000579c3 */ /* 0x000e620000008800 */
[----:B------:R-:W-:Y:S02]  /*3120*/  UMOV UR4, 0x400 ;  /* 0x0000040000047882 */ /* 0x000fe40000000000 */
[----:B-1----:R-:W-:-:S09]  /*3130*/  ULEA UR4, UR5, UR4, 0x18 ;  /* 0x0000000405047291 */ /* 0x002fd2000f8ec0ff */
[----:B------:R-:W-:Y:S04]  /*3140*/  LDS.64 R32, [UR4+0x18] ;  /* 0x00001804ff207984 */ /* 0x000fe80008000a00 */
[----:B0-----:R-:W0:Y:S04]  /*3150*/  LDS.128 R4, [UR4+0x20] ;  /* 0x00002004ff047984 */ /* 0x001e280008000c00 */
        /* <DEDUP_REMOVED lines=21> */
[----:B------:R-:W-:-:S07]  /*32b0*/  IMAD.X R3, R3, 0x1, R31, P2 ;  /* 0x0000000103037824 */ /* 0x000fce00010e061f */
.L_x_70:
[----:B------:R-:W-:Y:S05]  /*32c0*/  BSYNC.RECONVERGENT B0 ;  /* 0x0000000000007941 */ /* 0x000fea0003800200 */
.L_x_58:
[----:B------:R-:W-:Y:S05]  /*32d0*/  @P5 EXIT ;  /* 0x000000000000594d */ /* 0x000fea0003800000 */
[----:B------:R-:W0:Y:S01]  /*32e0*/  LDCU.64 UR4, c[0x0][0x3b0] ;  /* 0x00007600ff0477ac */ /* 0x000e220008000a00 */
[----:B--2---:R-:W2:Y:S01]  /*32f0*/  LDC.64 R4, c[0x0][0x398] ;  /* 0x0000e600ff047b82 */ /* 0x004ea20000000a00 */
[----:B01----:R-:W-:-:S04]  /*3300*/  IADD3 R2, P0, PT, R2, UR4, RZ ;  /* 0x0000000402027c10 */ /* 0x003fc8000ff1e0ff */
[----:B------:R-:W-:-:S05]  /*3310*/  IADD3.X R3, PT, PT, R3, UR5, RZ, P0, !PT ;  /* 0x0000000503037c10 */ /* 0x000fca00087fe4ff */
[----:B--2---:R-:W-:Y:S01]  /*3320*/  STG.E.64 desc[UR6][R4.64], R2 ;  /* 0x0000000204007986 */ /* 0x004fe2000c101b06 */
[----:B------:R-:W-:Y:S05]  /*3330*/  EXIT ;  /* 0x000000000000794d */ /* 0x000fea0003800000 */
.L_x_82:
        /* <DEDUP_REMOVED lines=12> */
.L_x_174:


//--------------------- .text._ZN3cub18CUB_300001_SM_10006detail6reduce28DeviceReduceSingleTileKernelINS2_10policy_hubIljN4cuda3std3__44plusIlEEE10Policy1000EPlSC_iS9_llNS7_10__identityEEEvT0_T1_T2_T3_T4_T6_ --------------------------
	.section	.text._ZN3cub18CUB_300001_SM_10006detail6reduce28DeviceReduceSingleTileKernelINS2_10policy_hubIljN4cuda3std3__44plusIlEEE10Policy1000EPlSC_iS9_llNS7_10__identityEEEvT0_T1_T2_T3_T4_T6_,"ax",@progbits
	.align	128
        .global         _ZN3cub18CUB_300001_SM_10006detail6reduce28DeviceReduceSingleTileKernelINS2_10policy_hubIljN4cuda3std3__44plusIlEEE10Policy1000EPlSC_iS9_llNS7_10__identityEEEvT0_T1_T2_T3_T4_T6_
        .type           _ZN3cub18CUB_300001_SM_10006detail6reduce28DeviceReduceSingleTileKernelINS2_10policy_hubIljN4cuda3std3__44plusIlEEE10Policy1000EPlSC_iS9_llNS7_10__identityEEEvT0_T1_T2_T3_T4_T6_,@function
        .size           _ZN3cub18CUB_300001_SM_10006detail6reduce28DeviceReduceSingleTileKernelINS2_10policy_hubIljN4cuda3std3__44plusIlEEE10Policy1000EPlSC_iS9_llNS7_10__identityEEEvT0_T1_T2_T3_T4_T6_,(.L_x_175 - _ZN3cub18CUB_300001_SM_10006detail6reduce28DeviceReduceSingleTileKernelINS2_10policy_hubIljN4cuda3std3__44plusIlEEE10Policy1000EPlSC_iS9_llNS7_10__identityEEEvT0_T1_T2_T3_T4_T6_)
        .other          _ZN3cub18CUB_300001_SM_10006detail6reduce28DeviceReduceSingleTileKernelINS2_10policy_hubIljN4cuda3std3__44plusIlEEE10Policy1000EPlSC_iS9_llNS7_10__identityEEEvT0_T1_T2_T3_T4_T6_,@"STO_CUDA_ENTRY STV_DEFAULT"
_ZN3cub18CUB_300001_SM_10006detail6reduce28DeviceReduceSingleTileKernelINS2_10policy_hubIljN4cuda3std3__44plusIlEEE10Policy1000EPlSC_iS9_llNS7_10__identityEEEvT0_T1_T2_T3_T4_T6_:
.text._ZN3cub18CUB_300001_SM_10006detail6reduce28DeviceReduceSingleTileKernelINS2_10policy_hubIljN4cuda3std3__44plusIlEEE10Policy1000EPlSC_iS9_llNS7_10__identityEEEvT0_T1_T2_T3_T4_T6_:
        /* <DEDUP_REMOVED lines=13> */
.L_x_83:
        /* <DEDUP_REMOVED lines=13> */
.L_x_87:
[----:B------:R-:W-:Y:S05]  /*01a0*/  BSYNC.RECONVERGENT B1 ;  /* 0x0000000000017941 */ /* 0x000fea0003800200 */
.L_x_86:
        /* <DEDUP_REMOVED lines=17> */
.L_x_92:
        /* <DEDUP_REMOVED lines=11> */
.L_x_91:
[----:B------:R-:W-:Y:S05]  /*0370*/  BSYNC.RECONVERGENT B2 ;  /* 0x0000000000027941 */ /* 0x000fea0003800200 */
.L_x_90:
        /* <DEDUP_REMOVED lines=8> */
.L_x_95:
        /* <DEDUP_REMOVED lines=43> */
.L_x_94:
[----:B------:R-:W-:Y:S05]  /*06b0*/  BSYNC.RECONVERGENT B2 ;  /* 0x0000000000027941 */ /* 0x000fea0003800200 */
.L_x_93:
        /* <DEDUP_REMOVED lines=26> */
.L_x_97:
[----:B------:R-:W-:Y:S05]  /*0860*/  BSYNC.RECONVERGENT B2 ;  /* 0x0000000000027941 */ /* 0x000fea0003800200 */
.L_x_96:
        /* <DEDUP_REMOVED lines=12> */
.L_x_89:
[----:B------:R-:W-:Y:S05]  /*0930*/  BSYNC.RECONVERGENT B1 ;  /* 0x0000000000017941 */ /* 0x000fea0003800200 */
.L_x_88:
        /* <DEDUP_REMOVED lines=77> */
.L_x_98:
        /* <DEDUP_REMOVED lines=130> */
.L_x_85:
        /* <DEDUP_REMOVED lines=25> */
.L_x_102:
        /* <DEDUP_REMOVED lines=24> */
.L_x_100:
        /* <DEDUP_REMOVED lines=19> */
.L_x_106:
        /* <DEDUP_REMOVED lines=9> */
.L_x_105:
[----:B------:R-:W-:Y:S05]  /*1b00*/  BSYNC.RECONVERGENT B2 ;  /* 0x0000000000027941 */ /* 0x000fea0003800200 */
.L_x_104:
        /* <DEDUP_REMOVED lines=16> */
.L_x_109:
        /* <DEDUP_REMOVED lines=45> */
.L_x_108:
[----:B------:R-:W-:Y:S05]  /*1ee0*/  BSYNC.RECONVERGENT B2 ;  /* 0x0000000000027941 */ /* 0x000fea0003800200 */
.L_x_107:
        /* <DEDUP_REMOVED lines=30> */
.L_x_111:
[----:B------:R-:W-:Y:S05]  /*20d0*/  BSYNC.RECONVERGENT B2 ;  /* 0x0000000000027941 */ /* 0x000fea0003800200 */
.L_x_110:
        /* <DEDUP_REMOVED lines=11> */
.L_x_103:
[----:B------:R-:W-:Y:S05]  /*2190*/  BSYNC.RECONVERGENT B1 ;  /* 0x0000000000017941 */ /* 0x000fea0003800200 */
.L_x_101:
        /* <DEDUP_REMOVED lines=74> */
.L_x_99:
[----:B------:R-:W-:Y:S05]  /*2640*/  BSYNC.RECONVERGENT B0 ;  /* 0x0000000000007941 */ /* 0x000fea0003800200 */
.L_x_84:
[----:B------:R-:W-:Y:S05]  /*2650*/  @P0 EXIT ;  /* 0x000000000000094d */ /* 0x000fea0003800000 */
[----:B------:R-:W0:Y:S01]  /*2660*/  LDCU.64 UR4, c[0x0][0x398] ;  /* 0x00007300ff0477ac */ /* 0x000e220008000a00 */
[----:B------:R-:W3:Y:S01]  /*2670*/  LDC.64 R4, c[0x0][0x388] ;  /* 0x0000e200ff047b82 */ /* 0x000ee20000000a00 */
[----:B012---:R-:W-:-:S04]  /*2680*/  IADD3 R2, P0, PT, R2, UR4, RZ ;  /* 0x0000000402027c10 */ /* 0x007fc8000ff1e0ff */
[----:B------:R-:W-:-:S05]  /*2690*/  IADD3.X R3, PT, PT, R3, UR5, RZ, P0, !PT ;  /* 0x0000000503037c10 */ /* 0x000fca00087fe4ff */
[----:B---3--:R-:W-:Y:S01]  /*26a0*/  STG.E.64 desc[UR6][R4.64], R2 ;  /* 0x0000000204007986 */ /* 0x008fe2000c101b06 */
[----:B------:R-:W-:Y:S05]  /*26b0*/  EXIT ;  /* 0x000000000000794d */ /* 0x000fea0003800000 */
.L_x_112:
        /* <DEDUP_REMOVED lines=12> */
.L_x_175:


//--------------------- .text._ZN3cub18CUB_300001_SM_10006detail6reduce18DeviceReduceKernelINS2_10policy_hubIljN4cuda3std3__44plusIlEEE10Policy1000EN6thrust24THRUST_300001_SM_1000_NS18transform_iteratorI20dentroCuadradoUnidadNSD_12zip_iteratorINS7_5tupleIJNSD_6detail15normal_iteratorINSD_10device_ptrIfEEEESM_EEEEEllEEjS9_lNS7_10__identityEEEvT0_PT3_T1_NS0_13GridEvenShareISU_EET2_T4_ --------------------------
	.section	.text._ZN3cub18CUB_300001_SM_10006detail6reduce18DeviceReduceKernelINS2_10policy_hubIljN4cuda3std3__44plusIlEEE10Policy1000EN6thrust24THRUST_300001_SM_1000_NS18transform_iteratorI20dentroCuadradoUnidadNSD_12zip_iteratorINS7_5tupleIJNSD_6detail15normal_iteratorINSD_10device_ptrIfEEEESM_EEEEEllEEjS9_lNS7_10__identityEEEvT0_PT3_T1_NS0_13GridEvenShareISU_EET2_T4_,"ax",@progbits
	.align	128
        .global         _ZN3cub18CUB_300001_SM_10006detail6reduce18DeviceReduceKernelINS2_10policy_hubIljN4cuda3std3__44plusIlEEE10Policy1000EN6thrust24THRUST_300001_SM_1000_NS18transform_iteratorI20dentroCuadradoUnidadNSD_12zip_iteratorINS7_5tupleIJNSD_6detail15normal_iteratorINSD_10device_ptrIfEEEESM_EEEEEllEEjS9_lNS7_10__identityEEEvT0_PT3_T1_NS0_13GridEvenShareISU_EET2_T4_
        .type           _ZN3cub18CUB_300001_SM_10006detail6reduce18DeviceReduceKernelINS2_10policy_hubIljN4cuda3std3__44plusIlEEE10Policy1000EN6thrust24THRUST_300001_SM_1000_NS18transform_iteratorI20dentroCuadradoUnidadNSD_12zip_iteratorINS7_5tupleIJNSD_6detail15normal_iteratorINSD_10device_ptrIfEEEESM_EEEEEllEEjS9_lNS7_10__identityEEEvT0_PT3_T1_NS0_13GridEvenShareISU_EET2_T4_,@function
        .size           _ZN3cub18CUB_300001_SM_10006detail6reduce18DeviceReduceKernelINS2_10policy_hubIljN4cuda3std3__44plusIlEEE10Policy1000EN6thrust24THRUST_300001_SM_1000_NS18transform_iteratorI20dentroCuadradoUnidadNSD_12zip_iteratorINS7_5tupleIJNSD_6detail15normal_iteratorINSD_10device_ptrIfEEEESM_EEEEEllEEjS9_lNS7_10__identityEEEvT0_PT3_T1_NS0_13GridEvenShareISU_EET2_T4_,(.L_x_176 - _ZN3cub18CUB_300001_SM_10006detail6reduce18DeviceReduceKernelINS2_10policy_hubIljN4cuda3std3__44plusIlEEE10Policy1000EN6thrust24THRUST_300001_SM_1000_NS18transform_iteratorI20dentroCuadradoUnidadNSD_12zip_iteratorINS7_5tupleIJNSD_6detail15normal_iteratorINSD_10device_ptrIfEEEESM_EEEEEllEEjS9_lNS7_10__identityEEEvT0_PT3_T1_NS0_13GridEvenShareISU_EET2_T4_)
        .other          _ZN3cub18CUB_300001_SM_10006detail6reduce18DeviceReduceKernelINS2_10policy_hubIljN4cuda3std3__44plusIlEEE10Policy1000EN6thrust24THRUST_300001_SM_1000_NS18transform_iteratorI20dentroCuadradoUnidadNSD_12zip_iteratorINS7_5tupleIJNSD_6detail15normal_iteratorINSD_10device_ptrIfEEEESM_EEEEEllEEjS9_lNS7_10__identityEEEvT0_PT3_T1_NS0_13GridEvenShareISU_EET2_T4_,@"STO_CUDA_ENTRY STV_DEFAULT"
_ZN3cub18CUB_300001_SM_10006detail6reduce18DeviceReduceKernelINS2_10policy_hubIljN4cuda3std3__44plusIlEEE10Policy1000EN6thrust24THRUST_300001_SM_1000_NS18transform_iteratorI20dentroCuadradoUnidadNSD_12zip_iteratorINS7_5tupleIJNSD_6detail15normal_iteratorINSD_10device_ptrIfEEEESM_EEEEEllEEjS9_lNS7_10__identityEEEvT0_PT3_T1_NS0_13GridEvenShareISU_EET2_T4_:
.text._ZN3cub18CUB_300001_SM_10006detail6reduce18DeviceReduceKernelINS2_10policy_hubIljN4cuda3std3__44plusIlEEE10Policy1000EN6thrust24THRUST_300001_SM_1000_NS18transform_iteratorI20dentroCuadradoUnidadNSD_12zip_iteratorINS7_5tupleIJNSD_6detail15normal_iteratorINSD_10device_ptrIfEEEESM_EEEEEllEEjS9_lNS7_10__identityEEEvT0_PT3_T1_NS0_13GridEvenShareISU_EET2_T4_:
[----:B------:R-:W-:Y:S01]  /*0000*/  LDC R1, c[0x0][0x37c] ;  /* 0x0000df00ff017b82 */ /* 0x000fe20000000800 */
[----:B------:R-:W0:Y:S07]  /*0010*/  S2R R0, SR_CTAID.X ;  /* 0x0000000000007919 */ /* 0x000e2e0000002500 */
[----:B------:R-:W1:Y:S01]  /*0020*/  LDC.64 R6, c[0x0][0x3b8] ;  /* 0x0000ee00ff067b82 */ /* 0x000e620000000a00 */
[----:B------:R-:W2:Y:S01]  /*0030*/  LDCU.64 UR6, c[0x0][0x358] ;  /* 0x00006b00ff0677ac */ /* 0x000ea20008000a00 */
[----:B------:R-:W-:Y:S01]  /*0040*/  BSSY.RECONVERGENT B0, `(.L_x_113) ;  /* 0x0000351000007945 */ /* 0x000fe20003800200 */
[----:B-1----:R-:W-:-:S02]  /*0050*/  IMAD R9, R7, 0xe00, RZ ;  /* 0x00000e0007097824 */ /* 0x002fc400078e02ff */
[----:B0-----:R-:W-:-:S05]  /*0060*/  IMAD R28, R0, -0xe00, R6 ;  /* 0xfffff200001c7824 */ /* 0x001fca00078e0206 */
[----:B------:R-:W-:-:S13]  /*0070*/  ISETP.GT.U32.AND P0, PT, R28, 0xdff, PT ;  /* 0x00000dff1c00780c */ /* 0x000fda0003f04070 */
[----:B--2---:R-:W-:Y:S05]  /*0080*/  @P0 BRA `(.L_x_114) ;  /* 0x0000001800ac0947 */ /* 0x004fea0003800000 */
[----:B------:R-:W0:Y:S01]  /*0090*/  S2R R5, SR_TID.X ;  /* 0x0000000000057919 */ /* 0x000e220000002100 */
[----:B------:R-:W-:Y:S01]  /*00a0*/  BSSY.RECONVERGENT B1, `(.L_x_115) ;  /* 0x0000013000017945 */ /* 0x000fe20003800200 */
[----:B------:R-:W-:Y:S02]  /*00b0*/  IMAD.MOV.U32 R22, RZ, RZ, RZ ;  /* 0x000000ffff167224 */ /* 0x000fe400078e00ff */
[----:B------:R-:W-:Y:S01]  /*00c0*/  IMAD.MOV.U32 R9, RZ, RZ, RZ ;  /* 0x000000ffff097224 */ /* 0x000fe200078e00ff */
[----:B0-----:R-:W-:Y:S01]  /*00d0*/  ISETP.GE.U32.AND P0, PT, R5, R28, PT ;  /* 0x0000001c0500720c */ /* 0x001fe20003f06070 */
[----:B------:R-:W-:-:S12]  /*00e0*/  IMAD.MOV.U32 R7, RZ, RZ, R5 ;  /* 0x000000ffff077224 */ /* 0x000fd800078e0005 */
[----:B------:R-:W-:Y:S05]  /*00f0*/  @P0 BRA `(.L_x_116) ;  /* 0x0000000000340947 */ /* 0x000fea0003800000 */
[----:B------:R-:W0:Y:S01]  /*0100*/  LDC.64 R10, c[0x0][0x388] ;  /* 0x0000e200ff0a7b82 */ /* 0x000e220000000a00 */
[----:B------:R-:W-:-:S07]  /*0110*/  IMAD R7, R0, 0xe00, R5 ;  /* 0x00000e0000077824 */ /* 0x000fce00078e0205 */
        /* <DEDUP_REMOVED lines=11> */
.L_x_116:
[----:B------:R-:W-:Y:S05]  /*01d0*/  BSYNC.RECONVERGENT B1 ;  /* 0x0000000000017941 */ /* 0x000fea0003800200 */
.L_x_115:
[----:B------:R-:W-:Y:S01]  /*01e0*/  ISETP.GE.U32.AND P0, PT, R7, R28, PT ;  /* 0x0000001c0700720c */ /* 0x000fe20003f06070 */
[----:B------:R-:W-:-:S12]  /*01f0*/  BSSY.RECONVERGENT B1, `(.L_x_117) ;  /* 0x00000c5000017945 */ /* 0x000fd80003800200 */
[----:B------:R-:W-:Y:S05]  /*0200*/  @P0 BRA `(.L_x_118) ;  /* 0x0000000c000c0947 */ /* 0x000fea0003800000 */
[----:B------:R-:W-:Y:S01]  /*0210*/  LOP3.LUT R3, RZ, R7, RZ, 0x33, !PT ;  /* 0x00000007ff037212 */ /* 0x000fe200078e33ff */
[----:B------:R-:W-:Y:S04]  /*0220*/  BSSY.RECONVERGENT B2, `(.L_x_119) ;  /* 0x0000064000027945 */ /* 0x000fe80003800200 */
[----:B------:R-:W-:-:S04]  /*0230*/  IMAD.IADD R3, R3, 0x1, R6 ;  /* 0x0000000103037824 */ /* 0x000fc800078e0206 */
[----:B------:R-:W-:-:S05]  /*0240*/  IMAD R3, R0, -0xe00, R3 ;  /* 0xfffff20000037824 */ /* 0x000fca00078e0203 */
[C---:B------:R-:W-:Y:S02]  /*0250*/  ISETP.GE.U32.AND P0, PT, R3.reuse, 0xe00, PT ;  /* 0x00000e000300780c */ /* 0x040fe40003f06070 */
[----:B------:R-:W-:-:S04]  /*0260*/  LEA.HI R4, R3, 0x1, RZ, 0x17 ;  /* 0x0000000103047811 */ /* 0x000fc800078fb8ff */
[----:B------:R-:W-:-:S07]  /*0270*/  LOP3.LUT R6, R4, 0x7, RZ, 0xc0, !PT ;  /* 0x0000000704067812 */ /* 0x000fce00078ec0ff */
[----:B------:R-:W-:Y:S05]  /*0280*/  @!P0 BRA `(.L_x_120) ;  /* 0x0000000400748947 */ /* 0x000fea0003800000 */
[----:B------:R-:W0:Y:S01]  /*0290*/  LDC.64 R10, c[0x0][0x380] ;  /* 0x0000e000ff0a7b82 */ /* 0x000e220000000a00 */
[----:B------:R-:W-:Y:S01]  /*02a0*/  LOP3.LUT R2, R4, 0xfffff8, RZ, 0xc0, !PT ;  /* 0x00fffff804027812 */ /* 0x000fe200078ec0ff */
[----:B------:R-:W-:Y:S01]  /*02b0*/  BSSY.RECONVERGENT B3, `(.L_x_121) ;  /* 0x0000059000037945 */ /* 0x000fe20003800200 */
[----:B------:R-:W-:Y:S01]  /*02c0*/  LOP3.LUT R8, R7, 0x800, RZ, 0xfc, !PT ;  /* 0x0000080007087812 */ /* 0x000fe200078efcff */
[----:B------:R-:W-:Y:S02]  /*02d0*/  IMAD R7, R0, 0xe00, R7 ;  /* 0x00000e0000077824 */ /* 0x000fe400078e0207 */
[----:B------:R-:W-:Y:S02]  /*02e0*/  IMAD.MOV R2, RZ, RZ, -R2 ;  /* 0x000000ffff027224 */ /* 0x000fe400078e0a02 */
[----:B------:R-:W1:Y:S05]  /*02f0*/  LDC.64 R12, c[0x0][0x388] ;  /* 0x0000e200ff0c7b82 */ /* 0x000e6a0000000a00 */
.L_x_122:
[C---:B------:R-:W-:Y:S02]  /*0300*/  VIADD R15, R7.reuse, 0x200 ;  /* 0x00000200070f7836 */ /* 0x040fe40000000000 */
[----:B-1----:R-:W-:-:S04]  /*0310*/  IMAD.WIDE.U32 R16, R7, 0x4, R12 ;  /* 0x0000000407107825 */ /* 0x002fc800078e000c */
[----:B------:R-:W-:Y:S01]  /*0320*/  IMAD.WIDE.U32 R24, R15, 0x4, R12 ;  /* 0x000000040f187825 */ /* 0x000fe200078e000c */
[----:B------:R1:W2:Y:S03]  /*0330*/  LDG.E R23, desc[UR6][R16.64] ;  /* 0x0000000610177981 */ /* 0x0002a6000c1e1900 */
[--C-:B0-----:R-:W-:Y:S02]  /*0340*/  IMAD.WIDE.U32 R26, R7, 0x4, R10.reuse ;  /* 0x00000004071a7825 */ /* 0x101fe400078e000a */
[----:B------:R-:W3:Y:S02]  /*0350*/  LDG.E R24, desc[UR6][R24.64] ;  /* 0x0000000618187981 */ /* 0x000ee4000c1e1900 */
[----:B------:R-:W-:Y:S02]  /*0360*/  IMAD.WIDE.U32 R14, R15, 0x4, R10 ;  /* 0x000000040f0e7825 */ /* 0x000fe400078e000a */
[----:B------:R-:W4:Y:S02]  /*0370*/  LDG.E R26, desc[UR6][R26.64] ;  /* 0x000000061a1a7981 */ /* 0x000f24000c1e1900 */
[----:B------:R-:W-:-:S02]  /*0380*/  VIADD R29, R7, 0x400 ;  /* 0x00000400071d7836 */ /* 0x000fc40000000000 */
[----:B------:R0:W5:Y:S01]  /*0390*/  LDG.E R25, desc[UR6][R14.64] ;  /* 0x000000060e197981 */ /* 0x000162000c1e1900 */
[----:B-1----:R-:W-:Y:S02]  /*03a0*/  VIADD R17, R7, 0x600 ;  /* 0x0000060007117836 */ /* 0x002fe40000000000 */
[----:B------:R-:W-:-:S04]  /*03b0*/  IMAD.WIDE.U32 R18, R29, 0x4, R12 ;  /* 0x000000041d127825 */ /* 0x000fc800078e000c */
[----:B------:R-:W-:Y:S02]  /*03c0*/  IMAD.WIDE.U32 R20, R17, 0x4, R12 ;  /* 0x0000000411147825 */ /* 0x000fe400078e000c */
[----:B------:R-:W5:Y:S02]  /*03d0*/  LDG.E R18, desc[UR6][R18.64] ;  /* 0x0000000612127981 */ /* 0x000f64000c1e1900 */
[--C-:B0-----:R-:W-:Y:S02]  /*03e0*/  IMAD.WIDE.U32 R14, R29, 0x4, R10.reuse ;  /* 0x000000041d0e7825 */ /* 0x101fe400078e000a */
[----:B------:R0:W5:Y:S02]  /*03f0*/  LDG.E R20, desc[UR6][R20.64] ;  /* 0x0000000614147981 */ /* 0x000164000c1e1900 */
[----:B------:R-:W-:Y:S02]  /*0400*/  IMAD.WIDE.U32 R16, R17, 0x4, R10 ;  /* 0x0000000411107825 */ /* 0x000fe400078e000a */
[----:B------:R1:W5:Y:S04]  /*0410*/  LDG.E R27, desc[UR6][R14.64] ;  /* 0x000000060e1b7981 */ /* 0x000368000c1e1900 */
[----:B------:R5:W5:Y:S01]  /*0420*/  LDG.E R29, desc[UR6][R16.64] ;  /* 0x00000006101d7981 */ /* 0x000b62000c1e1900 */
[----:B0-----:R-:W-:-:S04]  /*0430*/  VIADD R21, R7, 0x800 ;  /* 0x0000080007157836 */ /* 0x001fc80000000000 */
[----:B-1----:R-:W-:-:S06]  /*0440*/  IMAD.WIDE.U32 R14, R21, 0x4, R12 ;  /* 0x00000004150e7825 */ /* 0x002fcc00078e000c */
[----:B------:R0:W5:Y:S01]  /*0450*/  LDG.E R14, desc[UR6][R14.64] ;  /* 0x000000060e0e7981 */ /* 0x000162000c1e1900 */
[----:B--2---:R-:W-:Y:S01]  /*0460*/  FMUL R23, R23, R23 ;  /* 0x0000001717177220 */ /* 0x004fe20000400000 */
[----:B---3--:R-:W-:-:S03]  /*0470*/  FMUL R24, R24, R24 ;  /* 0x0000001818187220 */ /* 0x008fc60000400000 */
[----:B----4-:R-:W-:Y:S01]  /*0480*/  FFMA R23, R26, R26, R23 ;  /* 0x0000001a1a177223 */ /* 0x010fe20000000017 */
[----:B-----5:R-:W-:-:S04]  /*0490*/  FFMA R24, R25, R25, R24 ;  /* 0x0000001919187223 */ /* 0x020fc80000000018 */
[----:B------:R-:W-:Y:S02]  /*04a0*/  FSETP.GEU.AND P0, PT, R23, 1, PT ;  /* 0x3f8000001700780b */ /* 0x000fe40003f0e000 */
[----:B------:R-:W-:Y:S01]  /*04b0*/  FSETP.GEU.AND P1, PT, R24, 1, PT ;  /* 0x3f8000001800780b */ /* 0x000fe20003f2e000 */
[----:B------:R-:W-:Y:S01]  /*04c0*/  VIADD R25, R7, 0xa00 ;  /* 0x00000a0007197836 */ /* 0x000fe20000000000 */
[----:B------:R-:W-:Y:S02]  /*04d0*/  SEL R23, RZ, 0x1, P0 ;  /* 0x00000001ff177807 */ /* 0x000fe40000000000 */
[----:B------:R-:W-:Y:S01]  /*04e0*/  SEL R19, RZ, 0x1, P1 ;  /* 0x00000001ff137807 */ /* 0x000fe20000800000 */
[----:B------:R-:W-:-:S04]  /*04f0*/  IMAD.WIDE.U32 R16, R25, 0x4, R10 ;  /* 0x0000000419107825 */ /* 0x000fc800078e000a */
[----:B------:R-:W-:Y:S01]  /*0500*/  FMUL R26, R18, R18 ;  /* 0x00000012121a7220 */ /* 0x000fe20000400000 */
[----:B------:R-:W-:Y:S01]  /*0510*/  IADD3 R19, P4, P5, R19, R22, R23 ;  /* 0x0000001613137210 */ /* 0x000fe20007d9e017 */
[----:B------:R-:W-:-:S04]  /*0520*/  IMAD.WIDE.U32 R22, R21, 0x4, R10 ;  /* 0x0000000415167825 */ /* 0x000fc800078e000a */
[----:B------:R-:W-:Y:S01]  /*0530*/  FMUL R20, R20, R20 ;  /* 0x0000001414147220 */ /* 0x000fe20000400000 */
[----:B------:R-:W2:Y:S01]  /*0540*/  LDG.E R16, desc[UR6][R16.64] ;  /* 0x0000000610107981 */ /* 0x000ea2000c1e1900 */
[----:B------:R-:W-:-:S04]  /*0550*/  IMAD.WIDE.U32 R24, R25, 0x4, R12 ;  /* 0x0000000419187825 */ /* 0x000fc800078e000c */
[----:B0-----:R-:W-:Y:S01]  /*0560*/  FFMA R15, R27, R27, R26 ;  /* 0x0000001b1b0f7223 */ /* 0x001fe2000000001a */
[----:B------:R0:W3:Y:S01]  /*0570*/  LDG.E R22, desc[UR6][R22.64] ;  /* 0x0000000616167981 */ /* 0x0000e2000c1e1900 */
[----:B------:R-:W-:Y:S02]  /*0580*/  VIADD R21, R7, 0xc00 ;  /* 0x00000c0007157836 */ /* 0x000fe40000000000 */
[----:B------:R-:W-:Y:S01]  /*0590*/  FFMA R29, R29, R29, R20 ;  /* 0x0000001d1d1d7223 */ /* 0x000fe20000000014 */
[----:B------:R1:W4:Y:S01]  /*05a0*/  LDG.E R18, desc[UR6][R24.64] ;  /* 0x0000000618127981 */ /* 0x000322000c1e1900 */
[----:B------:R-:W-:-:S04]  /*05b0*/  IMAD.WIDE.U32 R26, R21, 0x4, R10 ;  /* 0x00000004151a7825 */ /* 0x000fc800078e000a */
[----:B------:R-:W-:Y:S02]  /*05c0*/  IMAD.WIDE.U32 R20, R21, 0x4, R12 ;  /* 0x0000000415147825 */ /* 0x000fe400078e000c */
[----:B------:R-:W5:Y:S02]  /*05d0*/  LDG.E R26, desc[UR6][R26.64] ;  /* 0x000000061a1a7981 */ /* 0x000f64000c1e1900 */
[----:B0-----:R-:W-:Y:S02]  /*05e0*/  VIADD R23, R7, 0xe00 ;  /* 0x00000e0007177836 */ /* 0x001fe40000000000 */
[----:B------:R0:W5:Y:S02]  /*05f0*/  LDG.E R17, desc[UR6][R20.64] ;  /* 0x0000000614117981 */ /* 0x000164000c1e1900 */
[----:B-1----:R-:W-:-:S06]  /*0600*/  IMAD.WIDE.U32 R24, R23, 0x4, R10 ;  /* 0x0000000417187825 */ /* 0x002fcc00078e000a */
[----:B------:R-:W5:Y:S01]  /*0610*/  LDG.E R24, desc[UR6][R24.64] ;  /* 0x0000000618187981 */ /* 0x000f62000c1e1900 */
[----:B0-----:R-:W-:-:S05]  /*0620*/  IMAD.WIDE.U32 R20, R23, 0x4, R12 ;  /* 0x0000000417147825 */ /* 0x001fca00078e000c */
[----:B------:R-:W5:Y:S01]  /*0630*/  LDG.E R23, desc[UR6][R20.64] ;  /* 0x0000000614177981 */ /* 0x000f62000c1e1900 */
[----:B------:R-:W-:Y:S01]  /*0640*/  FMUL R14, R14, R14 ;  /* 0x0000000e0e0e7220 */ /* 0x000fe20000400000 */
[----:B------:R-:W-:Y:S02]  /*0650*/  FSETP.GEU.AND P0, PT, R15, 1, PT ;  /* 0x3f8000000f00780b */ /* 0x000fe40003f0e000 */
[----:B------:R-:W-:Y:S02]  /*0660*/  FSETP.GEU.AND P1, PT, R29, 1, PT ;  /* 0x3f8000001d00780b */ /* 0x000fe40003f2e000 */
[----:B------:R-:W-:Y:S01]  /*0670*/  SEL R15, RZ, 0x1, P0 ;  /* 0x00000001ff0f7807 */ /* 0x000fe20000000000 */
[----:B------:R-:W-:Y:S02]  /*0680*/  VIADD R2, R2, 0x8 ;  /* 0x0000000802027836 */ /* 0x000fe40000000000 */
[----:B------:R-:W-:Y:S02]  /*0690*/  VIADD R8, R8, 0x1000 ;  /* 0x0000100008087836 */ /* 0x000fe40000000000 */
[----:B------:R-:W-:-:S02]  /*06a0*/  VIADD R7, R7, 0x1000 ;  /* 0x0000100007077836 */ /* 0x000fc40000000000 */
[----:B---3--:R-:W-:Y:S01]  /*06b0*/  FFMA R14, R22, R22, R14 ;  /* 0x00000016160e7223 */ /* 0x008fe2000000000e */
[----:B----4-:R-:W-:-:S04]  /*06c0*/  FMUL R18, R18, R18 ;  /* 0x0000001212127220 */ /* 0x010fc80000400000 */
[----:B------:R-:W-:Y:S01]  /*06d0*/  FSETP.GEU.AND P2, PT, R14, 1, PT ;  /* 0x3f8000000e00780b */ /* 0x000fe20003f4e000 */
[----:B--2---:R-:W-:Y:S01]  /*06e0*/  FFMA R18, R16, R16, R18 ;  /* 0x0000001010127223 */ /* 0x004fe20000000012 */
[----:B------:R-:W-:-:S04]  /*06f0*/  SEL R14, RZ, 0x1, P1 ;  /* 0x00000001ff0e7807 */ /* 0x000fc80000800000 */
[----:B------:R-:W-:Y:S02]  /*0700*/  FSETP.GEU.AND P3, PT, R18, 1, PT ;  /* 0x3f8000001200780b */ /* 0x000fe40003f6e000 */
[----:B------:R-:W-:Y:S01]  /*0710*/  IADD3 R19, P0, P1, R14, R19, R15 ;  /* 0x000000130e137210 */ /* 0x000fe2000791e00f */
[----:B-----5:R-:W-:Y:S01]  /*0720*/  FMUL R17, R17, R17 ;  /* 0x0000001111117220 */ /* 0x020fe20000400000 */
[----:B------:R-:W-:Y:S02]  /*0730*/  SEL R15, RZ, 0x1, P2 ;  /* 0x00000001ff0f7807 */ /* 0x000fe40001000000 */
[----:B------:R-:W-:Y:S02]  /*0740*/  SEL R14, RZ, 0x1, P3 ;  /* 0x00000001ff0e7807 */ /* 0x000fe40001800000 */
[----:B------:R-:W-:Y:S01]  /*0750*/  IADD3.X R16, PT, PT, RZ, R9, RZ, P4, P5 ;  /* 0x00000009ff107210 */ /* 0x000fe200027ea4ff */
[----:B------:R-:W-:Y:S01]  /*0760*/  FFMA R17, R26, R26, R17 ;  /* 0x0000001a1a117223 */ /* 0x000fe20000000011 */
[----:B------:R-:W-:-:S02]  /*0770*/  IADD3 R14, P4, P5, R14, R19, R15 ;  /* 0x000000130e0e7210 */ /* 0x000fc40007d9e00f */
[----:B------:R-:W-:Y:S01]  /*0780*/  IADD3.X R15, PT, PT, RZ, R16, RZ, P0, P1 ;  /* 0x00000010ff0f7210 */ /* 0x000fe200007e24ff */
[----:B------:R-:W-:Y:S01]  /*0790*/  FMUL R23, R23, R23 ;  /* 0x0000001717177220 */ /* 0x000fe20000400000 */
[----:B------:R-:W-:-:S03]  /*07a0*/  ISETP.NE.AND P0, PT, R2, RZ, PT ;  /* 0x000000ff0200720c */ /* 0x000fc60003f05270 */
[----:B------:R-:W-:Y:S01]  /*07b0*/  FFMA R23, R24, R24, R23 ;  /* 0x0000001818177223 */ /* 0x000fe20000000017 */
[----:B------:R-:W-:-:S04]  /*07c0*/  FSETP.GEU.AND P2, PT, R17, 1, PT ;  /* 0x3f8000001100780b */ /* 0x000fc80003f4e000 */
[----:B------:R-:W-:Y:S02]  /*07d0*/  FSETP.GEU.AND P3, PT, R23, 1, PT ;  /* 0x3f8000001700780b */ /* 0x000fe40003f6e000 */
[----:B------:R-:W-:Y:S02]  /*07e0*/  SEL R9, RZ, 0x1, P2 ;  /* 0x00000001ff097807 */ /* 0x000fe40001000000 */
[----:B------:R-:W-:-:S04]  /*07f0*/  SEL R22, RZ, 0x1, P3 ;  /* 0x00000001ff167807 */ /* 0x000fc80001800000 */
[----:B------:R-:W-:Y:S02]  /*0800*/  IADD3 R22, P1, P2, R22, R14, R9 ;  /* 0x0000000e16167210 */ /* 0x000fe40007a3e009 */
[----:B------:R-:W-:-:S04]  /*0810*/  IADD3.X R9, PT, PT, RZ, R15, RZ, P4, P5 ;  /* 0x0000000fff097210 */ /* 0x000fc800027ea4ff */
[----:B------:R-:W-:Y:S01]  /*0820*/  IADD3.X R9, PT, PT, RZ, R9, RZ, P1, P2 ;  /* 0x00000009ff097210 */ /* 0x000fe20000fe44ff */
[----:B------:R-:W-:Y:S06]  /*0830*/  @P0 BRA `(.L_x_122) ;  /* 0xfffffff800b00947 */ /* 0x000fec000383ffff */
[----:B------:R-:W-:Y:S05]  /*0840*/  BSYNC.RECONVERGENT B3 ;  /* 0x0000000000037941 */ /* 0x000fea0003800200 */
.L_x_121:
[----:B------:R-:W-:-:S07]  /*0850*/  VIADD R7, R8, 0xfffff800 ;  /* 0xfffff80008077836 */ /* 0x000fce0000000000 */
.L_x_120:
[----:B------:R-:W-:Y:S05]  /*0860*/  BSYNC.RECONVERGENT B2 ;  /* 0x0000000000027941 */ /* 0x000fea0003800200 */
.L_x_119:
[----:B------:R-:W-:-:S13]  /*0870*/  ISETP.NE.AND P0, PT, R6, RZ, PT ;  /* 0x000000ff0600720c */ /* 0x000fda0003f05270 */
[----:B------:R-:W-:Y:S05]  /*0880*/  @!P0 BRA `(.L_x_118) ;  /* 0x00000004006c8947 */ /* 0x000fea0003800000 */
[----:B------:R-:W-:Y:S01]  /*0890*/  ISETP.GE.U32.AND P1, PT, R6, 0x4, PT ;  /* 0x000000040600780c */ /* 0x000fe20003f26070 */
[----:B------:R-:W-:Y:S01]  /*08a0*/  BSSY.RECONVERGENT B2, `(.L_x_123) ;  /* 0x000002e000027945 */ /* 0x000fe20003800200 */
[----:B------:R-:W-:-:S11]  /*08b0*/  LOP3.LUT P0, R4, R4, 0x3, RZ, 0xc0, !PT ;  /* 0x0000000304047812 */ /* 0x000fd6000780c0ff */
[----:B------:R-:W-:Y:S05]  /*08c0*/  @!P1 BRA `(.L_x_124) ;  /* 0x0000000000ac9947 */ /* 0x000fea0003800000 */
[----:B------:R-:W0:Y:S01]  /*08d0*/  LDC.64 R10, c[0x0][0x380] ;  /* 0x0000e000ff0a7b82 */ /* 0x000e220000000a00 */
[----:B------:R-:W-:-:S04]  /*08e0*/  IMAD R13, R0, 0xe00, R7 ;  /* 0x00000e00000d7824 */ /* 0x000fc800078e0207 */
[C---:B------:R-:W-:Y:S02]  /*08f0*/  VIADD R17, R13.reuse, 0x200 ;  /* 0x000002000d117836 */ /* 0x040fe40000000000 */
[C---:B------:R-:W-:Y:S01]  /*0900*/  VIADD R25, R13.reuse, 0x400 ;  /* 0x000004000d197836 */ /* 0x040fe20000000000 */
[----:B------:R-:W1:Y:S01]  /*0910*/  LDC.64 R20, c[0x0][0x388] ;  /* 0x0000e200ff147b82 */ /* 0x000e620000000a00 */
[C---:B------:R-:W-:Y:S02]  /*0920*/  VIADD R23, R13.reuse, 0x600 ;  /* 0x000006000d177836 */ /* 0x040fe40000000000 */
[----:B0-----:R-:W-:-:S04]  /*0930*/  IMAD.WIDE.U32 R26, R13, 0x4, R10 ;  /* 0x000000040d1a7825 */ /* 0x001fc800078e000a */
[----:B------:R-:W-:Y:S02]  /*0940*/  IMAD.WIDE.U32 R14, R17, 0x4, R10 ;  /* 0x00000004110e7825 */ /* 0x000fe400078e000a */
[----:B------:R-:W2:Y:S02]  /*0950*/  LDG.E R26, desc[UR6][R26.64] ;  /* 0x000000061a1a7981 */ /* 0x000ea4000c1e1900 */
[--C-:B-1----:R-:W-:Y:S02]  /*0960*/  IMAD.WIDE.U32 R12, R13, 0x4, R20.reuse ;  /* 0x000000040d0c7825 */ /* 0x102fe400078e0014 */
[----:B------:R-:W3:Y:S02]  /*0970*/  LDG.E R14, desc[UR6][R14.64] ;  /* 0x000000060e0e7981 */ /* 0x000ee4000c1e1900 */
[--C-:B------:R-:W-:Y:S02]  /*0980*/  IMAD.WIDE.U32 R16, R17, 0x4, R20.reuse ;  /* 0x0000000411107825 */ /* 0x100fe400078e0014 */
[----:B------:R-:W4:Y:S02]  /*0990*/  LDG.E R12, desc[UR6][R12.64] ;  /* 0x000000060c0c7981 */ /* 0x000f24000c1e1900 */
[----:B------:R-:W-:-:S02]  /*09a0*/  IMAD.WIDE.U32 R18, R25, 0x4, R20 ;  /* 0x0000000419127825 */ /* 0x000fc400078e0014 */
[----:B------:R-:W5:Y:S02]  /*09b0*/  LDG.E R16, desc[UR6][R16.64] ;  /* 0x0000000610107981 */ /* 0x000f64000c1e1900 */
[----:B------:R-:W-:Y:S02]  /*09c0*/  IMAD.WIDE.U32 R20, R23, 0x4, R20 ;  /* 0x0000000417147825 */ /* 0x000fe400078e0014 */
[----:B------:R-:W3:Y:S02]  /*09d0*/  LDG.E R18, desc[UR6][R18.64] ;  /* 0x0000000612127981 */ /* 0x000ee4000c1e1900 */
[--C-:B------:R-:W-:Y:S02]  /*09e0*/  IMAD.WIDE.U32 R24, R25, 0x4, R10.reuse ;  /* 0x0000000419187825 */ /* 0x100fe400078e000a */
[----:B------:R-:W3:Y:S02]  /*09f0*/  LDG.E R20, desc[UR6][R20.64] ;  /* 0x0000000614147981 */ /* 0x000ee4000c1e1900 */
[----:B------:R-:W-:-:S02]  /*0a00*/  IMAD.WIDE.U32 R10, R23, 0x4, R10 ;  /* 0x00000004170a7825 */ /* 0x000fc400078e000a */
[----:B------:R-:W3:Y:S04]  /*0a10*/  LDG.E R24, desc[UR6][R24.64] ;  /* 0x0000000618187981 */ /* 0x000ee8000c1e1900 */
[----:B------:R-:W3:Y:S01]  /*0a20*/  LDG.E R10, desc[UR6][R10.64] ;  /* 0x000000060a0a7981 */ /* 0x000ee2000c1e1900 */
[----:B------:R-:W-:Y:S02]  /*0a30*/  VIADD R7, R7, 0x800 ;  /* 0x0000080007077836 */ /* 0x000fe40000000000 */
[----:B----4-:R-:W-:Y:S01]  /*0a40*/  FMUL R23, R12, R12 ;  /* 0x0000000c0c177220 */ /* 0x010fe20000400000 */
[----:B-----5:R-:W-:-:S03]  /*0a50*/  FMUL R29, R16, R16 ;  /* 0x00000010101d7220 */ /* 0x020fc60000400000 */
[----:B--2---:R-:W-:Y:S01]  /*0a60*/  FFMA R23, R26, R26, R23 ;  /* 0x0000001a1a177223 */ /* 0x004fe20000000017 */
[----:B---3--:R-:W-:Y:S01]  /*0a70*/  FMUL R2, R18, R18 ;  /* 0x0000001212027220 */ /* 0x008fe20000400000 */
[----:B------:R-:W-:Y:S01]  /*0a80*/  FFMA R29, R14, R14, R29 ;  /* 0x0000000e0e1d7223 */ /* 0x000fe2000000001d */
[----:B------:R-:W-:Y:S02]  /*0a90*/  FMUL R13, R20, R20 ;  /* 0x00000014140d7220 */ /* 0x000fe40000400000 */
[----:B------:R-:W-:Y:S02]  /*0aa0*/  FSETP.GEU.AND P1, PT, R23, 1, PT ;  /* 0x3f8000001700780b */ /* 0x000fe40003f2e000 */
[----:B------:R-:W-:Y:S01]  /*0ab0*/  FSETP.GEU.AND P2, PT, R29, 1, PT ;  /* 0x3f8000001d00780b */ /* 0x000fe20003f4e000 */
[----:B------:R-:W-:Y:S01]  /*0ac0*/  FFMA R2, R24, R24, R2 ;  /* 0x0000001818027223 */ /* 0x000fe20000000002 */
[----:B------:R-:W-:-:S04]  /*0ad0*/  FFMA R13, R10, R10, R13 ;  /* 0x0000000a0a0d7223 */ /* 0x000fc8000000000d */
        /* <DEDUP_REMOVED lines=10> */
.L_x_124:
[----:B------:R-:W-:Y:S05]  /*0b80*/  BSYNC.RECONVERGENT B2 ;  /* 0x0000000000027941 */ /* 0x000fea0003800200 */
.L_x_123:
[----:B------:R-:W-:Y:S05]  /*0b90*/  @!P0 BRA `(.L_x_118) ;  /* 0x0000000000a88947 */ /* 0x000fea0003800000 */
[----:B------:R-:W-:Y:S01]  /*0ba0*/  ISETP.NE.AND P1, PT, R4, 0x1, PT ;  /* 0x000000010400780c */ /* 0x000fe20003f25270 */
[----:B------:R-:W-:Y:S01]  /*0bb0*/  BSSY.RECONVERGENT B2, `(.L_x_125) ;  /* 0x000001a000027945 */ /* 0x000fe20003800200 */
[----:B------:R-:W-:-:S11]  /*0bc0*/  LOP3.LUT P0, RZ, R3, 0x200, RZ, 0xc0, !PT ;  /* 0x0000020003ff7812 */ /* 0x000fd6000780c0ff */
[----:B------:R-:W-:Y:S05]  /*0bd0*/  @!P1 BRA `(.L_x_126) ;  /* 0x00000000005c9947 */ /* 0x000fea0003800000 */
[----:B------:R-:W0:Y:S01]  /*0be0*/  LDC.64 R10, c[0x0][0x388] ;  /* 0x0000e200ff0a7b82 */ /* 0x000e220000000a00 */
[----:B------:R-:W-:-:S04]  /*0bf0*/  IMAD R17, R0, 0xe00, R7 ;  /* 0x00000e0000117824 */ /* 0x000fc800078e0207 */
[----:B------:R-:W-:-:S03]  /*0c00*/  VIADD R19, R17, 0x200 ;  /* 0x0000020011137836 */ /* 0x000fc60000000000 */
[----:B------:R-:W1:Y:S01]  /*0c10*/  LDC.64 R2, c[0x0][0x380] ;  /* 0x0000e000ff027b82 */ /* 0x000e620000000a00 */
[----:B0-----:R-:W-:-:S04]  /*0c20*/  IMAD.WIDE.U32 R12, R17, 0x4, R10 ;  /* 0x00000004110c7825 */ /* 0x001fc800078e000a */
[----:B------:R-:W-:Y:S02]  /*0c30*/  IMAD.WIDE.U32 R14, R19, 0x4, R10 ;  /* 0x00000004130e7825 */ /* 0x000fe400078e000a */
[----:B------:R-:W2:Y:S02]  /*0c40*/  LDG.E R12, desc[UR6][R12.64] ;  /* 0x000000060c0c7981 */ /* 0x000ea4000c1e1900 */
[--C-:B-1----:R-:W-:Y:S02]  /*0c50*/  IMAD.WIDE.U32 R10, R17, 0x4, R2.reuse ;  /* 0x00000004110a7825 */ /* 0x102fe400078e0002 */
[----:B------:R-:W3:Y:S02]  /*0c60*/  LDG.E R14, desc[UR6][R14.64] ;  /* 0x000000060e0e7981 */ /* 0x000ee4000c1e1900 */
[----:B------:R-:W-:Y:S02]  /*0c70*/  IMAD.WIDE.U32 R2, R19, 0x4, R2 ;  /* 0x0000000413027825 */ /* 0x000fe400078e0002 */
        /* <DEDUP_REMOVED lines=13> */
.L_x_126:
[----:B------:R-:W-:Y:S05]  /*0d50*/  BSYNC.RECONVERGENT B2 ;  /* 0x0000000000027941 */ /* 0x000fea0003800200 */
.L_x_125:
        /* <DEDUP_REMOVED lines=8> */
[----:B--2---:R-:W-:-:S04]  /*0de0*/  FMUL R11, R6, R6 ;  /* 0x00000006060b7220 */ /* 0x004fc80000400000 */
[----:B---3--:R-:W-:-:S05]  /*0df0*/  FFMA R11, R2, R2, R11 ;  /* 0x00000002020b7223 */ /* 0x008fca000000000b */
[----:B------:R-:W-:-:S04]  /*0e00*/  FSETP.GEU.AND P0, PT, R11, 1, PT ;  /* 0x3f8000000b00780b */ /* 0x000fc80003f0e000 */
[----:B------:R-:W-:-:S04]  /*0e10*/  SEL R11, RZ, 0x1, P0 ;  /* 0x00000001ff0b7807 */ /* 0x000fc80000000000 */
[----:B------:R-:W-:-:S05]  /*0e20*/  IADD3 R22, P0, PT, R11, R22, RZ ;  /* 0x000000160b167210 */ /* 0x000fca0007f1e0ff */
[----:B------:R-:W-:-:S08]  /*0e30*/  IMAD.X R9, RZ, RZ, R9, P0 ;  /* 0x000000ffff097224 */ /* 0x000fd000000e0609 */
.L_x_118:
[----:B------:R-:W-:Y:S05]  /*0e40*/  BSYNC.RECONVERGENT B1 ;  /* 0x0000000000017941 */ /* 0x000fea0003800200 */
.L_x_117:
[----:B------:R-:W-:-:S13]  /*0e50*/  ISETP.GE.U32.AND P0, PT, R28, 0x200, PT ;  /* 0x000002001c00780c */ /* 0x000fda0003f06070 */
        /* <DEDUP_REMOVED lines=28> */
[----:B------:R-:W-:-:S02]  /*1020*/  @!P1 MOV R6, 0x400 ;  /* 0x0000040000069802 */ /* 0x000fc40000000f00 */
[----:B0-----:R-:W-:-:S04]  /*1030*/  SEL R2, R2, RZ, !P0 ;  /* 0x000000ff02027207 */ /* 0x001fc80004000000 */
[----:B------:R-:W-:Y:S02]  /*1040*/  IADD3 R9, P2, PT, R2, R11, RZ ;  /* 0x0000000b02097210 */ /* 0x000fe40007f5e0ff */
[----:B-1----:R-:W-:-:S03]  /*1050*/  SEL R3, R3, RZ, !P0 ;  /* 0x000000ff03037207 */ /* 0x002fc60004000000 */
[----:B------:R-:W0:Y:S01]  /*1060*/  SHFL.DOWN PT, R2, R9, 0x10, 0x1f ;  /* 0x0a001f0009027f89 */ /* 0x000e2200000e0000 */
[----:B------:R-:W-:Y:S01]  /*1070*/  ISETP.GT.AND P0, PT, R10, 0xf, PT ;  /* 0x0000000f0a00780c */ /* 0x000fe20003f04270 */
        /* <DEDUP_REMOVED lines=42> */
.L_x_127:
[----:B------:R-:W-:-:S04]  /*1320*/  LOP3.LUT R2, R5, 0x3e0, RZ, 0xc0, !PT ;  /* 0x000003e005027812 */ /* 0x000fc800078ec0ff */
        /* <DEDUP_REMOVED lines=58> */
[C---:B------:R-:W-:Y:S02]  /*16d0*/  ISETP.GT.U32.AND P1, PT, R28.reuse, 0x20, PT ;  /* 0x000000201c00780c */ /* 0x040fe40003f24070 */
[C---:B------:R-:W-:Y:S02]  /*16e0*/  ISETP.GT.U32.AND P2, PT, R28.reuse, 0x40, PT ;  /* 0x000000401c00780c */ /* 0x040fe40003f44070 */
[C---:B------:R-:W-:Y:S02]  /*16f0*/  ISETP.GT.U32.AND P3, PT, R28.reuse, 0x80, PT ;  /* 0x000000801c00780c */ /* 0x040fe40003f64070 */
[C---:B------:R-:W-:Y:S02]  /*1700*/  ISETP.GT.U32.AND P5, PT, R28.reuse, 0x180, PT ;  /* 0x000001801c00780c */ /* 0x040fe40003fa4070 */
[----:B------:R-:W-:Y:S01]  /*1710*/  ISETP.GT.U32.AND P6, PT, R28, 0x1a0, PT ;  /* 0x000001a01c00780c */ /* 0x000fe20003fc4070 */
        /* <DEDUP_REMOVED lines=10> */
[----:B------:R-:W-:Y:S02]  /*17c0*/  ISETP.GT.U32.AND P1, PT, R28, 0x60, PT ;  /* 0x000000601c00780c */ /* 0x000fe40003f24070 */
        /* <DEDUP_REMOVED lines=9> */
[----:B------:R-:W-:-:S02]  /*1860*/  ISETP.GT.U32.AND P1, PT, R28, 0xa0, PT ;  /* 0x000000a01c00780c */ /* 0x000fc40003f24070 */
[----:B------:R-:W-:Y:S02]  /*1870*/  IADD3.X R3, PT, PT, R3, R20, R2, P3, P4 ;  /* 0x0000001403037210 */ /* 0x000fe40001fe8402 */
[----:B------:R-:W3:Y:S01]  /*1880*/  LDS.128 R20, [UR4+0x70] ;  /* 0x00007004ff147984 */ /* 0x000ee20008000c00 */
[----:B------:R-:W-:Y:S02]  /*1890*/  ISETP.GT.U32.AND P2, PT, R28, 0xc0, PT ;  /* 0x000000c01c00780c */ /* 0x000fe40003f44070 */
[----:B------:R-:W-:Y:S02]  /*18a0*/  SEL R5, R6, RZ, P1 ;  /* 0x000000ff06057207 */ /* 0x000fe40000800000 */
[----:B-1----:R-:W-:Y:S02]  /*18b0*/  SEL R2, R8, RZ, P2 ;  /* 0x000000ff08027207 */ /* 0x002fe40001000000 */
[----:B------:R-:W-:Y:S02]  /*18c0*/  SEL R7, R7, RZ, P1 ;  /* 0x000000ff07077207 */ /* 0x000fe40000800000 */
[----:B------:R-:W-:-:S02]  /*18d0*/  ISETP.GT.U32.AND P1, PT, R28, 0xe0, PT ;  /* 0x000000e01c00780c */ /* 0x000fc40003f24070 */
[----:B------:R-:W-:Y:S02]  /*18e0*/  IADD3 R2, P3, P4, R2, R4, R5 ;  /* 0x0000000402027210 */ /* 0x000fe40007c7e005 */
[----:B------:R-:W-:Y:S02]  /*18f0*/  SEL R6, R9, RZ, P2 ;  /* 0x000000ff09067207 */ /* 0x000fe40001000000 */
[----:B------:R-:W-:Y:S02]  /*1900*/  ISETP.GT.U32.AND P2, PT, R28, 0x100, PT ;  /* 0x000001001c00780c */ /* 0x000fe40003f44070 */
[----:B------:R-:W-:Y:S02]  /*1910*/  SEL R4, R10, RZ, P1 ;  /* 0x000000ff0a047207 */ /* 0x000fe40000800000 */
[----:B------:R-:W-:Y:S02]  /*1920*/  SEL R10, R11, RZ, P1 ;  /* 0x000000ff0b0a7207 */ /* 0x000fe40000800000 */
[----:B------:R-:W-:-:S02]  /*1930*/  ISETP.GT.U32.AND P1, PT, R28, 0x120, PT ;  /* 0x000001201c00780c */ /* 0x000fc40003f24070 */
[----:B------:R-:W-:Y:S02]  /*1940*/  IADD3.X R6, PT, PT, R6, R3, R7, P3, P4 ;  /* 0x0000000306067210 */ /* 0x000fe40001fe8407 */
[----:B0-----:R-:W-:Y:S02]  /*1950*/  SEL R3, R12, RZ, P2 ;  /* 0x000000ff0c037207 */ /* 0x001fe40001000000 */
[----:B------:R-:W-:Y:S02]  /*1960*/  SEL R7, R13, RZ, P2 ;  /* 0x000000ff0d077207 */ /* 0x000fe40001000000 */
[----:B------:R-:W-:Y:S02]  /*1970*/  ISETP.GT.U32.AND P2, PT, R28, 0x140, PT ;  /* 0x000001401c00780c */ /* 0x000fe40003f44070 */
[----:B------:R-:W-:Y:S02]  /*1980*/  SEL R5, R14, RZ, P1 ;  /* 0x000000ff0e057207 */ /* 0x000fe40000800000 */
[----:B------:R-:W-:-:S02]  /*1990*/  SEL R15, R15, RZ, P1 ;  /* 0x000000ff0f0f7207 */ /* 0x000fc40000800000 */
[----:B------:R-:W-:Y:S02]  /*19a0*/  ISETP.GT.U32.AND P1, PT, R28, 0x160, PT ;  /* 0x000001601c00780c */ /* 0x000fe40003f24070 */
        /* <DEDUP_REMOVED lines=8> */
[----:B------:R-:W-:Y:S02]  /*1a30*/  ISETP.GT.U32.AND P2, PT, R28, 0x1c0, PT ;  /* 0x000001c01c00780c */ /* 0x000fe40003f44070 */
[----:B------:R-:W-:Y:S02]  /*1a40*/  IADD3.X R6, PT, PT, R6, R7, R15, P1, P3 ;  /* 0x0000000706067210 */ /* 0x000fe40000fe640f */
[----:B------:R-:W-:-:S02]  /*1a50*/  IADD3 R4, P3, P4, R4, R2, R3 ;  /* 0x0000000204047210 */ /* 0x000fc40007c7e003 */
[----:B------:R-:W-:Y:S02]  /*1a60*/  SEL R2, R22, RZ, P6 ;  /* 0x000000ff16027207 */ /* 0x000fe40003000000 */
[----:B------:R-:W-:Y:S02]  /*1a70*/  SEL R3, R24, RZ, P2 ;  /* 0x000000ff18037207 */ /* 0x000fe40001000000 */
[----:B------:R-:W-:Y:S02]  /*1a80*/  ISETP.GT.U32.AND P1, PT, R28, 0x1e0, PT ;  /* 0x000001e01c00780c */ /* 0x000fe40003f24070 */
        /* <DEDUP_REMOVED lines=11> */
.L_x_114:
[----:B------:R-:W0:Y:S01]  /*1b40*/  S2R R5, SR_TID.X ;  /* 0x0000000000057919 */ /* 0x000e220000002100 */
[----:B------:R-:W1:Y:S08]  /*1b50*/  LDC.64 R10, c[0x0][0x388] ;  /* 0x0000e200ff0a7b82 */ /* 0x000e700000000a00 */
[----:B------:R-:W2:Y:S01]  /*1b60*/  LDC.64 R2, c[0x0][0x380] ;  /* 0x0000e000ff027b82 */ /* 0x000ea20000000a00 */
[----:B0-----:R-:W-:-:S04]  /*1b70*/  IMAD R13, R0, 0xe00, R5 ;  /* 0x00000e00000d7824 */ /* 0x001fc800078e0205 */
[----:B-1----:R-:W-:-:S04]  /*1b80*/  IMAD.WIDE.U32 R10, R13, 0x4, R10 ;  /* 0x000000040d0a7825 */ /* 0x002fc800078e000a */
[----:B--2---:R-:W-:Y:S01]  /*1b90*/  IMAD.WIDE.U32 R2, R13, 0x4, R2 ;  /* 0x000000040d027825 */ /* 0x004fe200078e0002 */
        /* <DEDUP_REMOVED lines=20> */
[----:B------:R-:W-:Y:S01]  /*1ce0*/  FMUL R13, R13, R13 ;  /* 0x0000000d0d0d7220 */ /* 0x000fe20000400000 */
[----:B0-----:R-:W-:Y:S01]  /*1cf0*/  FMUL R3, R4, R4 ;  /* 0x0000000404037220 */ /* 0x001fe20000400000 */
[----:B------:R-:W-:Y:S02]  /*1d00*/  FSETP.GEU.AND P0, PT, R19, 1, PT ;  /* 0x3f8000001300780b */ /* 0x000fe40003f0e000 */
[----:B------:R-:W-:Y:S01]  /*1d10*/  FSETP.GEU.AND P1, PT, R21, 1, PT ;  /* 0x3f8000001500780b */ /* 0x000fe20003f2e000 */
[----:B------:R-:W-:Y:S01]  /*1d20*/  FMUL R2, R15, R15 ;  /* 0x0000000f0f027220 */ /* 0x000fe20000400000 */
[----:B------:R-:W-:Y:S01]  /*1d30*/  FSETP.GEU.AND P2, PT, R23, 1, PT ;  /* 0x3f8000001700780b */ /* 0x000fe20003f4e000 */
[----:B------:R-:W-:Y:S01]  /*1d40*/  FFMA R13, R12, R12, R13 ;  /* 0x0000000c0c0d7223 */ /* 0x000fe2000000000d */
[----:B------:R-:W-:Y:S01]  /*1d50*/  FFMA R3, R16, R16, R3 ;  /* 0x0000001010037223 */ /* 0x000fe20000000003 */
[----:B------:R-:W-:-:S02]  /*1d60*/  SEL R4, RZ, 0x1, P1 ;  /* 0x00000001ff047807 */ /* 0x000fc40000800000 */
[----:B------:R-:W-:Y:S01]  /*1d70*/  SEL R25, RZ, 0x1, P2 ;  /* 0x00000001ff197807 */ /* 0x000fe20001000000 */
[----:B------:R-:W-:Y:S01]  /*1d80*/  FMUL R11, R8, R8 ;  /* 0x00000008080b7220 */ /* 0x000fe20000400000 */
[----:B------:R-:W-:Y:S01]  /*1d90*/  SEL R8, RZ, 0x1, P0 ;  /* 0x00000001ff087807 */ /* 0x000fe20000000000 */
[----:B------:R-:W-:Y:S01]  /*1da0*/  FFMA R2, R17, R17, R2 ;  /* 0x0000001111027223 */ /* 0x000fe20000000002 */
[----:B------:R-:W-:Y:S02]  /*1db0*/  FSETP.GEU.AND P2, PT, R13, 1, PT ;  /* 0x3f8000000d00780b */ /* 0x000fe40003f4e000 */
[----:B------:R-:W-:Y:S02]  /*1dc0*/  FSETP.GEU.AND P3, PT, R3, 1, PT ;  /* 0x3f8000000300780b */ /* 0x000fe40003f6e000 */
[----:B------:R-:W-:Y:S02]  /*1dd0*/  IADD3 R25, P1, P0, R25, R4, R8 ;  /* 0x0000000419197210 */ /* 0x000fe4000783e008 */
[----:B------:R-:W-:-:S02]  /*1de0*/  FSETP.GEU.AND P5, PT, R2, 1, PT ;  /* 0x3f8000000200780b */ /* 0x000fc40003fae000 */
[----:B------:R-:W-:Y:S02]  /*1df0*/  SEL R8, RZ, 0x1, P2 ;  /* 0x00000001ff087807 */ /* 0x000fe40001000000 */
[----:B------:R-:W-:Y:S01]  /*1e00*/  SEL R2, RZ, 0x1, P3 ;  /* 0x00000001ff027807 */ /* 0x000fe20001800000 */
[----:B------:R-:W-:-:S03]  /*1e10*/  FFMA R11, R14, R14, R11 ;  /* 0x0000000e0e0b7223 */ /* 0x000fc6000000000b */
[----:B------:R-:W-:Y:S02]  /*1e20*/  IADD3 R25, P2, P3, R2, R25, R8 ;  /* 0x0000001902197210 */ /* 0x000fe40007b5e008 */
[----:B------:R-:W-:Y:S02]  /*1e30*/  IADD3.X R2, PT, PT, RZ, RZ, RZ, P1, P0 ;  /* 0x000000ffff027210 */ /* 0x000fe40000fe04ff */
[----:B------:R-:W-:Y:S02]  /*1e40*/  ISETP.GE.U32.AND P0, PT, R28, R9, PT ;  /* 0x000000091c00720c */ /* 0x000fe40003f06070 */
[----:B------:R-:W-:Y:S02]  /*1e50*/  FSETP.GEU.AND P4, PT, R11, 1, PT ;  /* 0x3f8000000b00780b */ /* 0x000fe40003f8e000 */
[----:B------:R-:W-:Y:S02]  /*1e60*/  SEL R4, RZ, 0x1, P5 ;  /* 0x00000001ff047807 */ /* 0x000fe40002800000 */
[----:B------:R-:W-:-:S02]  /*1e70*/  SEL R3, RZ, 0x1, P4 ;  /* 0x00000001ff037807 */ /* 0x000fc40002000000 */
[----:B------:R-:W-:Y:S02]  /*1e80*/  IADD3.X R2, PT, PT, RZ, R2, RZ, P2, P3 ;  /* 0x00000002ff027210 */ /* 0x000fe400017e64ff */
[----:B------:R-:W-:-:S04]  /*1e90*/  IADD3 R25, P1, P4, R4, R25, R3 ;  /* 0x0000001904197210 */ /* 0x000fc80007c3e003 */
[----:B------:R-:W-:Y:S01]  /*1ea0*/  IADD3.X R2, PT, PT, RZ, R2, RZ, P1, P4 ;  /* 0x00000002ff027210 */ /* 0x000fe20000fe84ff */
[----:B------:R-:W-:Y:S08]  /*1eb0*/  @!P0 BRA `(.L_x_129) ;  /* 0x00000010007c8947 */ /* 0x000ff00003800000 */
[----:B------:R-:W-:Y:S01]  /*1ec0*/  IMAD.IADD R3, R0, 0x1, R7 ;  /* 0x0000000100037824 */ /* 0x000fe200078e0207 */
[----:B------:R-:W0:Y:S01]  /*1ed0*/  LDC R8, c[0x0][0x3b8] ;  /* 0x0000ee00ff087b82 */ /* 0x000e220000000800 */
[----:B------:R-:W-:Y:S01]  /*1ee0*/  VIADD R12, R6, 0xfffff200 ;  /* 0xfffff200060c7836 */ /* 0x000fe20000000000 */
[----:B------:R-:W-:Y:S01]  /*1ef0*/  LOP3.LUT R13, RZ, R5, RZ, 0x33, !PT ;  /* 0x00000005ff0d7212 */ /* 0x000fe200078e33ff */
[----:B------:R-:W-:Y:S01]  /*1f00*/  IMAD R3, R3, 0xe00, RZ ;  /* 0x00000e0003037824 */ /* 0x000fe200078e02ff */
[----:B------:R-:W1:Y:S01]  /*1f10*/  LDCU.128 UR8, c[0x0][0x380] ;  /* 0x00007000ff0877ac */ /* 0x000e620008000c00 */
[C---:B------:R-:W-:Y:S01]  /*1f20*/  IMAD.IADD R7, R9.reuse, 0x1, R5 ;  /* 0x0000000109077824 */ /* 0x040fe200078e0205 */
[----:B------:R-:W-:Y:S02]  /*1f30*/  IADD3 R11, PT, PT, -R9, R6, R13 ;  /* 0x00000006090b7210 */ /* 0x000fe40007ffe10d */
[----:B------:R-:W-:Y:S01]  /*1f40*/  ISETP.GT.U32.AND P0, PT, R3, R12, PT ;  /* 0x0000000c0300720c */ /* 0x000fe20003f04070 */
[C---:B------:R-:W-:Y:S01]  /*1f50*/  IMAD R7, R0.reuse, 0xe00, R7 ;  /* 0x00000e0000077824 */ /* 0x040fe200078e0207 */
[----:B------:R-:W-:Y:S01]  /*1f60*/  UMOV UR4, URZ ;  /* 0x000000ff00047c82 */ /* 0x000fe20008000000 */
[----:B------:R-:W-:-:S02]  /*1f70*/  IMAD R16, R0, -0xe00, R11 ;  /* 0xfffff20000107824 */ /* 0x000fc400078e020b */
[----:B------:R-:W-:-:S08]  /*1f80*/  VIADD R4, R7, 0x800 ;  /* 0x0000080007047836 */ /* 0x000fd00000000000 */
[----:B------:R-:W-:Y:S05]  /*1f90*/  @P0 BRA `(.L_x_130) ;  /* 0x0000000400100947 */ /* 0x000fea0003800000 */
.L_x_131:
[----:B------:R-:W-:-:S05]  /*1fa0*/  IADD3 R11, P0, PT, R5, R3, RZ ;  /* 0x00000003050b7210 */ /* 0x000fca0007f1e0ff */
        /* <DEDUP_REMOVED lines=20> */
[----:B------:R0:W5:Y:S01]  /*20f0*/  LDG.E R17, desc[UR6][R10.64+0x2000] ;  /* 0x002000060a117981 */ /* 0x000162000c1e1900 */
[----:B--2---:R-:W-:Y:S01]  /*2100*/  FMUL R29, R29, R29 ;  /* 0x0000001d1d1d7220 */ /* 0x004fe20000400000 */
[----:B---3--:R-:W-:-:S03]  /*2110*/  FMUL R23, R23, R23 ;  /* 0x0000001717177220 */ /* 0x008fc60000400000 */
[----:B----4-:R-:W-:Y:S01]  /*2120*/  FFMA R29, R22, R22, R29 ;  /* 0x00000016161d7223 */ /* 0x010fe2000000001d */
[----:B-----5:R-:W-:-:S04]  /*2130*/  FFMA R23, R21, R21, R23 ;  /* 0x0000001515177223 */ /* 0x020fc80000000017 */
[----:B------:R-:W-:Y:S01]  /*2140*/  FSETP.GEU.AND P0, PT, R29, 1, PT ;  /* 0x3f8000001d00780b */ /* 0x000fe20003f0e000 */
[----:B-1----:R-:W-:Y:S01]  /*2150*/  FMUL R6, R27, R27 ;  /* 0x0000001b1b067220 */ /* 0x002fe20000400000 */
[----:B------:R-:W-:Y:S01]  /*2160*/  FSETP.GEU.AND P1, PT, R23, 1, PT ;  /* 0x3f8000001700780b */ /* 0x000fe20003f2e000 */
[----:B------:R-:W-:Y:S01]  /*2170*/  FMUL R21, R20, R20 ;  /* 0x0000001414157220 */ /* 0x000fe20000400000 */
[----:B0-----:R-:W-:Y:S01]  /*2180*/  SEL R11, RZ, 0x1, P0 ;  /* 0x00000001ff0b7807 */ /* 0x001fe20000000000 */
[----:B------:R-:W-:Y:S01]  /*2190*/  FMUL R19, R19, R19 ;  /* 0x0000001313137220 */ /* 0x000fe20000400000 */
[----:B------:R-:W-:Y:S01]  /*21a0*/  SEL R10, RZ, 0x1, P1 ;  /* 0x00000001ff0a7807 */ /* 0x000fe20000800000 */
[----:B------:R-:W-:Y:S01]  /*21b0*/  FMUL R7, R28, R28 ;  /* 0x0000001c1c077220 */ /* 0x000fe20000400000 */
[----:B------:R-:W-:Y:S02]  /*21c0*/  FFMA R6, R15, R15, R6 ;  /* 0x0000000f0f067223 */ /* 0x000fe40000000006 */
[----:B------:R-:W-:Y:S01]  /*21d0*/  IADD3 R25, P1, P0, R10, R25, R11 ;  /* 0x000000190a197210 */ /* 0x000fe2000783e00b */
[----:B------:R-:W-:-:S02]  /*21e0*/  FFMA R21, R18, R18, R21 ;  /* 0x0000001212157223 */ /* 0x000fc40000000015 */
[----:B------:R-:W-:Y:S01]  /*21f0*/  FSETP.GEU.AND P5, PT, R6, 1, PT ;  /* 0x3f8000000600780b */ /* 0x000fe20003fae000 */
[----:B------:R-:W-:Y:S01]  /*2200*/  FFMA R19, R14, R14, R19 ;  /* 0x0000000e0e137223 */ /* 0x000fe20000000013 */
[----:B------:R-:W-:Y:S02]  /*2210*/  IMAD.MOV.U32 R6, RZ, RZ, R8 ;  /* 0x000000ffff067224 */ /* 0x000fe400078e0008 */
[----:B------:R-:W-:Y:S01]  /*2220*/  FFMA R7, R24, R24, R7 ;  /* 0x0000001818077223 */ /* 0x000fe20000000007 */
[----:B------:R-:W-:Y:S01]  /*2230*/  FMUL R26, R26, R26 ;  /* 0x0000001a1a1a7220 */ /* 0x000fe20000400000 */
[----:B------:R-:W-:Y:S02]  /*2240*/  FSETP.GEU.AND P2, PT, R21, 1, PT ;  /* 0x3f8000001500780b */ /* 0x000fe40003f4e000 */
[----:B------:R-:W-:Y:S01]  /*2250*/  FSETP.GEU.AND P3, PT, R19, 1, PT ;  /* 0x3f8000001300780b */ /* 0x000fe20003f6e000 */
[----:B------:R-:W-:Y:S01]  /*2260*/  FFMA R26, R17, R17, R26 ;  /* 0x00000011111a7223 */ /* 0x000fe2000000001a */
[----:B------:R-:W-:-:S02]  /*2270*/  FSETP.GEU.AND P6, PT, R7, 1, PT ;  /* 0x3f8000000700780b */ /* 0x000fc40003fce000 */
[----:B------:R-:W-:Y:S01]  /*2280*/  IADD3.X R7, PT, PT, RZ, R2, RZ, P1, P0 ;  /* 0x00000002ff077210 */ /* 0x000fe20000fe04ff */
[----:B------:R-:W-:Y:S01]  /*2290*/  IMAD.IADD R2, R6, 0x1, -R3 ;  /* 0x0000000106027824 */ /* 0x000fe200078e0a03 */
[----:B------:R-:W-:Y:S02]  /*22a0*/  SEL R11, RZ, 0x1, P2 ;  /* 0x00000001ff0b7807 */ /* 0x000fe40001000000 */
[----:B------:R-:W-:Y:S02]  /*22b0*/  SEL R10, RZ, 0x1, P3 ;  /* 0x00000001ff0a7807 */ /* 0x000fe40001800000 */
[----:B------:R-:W-:Y:S02]  /*22c0*/  FSETP.GEU.AND P4, PT, R26, 1, PT ;  /* 0x3f8000001a00780b */ /* 0x000fe40003f8e000 */
[----:B------:R-:W-:Y:S02]  /*22d0*/  IADD3 R25, P2, P3, R10, R25, R11 ;  /* 0x000000190a197210 */ /* 0x000fe40007b5e00b */
[----:B------:R-:W-:-:S02]  /*22e0*/  ISETP.GE.U32.AND P0, PT, R2, R9, PT ;  /* 0x000000090200720c */ /* 0x000fc40003f06070 */
[----:B------:R-:W-:Y:S02]  /*22f0*/  SEL R11, RZ, 0x1, P4 ;  /* 0x00000001ff0b7807 */ /* 0x000fe40002000000 */
[----:B------:R-:W-:Y:S02]  /*2300*/  SEL R10, RZ, 0x1, P5 ;  /* 0x00000001ff0a7807 */ /* 0x000fe40002800000 */
[----:B------:R-:W-:Y:S02]  /*2310*/  IADD3.X R7, PT, PT, RZ, R7, RZ, P2, P3 ;  /* 0x00000007ff077210 */ /* 0x000fe400017e64ff */
[----:B------:R-:W-:Y:S02]  /*2320*/  IADD3 R25, P5, P4, R10, R25, R11 ;  /* 0x000000190a197210 */ /* 0x000fe40007cbe00b */
[----:B------:R-:W-:Y:S02]  /*2330*/  SEL R10, RZ, 0x1, P6 ;  /* 0x00000001ff0a7807 */ /* 0x000fe40003000000 */
[----:B------:R-:W-:-:S02]  /*2340*/  IADD3.X R2, PT, PT, RZ, R7, RZ, P5, P4 ;  /* 0x00000007ff027210 */ /* 0x000fc40002fe84ff */
[----:B------:R-:W-:-:S05]  /*2350*/  IADD3 R25, P1, PT, R25, R10, RZ ;  /* 0x0000000a19197210 */ /* 0x000fca0007f3e0ff */
[----:B------:R-:W-:Y:S01]  /*2360*/  IMAD.X R2, RZ, RZ, R2, P1 ;  /* 0x000000ffff027224 */ /* 0x000fe200008e0602 */
[----:B------:R-:W-:Y:S07]  /*2370*/  @!P0 BRA `(.L_x_129) ;  /* 0x0000000c004c8947 */ /* 0x000fee0003800000 */
[C---:B------:R-:W-:Y:S01]  /*2380*/  IMAD.IADD R3, R9.reuse, 0x1, R3 ;  /* 0x0000000109037824 */ /* 0x040fe200078e0203 */
[----:B------:R-:W-:Y:S01]  /*2390*/  UIADD3 UR4, UPT, UPT, UR4, 0x1, URZ ;  /* 0x0000000104047890 */ /* 0x000fe2000fffe0ff */
[----:B------:R-:W-:Y:S02]  /*23a0*/  IMAD.IADD R4, R9, 0x1, R4 ;  /* 0x0000000109047824 */ /* 0x000fe400078e0204 */
[----:B------:R-:W-:Y:S01]  /*23b0*/  IMAD.IADD R16, R16, 0x1, -R9 ;  /* 0x0000000110107824 */ /* 0x000fe200078e0a09 */
[----:B------:R-:W-:-:S13]  /*23c0*/  ISETP.GT.U32.AND P0, PT, R3, R12, PT ;  /* 0x0000000c0300720c */ /* 0x000fda0003f04070 */
[----:B------:R-:W-:Y:S05]  /*23d0*/  @!P0 BRA `(.L_x_131) ;  /* 0xfffffff800f08947 */ /* 0x000fea000383ffff */
.L_x_130:
[----:B0-----:R-:W-:Y:S01]  /*23e0*/  IMAD.IADD R8, R6, 0x1, -R3 ;  /* 0x0000000106087824 */ /* 0x001fe200078e0a03 */
[----:B------:R-:W-:Y:S04]  /*23f0*/  BSSY.RECONVERGENT B1, `(.L_x_129) ;  /* 0x00000cb000017945 */ /* 0x000fe80003800200 */
[----:B------:R-:W-:-:S04]  /*2400*/  ISETP.GE.AND P0, PT, R5, R8, PT ;  /* 0x000000080500720c */ /* 0x000fc80003f06270 */
[----:B------:R-:W-:-:S13]  /*2410*/  ISETP.GE.U32.OR P0, PT, R3, R6, P0 ;  /* 0x000000060300720c */ /* 0x000fda0000706470 */
[----:B------:R-:W-:Y:S05]  /*2420*/  @P0 BRA `(.L_x_132) ;  /* 0x0000000c001c0947 */ /* 0x000fea0003800000 */
[----:B------:R-:W0:Y:S01]  /*2430*/  LDC R7, c[0x0][0x3bc] ;  /* 0x0000ef00ff077b82 */ /* 0x000e220000000800 */
[----:B------:R-:W-:Y:S01]  /*2440*/  IMAD.IADD R6, R13, 0x1, R6 ;  /* 0x000000010d067824 */ /* 0x000fe200078e0206 */
[----:B------:R-:W-:Y:S01]  /*2450*/  BSSY.RECONVERGENT B2, `(.L_x_133) ;  /* 0x0000067000027945 */ /* 0x000fe20003800200 */
[----:B------:R-:W-:Y:S02]  /*2460*/  IMAD.MOV.U32 R24, RZ, RZ, R5 ;  /* 0x000000ffff187224 */ /* 0x000fe400078e0005 */
[----:B0-----:R-:W-:Y:S02]  /*2470*/  IMAD.IADD R9, R0, 0x1, R7 ;  /* 0x0000000100097824 */ /* 0x001fe400078e0207 */
[----:B------:R-:W-:Y:S02]  /*2480*/  IMAD R7, R7, UR4, RZ ;  /* 0x0000000407077c24 */ /* 0x000fe4000f8e02ff */
[----:B------:R-:W-:-:S04]  /*2490*/  IMAD R6, R9, -0xe00, R6 ;  /* 0xfffff20009067824 */ /* 0x000fc800078e0206 */
[----:B------:R-:W-:-:S05]  /*24a0*/  IMAD R6, R7, -0xe00, R6 ;  /* 0xfffff20007067824 */ /* 0x000fca00078e0206 */
[C---:B------:R-:W-:Y:S02]  /*24b0*/  ISETP.GE.U32.AND P0, PT, R6.reuse, 0xe00, PT ;  /* 0x00000e000600780c */ /* 0x040fe40003f06070 */
[----:B------:R-:W-:-:S04]  /*24c0*/  LEA.HI R7, R6, 0x1, RZ, 0x17 ;  /* 0x0000000106077811 */ /* 0x000fc800078fb8ff */
[----:B------:R-:W-:-:S07]  /*24d0*/  LOP3.LUT R8, R7, 0x7, RZ, 0xc0, !PT ;  /* 0x0000000707087812 */ /* 0x000fce00078ec0ff */
[----:B------:R-:W-:Y:S05]  /*24e0*/  @!P0 BRA `(.L_x_134) ;  /* 0x0000000400748947 */ /* 0x000fea0003800000 */
[----:B------:R-:W0:Y:S01]  /*24f0*/  LDC.64 R12, c[0x0][0x380] ;  /* 0x0000e000ff0c7b82 */ /* 0x000e220000000a00 */
[----:B------:R-:W-:Y:S01]  /*2500*/  LEA.HI R16, R16, 0x1, RZ, 0x17 ;  /* 0x0000000110107811 */ /* 0x000fe200078fb8ff */
[----:B------:R-:W-:Y:S01]  /*2510*/  BSSY.RECONVERGENT B3, `(.L_x_135) ;  /* 0x0000059000037945 */ /* 0x000fe20003800200 */
[----:B------:R-:W-:Y:S02]  /*2520*/  LOP3.LUT R9, R5, 0x800, RZ, 0xfc, !PT ;  /* 0x0000080005097812 */ /* 0x000fe400078efcff */
[----:B------:R-:W-:-:S03]  /*2530*/  LOP3.LUT R16, R16, 0xfffff8, RZ, 0xc0, !PT ;  /* 0x00fffff810107812 */ /* 0x000fc600078ec0ff */
[----:B------:R-:W2:Y:S02]  /*2540*/  LDC.64 R14, c[0x0][0x388] ;  /* 0x0000e200ff0e7b82 */ /* 0x000ea40000000a00 */
[----:B------:R-:W-:-:S07]  /*2550*/  IMAD.MOV R10, RZ, RZ, -R16 ;  /* 0x000000ffff0a7224 */ /* 0x000fce00078e0a10 */
.L_x_136:
[C---:B------:R-:W-:Y:S02]  /*2560*/  VIADD R17, R4.reuse, 0xfffffa00 ;  /* 0xfffffa0004117836 */ /* 0x040fe40000000000 */
[----:B------:R-:W-:Y:S02]  /*2570*/  VIADD R29, R4, 0xfffff800 ;  /* 0xfffff800041d7836 */ /* 0x000fe40000000000 */
[----:B--2---:R-:W-:-:S04]  /*2580*/  IMAD.WIDE.U32 R26, R17, 0x4, R14 ;  /* 0x00000004111a7825 */ /* 0x004fc800078e000e */
[C---:B------:R-:W-:Y:S02]  /*2590*/  IMAD.WIDE.U32 R18, R29.reuse, 0x4, R14 ;  /* 0x000000041d127825 */ /* 0x040fe400078e000e */
[----:B------:R-:W2:Y:S02]  /*25a0*/  LDG.E R26, desc[UR6][R26.64] ;  /* 0x000000061a1a7981 */ /* 0x000ea4000c1e1900 */
[--C-:B0-----:R-:W-:Y:S02]  /*25b0*/  IMAD.WIDE.U32 R28, R29, 0x4, R12.reuse ;  /* 0x000000041d1c7825 */ /* 0x101fe400078e000c */
[----:B------:R0:W3:Y:S02]  /*25c0*/  LDG.E R24, desc[UR6][R18.64] ;  /* 0x0000000612187981 */ /* 0x0000e4000c1e1900 */
[----:B------:R-:W-:Y:S02]  /*25d0*/  IMAD.WIDE.U32 R16, R17, 0x4, R12 ;  /* 0x0000000411107825 */ /* 0x000fe400078e000c */
[----:B------:R-:W4:Y:S04]  /*25e0*/  LDG.E R28, desc[UR6][R28.64] ;  /* 0x000000061c1c7981 */ /* 0x000f28000c1e1900 */
[----:B------:R5:W4:Y:S01]  /*25f0*/  LDG.E R27, desc[UR6][R16.64] ;  /* 0x00000006101b7981 */ /* 0x000b22000c1e1900 */
[----:B0-----:R-:W-:-:S04]  /*2600*/  VIADD R19, R4, 0xfffffe00 ;  /* 0xfffffe0004137836 */ /* 0x001fc80000000000 */
[----:B------:R-:W-:-:S04]  /*2610*/  IMAD.WIDE.U32 R20, R19, 0x4, R14 ;  /* 0x0000000413147825 */ /* 0x000fc800078e000e */
[----:B-----5:R-:W-:Y:S02]  /*2620*/  VIADD R17, R4, 0xfffffc00 ;  /* 0xfffffc0004117836 */ /* 0x020fe40000000000 */
[----:B------:R-:W5:Y:S02]  /*2630*/  LDG.E R20, desc[UR6][R20.64] ;  /* 0x0000000614147981 */ /* 0x000f64000c1e1900 */
[----:B------:R-:W-:-:S04]  /*2640*/  IMAD.WIDE.U32 R22, R17, 0x4, R14 ;  /* 0x0000000411167825 */ /* 0x000fc800078e000e */
[--C-:B------:R-:W-:Y:S01]  /*2650*/  IMAD.WIDE.U32 R16, R17, 0x4, R12.reuse ;  /* 0x0000000411107825 */ /* 0x100fe200078e000c */
[----:B------:R-:W5:Y:S03]  /*2660*/  LDG.E R11, desc[UR6][R22.64] ;  /* 0x00000006160b7981 */ /* 0x000f66000c1e1900 */
[----:B------:R-:W-:Y:S01]  /*2670*/  IMAD.WIDE.U32 R18, R19, 0x4, R12 ;  /* 0x0000000413127825 */ /* 0x000fe200078e000c */
[----:B------:R0:W5:Y:S04]  /*2680*/  LDG.E R29, desc[UR6][R16.64] ;  /* 0x00000006101d7981 */ /* 0x000168000c1e1900 */
[----:B------:R-:W5:Y:S01]  /*2690*/  LDG.E R21, desc[UR6][R18.64] ;  /* 0x0000000612157981 */ /* 0x000f62000c1e1900 */
[----:B0-----:R-:W-:-:S06]  /*26a0*/  IMAD.WIDE.U32 R16, R4, 0x4, R14 ;  /* 0x0000000404107825 */ /* 0x001fcc00078e000e */
[----:B------:R5:W5:Y:S01]  /*26b0*/  LDG.E R16, desc[UR6][R16.64] ;  /* 0x0000000610107981 */ /* 0x000b62000c1e1900 */
[----:B--2---:R-:W-:Y:S01]  /*26c0*/  FMUL R26, R26, R26 ;  /* 0x0000001a1a1a7220 */ /* 0x004fe20000400000 */
[----:B---3--:R-:W-:-:S04]  /*26d0*/  FMUL R24, R24, R24 ;  /* 0x0000001818187220 */ /* 0x008fc80000400000 */
[----:B----4-:R-:W-:Y:S01]  /*26e0*/  FFMA R24, R28, R28, R24 ;  /* 0x0000001c1c187223 */ /* 0x010fe20000000018 */
[----:B------:R-:W-:-:S04]  /*26f0*/  FFMA R26, R27, R27, R26 ;  /* 0x0000001b1b1a7223 */ /* 0x000fc8000000001a */
[----:B------:R-:W-:Y:S02]  /*2700*/  FSETP.GEU.AND P0, PT, R24, 1, PT ;  /* 0x3f8000001800780b */ /* 0x000fe40003f0e000 */
[----:B------:R-:W-:Y:S01]  /*2710*/  FSETP.GEU.AND P1, PT, R26, 1, PT ;  /* 0x3f8000001a00780b */ /* 0x000fe20003f2e000 */
[----:B------:R-:W-:Y:S01]  /*2720*/  VIADD R27, R4, 0x200 ;  /* 0x00000200041b7836 */ /* 0x000fe20000000000 */
[----:B------:R-:W-:Y:S02]  /*2730*/  SEL R22, RZ, 0x1, P0 ;  /* 0x00000001ff167807 */ /* 0x000fe40000000000 */
[----:B------:R-:W-:Y:S01]  /*2740*/  SEL R26, RZ, 0x1, P1 ;  /* 0x00000001ff1a7807 */ /* 0x000fe20000800000 */
[----:B-----5:R-:W-:-:S03]  /*2750*/  FMUL R17, R20, R20 ;  /* 0x0000001414117220 */ /* 0x020fc60000400000 */
[----:B------:R-:W-:Y:S01]  /*2760*/  IADD3 R26, P4, P5, R26, R25, R22 ;  /* 0x000000191a1a7210 */ /* 0x000fe20007d9e016 */
[----:B------:R-:W-:-:S04]  /*2770*/  IMAD.WIDE.U32 R24, R27, 0x4, R14 ;  /* 0x000000041b187825 */ /* 0x000fc800078e000e */
[----:B------:R-:W-:-:S04]  /*2780*/  IMAD.WIDE.U32 R22, R4, 0x4, R12 ;  /* 0x0000000404167825 */ /* 0x000fc800078e000c */
[----:B------:R-:W-:Y:S02]  /*2790*/  FMUL R28, R11, R11 ;  /* 0x0000000b0b1c7220 */ /* 0x000fe40000400000 */
[----:B------:R-:W2:Y:S01]  /*27a0*/  LDG.E R11, desc[UR6][R24.64] ;  /* 0x00000006180b7981 */ /* 0x000ea2000c1e1900 */
[----:B------:R-:W-:Y:S02]  /*27b0*/  VIADD R20, R4, 0x400 ;  /* 0x0000040004147836 */ /* 0x000fe40000000000 */
[----:B------:R-:W-:-:S04]  /*27c0*/  IMAD.WIDE.U32 R18, R27, 0x4, R12 ;  /* 0x000000041b127825 */ /* 0x000fc800078e000c */
[----:B------:R-:W-:Y:S01]  /*27d0*/  FFMA R27, R29, R29, R28 ;  /* 0x0000001d1d1b7223 */ /* 0x000fe2000000001c */
[----:B------:R0:W3:Y:S01]  /*27e0*/  LDG.E R22, desc[UR6][R22.64] ;  /* 0x0000000616167981 */ /* 0x0000e2000c1e1900 */
[----:B------:R-:W-:Y:S01]  /*27f0*/  FFMA R17, R21, R21, R17 ;  /* 0x0000001515117223 */ /* 0x000fe20000000011 */
[C---:B------:R-:W-:Y:S02]  /*2800*/  IMAD.WIDE.U32 R28, R20.reuse, 0x4, R12 ;  /* 0x00000004141c7825 */ /* 0x040fe400078e000c */
[----:B------:R-:W4:Y:S02]  /*2810*/  LDG.E R18, desc[UR6][R18.64] ;  /* 0x0000000612127981 */ /* 0x000f24000c1e1900 */
[----:B------:R-:W-:Y:S02]  /*2820*/  IMAD.WIDE.U32 R20, R20, 0x4, R14 ;  /* 0x0000000414147825 */ /* 0x000fe400078e000e */
[----:B------:R-:W5:Y:S02]  /*2830*/  LDG.E R28, desc[UR6][R28.64] ;  /* 0x000000061c1c7981 */ /* 0x000f64000c1e1900 */
[----:B0-----:R-:W-:-:S02]  /*2840*/  VIADD R23, R4, 0x600 ;  /* 0x0000060004177836 */ /* 0x001fc40000000000 */
[----:B------:R0:W5:Y:S02]  /*2850*/  LDG.E R19, desc[UR6][R20.64] ;  /* 0x0000000614137981 */ /* 0x000164000c1e1900 */
[----:B------:R-:W-:-:S06]  /*2860*/  IMAD.WIDE.U32 R24, R23, 0x4, R12 ;  /* 0x0000000417187825 */ /* 0x000fcc00078e000c */
[----:B------:R-:W5:Y:S01]  /*2870*/  LDG.E R24, desc[UR6][R24.64] ;  /* 0x0000000618187981 */ /* 0x000f62000c1e1900 */
[----:B0-----:R-:W-:-:S05]  /*2880*/  IMAD.WIDE.U32 R20, R23, 0x4, R14 ;  /* 0x0000000417147825 */ /* 0x001fca00078e000e */
[----:B------:R-:W5:Y:S01]  /*2890*/  LDG.E R23, desc[UR6][R20.64] ;  /* 0x0000000614177981 */ /* 0x000f62000c1e1900 */
[----:B------:R-:W-:Y:S01]  /*28a0*/  FMUL R16, R16, R16 ;  /* 0x0000001010107220 */ /* 0x000fe20000400000 */
[----:B------:R-:W-:Y:S02]  /*28b0*/  FSETP.GEU.AND P0, PT, R27, 1, PT ;  /* 0x3f8000001b00780b */ /* 0x000fe40003f0e000 */
[----:B------:R-:W-:-:S04]  /*28c0*/  FSETP.GEU.AND P1, PT, R17, 1, PT ;  /* 0x3f8000001100780b */ /* 0x000fc80003f2e000 */
[----:B------:R-:W-:Y:S01]  /*28d0*/  SEL R17, RZ, 0x1, P1 ;  /* 0x00000001ff117807 */ /* 0x000fe20000800000 */
[----:B------:R-:W-:Y:S02]  /*28e0*/  VIADD R10, R10, 0x8 ;  /* 0x000000080a0a7836 */ /* 0x000fe40000000000 */
[----:B------:R-:W-:Y:S02]  /*28f0*/  VIADD R9, R9, 0x1000 ;  /* 0x0000100009097836 */ /* 0x000fe40000000000 */
[----:B------:R-:W-:Y:S02]  /*2900*/  VIADD R4, R4, 0x1000 ;  /* 0x0000100004047836 */ /* 0x000fe40000000000 */
[----:B--2---:R-:W-:Y:S01]  /*2910*/  FMUL R11, R11, R11 ;  /* 0x0000000b0b0b7220 */ /* 0x004fe20000400000 */
[----:B---3--:R-:W-:-:S03]  /*2920*/  FFMA R16, R22, R22, R16 ;  /* 0x0000001616107223 */ /* 0x008fc60000000010 */
[----:B----4-:R-:W-:Y:S02]  /*2930*/  FFMA R11, R18, R18, R11 ;  /* 0x00000012120b7223 */ /* 0x010fe4000000000b */
[----:B------:R-:W-:Y:S02]  /*2940*/  FSETP.GEU.AND P2, PT, R16, 1, PT ;  /* 0x3f8000001000780b */ /* 0x000fe40003f4e000 */
[----:B------:R-:W-:Y:S02]  /*2950*/  SEL R16, RZ, 0x1, P0 ;  /* 0x00000001ff107807 */ /* 0x000fe40000000000 */
[----:B------:R-:W-:Y:S02]  /*2960*/  FSETP.GEU.AND P3, PT, R11, 1, PT ;  /* 0x3f8000000b00780b */ /* 0x000fe40003f6e000 */
[----:B------:R-:W-:Y:S02]  /*2970*/  IADD3 R26, P0, P1, R17, R26, R16 ;  /* 0x0000001a111a7210 */ /* 0x000fe4000791e010 */
[----:B------:R-:W-:Y:S01]  /*2980*/  SEL R16, RZ, 0x1, P2 ;  /* 0x00000001ff107807 */ /* 0x000fe20001000000 */
[----:B-----5:R-:W-:Y:S01]  /*2990*/  FMUL R19, R19, R19 ;  /* 0x0000001313137220 */ /* 0x020fe20000400000 */
[----:B------:R-:W-:-:S02]  /*29a0*/  SEL R11, RZ, 0x1, P3 ;  /* 0x00000001ff0b7807 */ /* 0x000fc40001800000 */
[----:B------:R-:W-:Y:S01]  /*29b0*/  IADD3.X R17, PT, PT, RZ, R2, RZ, P4, P5 ;  /* 0x00000002ff117210 */ /* 0x000fe200027ea4ff */
[----:B------:R-:W-:Y:S01]  /*29c0*/  FFMA R19, R28, R28, R19 ;  /* 0x0000001c1c137223 */ /* 0x000fe20000000013 */
[----:B------:R-:W-:Y:S02]  /*29d0*/  IADD3 R11, P4, P5, R11, R26, R16 ;  /* 0x0000001a0b0b7210 */ /* 0x000fe40007d9e010 */
        /* <DEDUP_REMOVED lines=12> */
[----:B-1----:R-:W-:Y:S05]  /*2aa0*/  BSYNC.RECONVERGENT B3 ;  /* 0x0000000000037941 */ /* 0x002fea0003800200 */
.L_x_135:
[----:B------:R-:W-:-:S07]  /*2ab0*/  VIADD R24, R9, 0xfffff800 ;  /* 0xfffff80009187836 */ /* 0x000fce0000000000 */
.L_x_134:
[----:B-1----:R-:W-:Y:S05]  /*2ac0*/  BSYNC.RECONVERGENT B2 ;  /* 0x0000000000027941 */ /* 0x002fea0003800200 */
.L_x_133:
[----:B------:R-:W-:-:S13]  /*2ad0*/  ISETP.NE.AND P0, PT, R8, RZ, PT ;  /* 0x000000ff0800720c */ /* 0x000fda0003f05270 */
[----:B------:R-:W-:Y:S05]  /*2ae0*/  @!P0 BRA `(.L_x_132) ;  /* 0x00000004006c8947 */ /* 0x000fea0003800000 */
[----:B------:R-:W-:Y:S01]  /*2af0*/  ISETP.GE.U32.AND P1, PT, R8, 0x4, PT ;  /* 0x000000040800780c */ /* 0x000fe20003f26070 */
[----:B------:R-:W-:Y:S01]  /*2b00*/  BSSY.RECONVERGENT B2, `(.L_x_137) ;  /* 0x000002e000027945 */ /* 0x000fe20003800200 */
[----:B------:R-:W-:-:S11]  /*2b10*/  LOP3.LUT P0, R7, R7, 0x3, RZ, 0xc0, !PT ;  /* 0x0000000307077812 */ /* 0x000fd6000780c0ff */
[----:B------:R-:W-:Y:S05]  /*2b20*/  @!P1 BRA `(.L_x_138) ;  /* 0x0000000000ac9947 */ /* 0x000fea0003800000 */
[----:B------:R-:W0:Y:S01]  /*2b30*/  LDC.64 R22, c[0x0][0x380] ;  /* 0x0000e000ff167b82 */ /* 0x000e220000000a00 */
[----:B------:R-:W-:-:S04]  /*2b40*/  IMAD.IADD R21, R24, 0x1, R3 ;  /* 0x0000000118157824 */ /* 0x000fc800078e0203 */
        /* <DEDUP_REMOVED lines=41> */
.L_x_138:
[----:B------:R-:W-:Y:S05]  /*2de0*/  BSYNC.RECONVERGENT B2 ;  /* 0x0000000000027941 */ /* 0x000fea0003800200 */
.L_x_137:
[----:B------:R-:W-:Y:S05]  /*2df0*/  @!P0 BRA `(.L_x_132) ;  /* 0x0000000000a88947 */ /* 0x000fea0003800000 */
[----:B------:R-:W-:Y:S01]  /*2e00*/  ISETP.NE.AND P1, PT, R7, 0x1, PT ;  /* 0x000000010700780c */ /* 0x000fe20003f25270 */
[----:B------:R-:W-:Y:S01]  /*2e10*/  BSSY.RECONVERGENT B2, `(.L_x_139) ;  /* 0x000001a000027945 */ /* 0x000fe20003800200 */
[----:B------:R-:W-:-:S11]  /*2e20*/  LOP3.LUT P0, RZ, R6, 0x200, RZ, 0xc0, !PT ;  /* 0x0000020006ff7812 */ /* 0x000fd6000780c0ff */
[----:B------:R-:W-:Y:S05]  /*2e30*/  @!P1 BRA `(.L_x_140) ;  /* 0x00000000005c9947 */ /* 0x000fea0003800000 */
[----:B------:R-:W0:Y:S01]  /*2e40*/  LDC.64 R8, c[0x0][0x388] ;  /* 0x0000e200ff087b82 */ /* 0x000e220000000a00 */
[----:B------:R-:W-:-:S04]  /*2e50*/  IMAD.IADD R15, R24, 0x1, R3 ;  /* 0x00000001180f7824 */ /* 0x000fc800078e0203 */
        /* <DEDUP_REMOVED lines=21> */
.L_x_140:
[----:B------:R-:W-:Y:S05]  /*2fb0*/  BSYNC.RECONVERGENT B2 ;  /* 0x0000000000027941 */ /* 0x000fea0003800200 */
.L_x_139:
        /* <DEDUP_REMOVED lines=14> */
.L_x_132:
[----:B-1----:R-:W-:Y:S05]  /*30a0*/  BSYNC.RECONVERGENT B1 ;  /* 0x0000000000017941 */ /* 0x002fea0003800200 */
.L_x_129:
        /* <DEDUP_REMOVED lines=11> */
[----:B------:R-:W1:Y:S01]  /*3160*/  SHFL.DOWN PT, R4, R11, 0x2, 0x1f ;  /* 0x08401f000b047f89 */ /* 0x000e6200000e0000 */
[----:B0-----:R-:W-:-:S04]  /*3170*/  SEL R3, R3, RZ, !P1 ;  /* 0x000000ff03037207 */ /* 0x001fc80004800000 */
[----:B------:R-:W-:Y:S02]  /*3180*/  IADD3 R7, P0, PT, R3, R6, RZ ;  /* 0x0000000603077210 */ /* 0x000fe40007f1e0ff */
[----:B-1----:R-:W-:Y:S02]  /*3190*/  SEL R4, R4, RZ, !P1 ;  /* 0x000000ff04047207 */ /* 0x002fe40004800000 */
[----:B------:R-:W-:Y:S01]  /*31a0*/  ISETP.GT.AND P1, PT, R8, 0x1b, PT ;  /* 0x0000001b0800780c */ /* 0x000fe20003f24270 */
[----:B------:R-:W0:Y:S02]  /*31b0*/  SHFL.DOWN PT, R2, R7, 0x4, 0x1f ;  /* 0x08801f0007027f89 */ /* 0x000e2400000e0000 */
[----:B------:R-:W-:Y:S02]  /*31c0*/  IMAD.X R4, R4, 0x1, R11, P0 ;  /* 0x0000000104047824 */ /* 0x000fe400000e060b */
[----:B------:R-:W1:Y:S03]  /*31d0*/  @!P2 S2R R11, SR_CgaCtaId ;  /* 0x00000000000ba919 */ /* 0x000e660000008800 */
[----:B------:R-:W2:Y:S01]  /*31e0*/  SHFL.DOWN PT, R3, R4, 0x4, 0x1f ;  /* 0x08801f0004037f89 */ /* 0x000ea200000e0000 */
[----:B0-----:R-:W-:-:S04]  /*31f0*/  SEL R2, R2, RZ, !P1 ;  /* 0x000000ff02027207 */ /* 0x001fc80004800000 */
[----:B------:R-:W-:Y:S02]  /*3200*/  IADD3 R9, P0, PT, R2, R7, RZ ;  /* 0x0000000702097210 */ /* 0x000fe40007f1e0ff */
[----:B--2---:R-:W-:-:S03]  /*3210*/  SEL R3, R3, RZ, !P1 ;  /* 0x000000ff03037207 */ /* 0x004fc60004800000 */
[----:B------:R-:W0:Y:S01]  /*3220*/  SHFL.DOWN PT, R2, R9, 0x8, 0x1f ;  /* 0x09001f0009027f89 */ /* 0x000e2200000e0000 */
[----:B------:R-:W-:Y:S01]  /*3230*/  ISETP.GT.AND P1, PT, R8, 0x17, PT ;  /* 0x000000170800780c */ /* 0x000fe20003f24270 */
[----:B------:R-:W-:-:S05]  /*3240*/  IMAD.X R6, R3, 0x1, R4, P0 ;  /* 0x0000000103067824 */ /* 0x000fca00000e0604 */
[----:B------:R-:W2:Y:S01]  /*3250*/  SHFL.DOWN PT, R3, R6, 0x8, 0x1f ;  /* 0x09001f0006037f89 */ /* 0x000ea200000e0000 */
[----:B0-----:R-:W-:-:S04]  /*3260*/  SEL R2, R2, RZ, !P1 ;  /* 0x000000ff02027207 */ /* 0x001fc80004800000 */
[----:B------:R-:W-:Y:S02]  /*3270*/  IADD3 R7, P0, PT, R2, R9, RZ ;  /* 0x0000000902077210 */ /* 0x000fe40007f1e0ff */
[----:B--2---:R-:W-:-:S03]  /*3280*/  SEL R3, R3, RZ, !P1 ;  /* 0x000000ff03037207 */ /* 0x004fc60004800000 */
[----:B------:R-:W0:Y:S01]  /*3290*/  SHFL.DOWN PT, R2, R7, 0x10, 0x1f ;  /* 0x0a001f0007027f89 */ /* 0x000e2200000e0000 */
[----:B------:R-:W-:Y:S02]  /*32a0*/  ISETP.GT.AND P1, PT, R8, 0xf, PT ;  /* 0x0000000f0800780c */ /* 0x000fe40003f24270 */
[----:B------:R-:W-:Y:S01]  /*32b0*/  @!P2 MOV R8, 0x400 ;  /* 0x000004000008a802 */ /* 0x000fe20000000f00 */
[----:B------:R-:W-:Y:S01]  /*32c0*/  IMAD.X R4, R3, 0x1, R6, P0 ;  /* 0x0000000103047824 */ /* 0x000fe200000e0606 */
[----:B------:R-:W-:Y:S02]  /*32d0*/  @!P2 SHF.R.U32.HI R6, RZ, 0x2, R5 ;  /* 0x00000002ff06a819 */ /* 0x000fe40000011605 */
[----:B-1----:R-:W-:Y:S02]  /*32e0*/  @!P2 LEA R11, R11, R8, 0x18 ;  /* 0x000000080b0ba211 */ /* 0x002fe400078ec0ff */
        /* <DEDUP_REMOVED lines=15> */
[----:B------:R-:W0:Y:S04]  /*33e0*/  LDS.128 R24, [UR4+0x20] ;  /* 0x00002004ff187984 */ /* 0x000e280008000c00 */
[----:B------:R-:W1:Y:S04]  /*33f0*/  LDS.128 R4, [UR4+0x30] ;  /* 0x00003004ff047984 */ /* 0x000e680008000c00 */
        /* <DEDUP_REMOVED lines=21> */
.L_x_128:
[----:B------:R-:W-:Y:S05]  /*3550*/  BSYNC.RECONVERGENT B0 ;  /* 0x0000000000007941 */ /* 0x000fea0003800200 */
.L_x_113:
[----:B------:R-:W-:Y:S05]  /*3560*/  @P0 EXIT ;  /* 0x000000000000094d */ /* 0x000fea0003800000 */
[----:B------:R-:W3:Y:S02]  /*3570*/  LDC.64 R4, c[0x0][0x398] ;  /* 0x0000e600ff047b82 */ /* 0x000ee40000000a00 */
[----:B---3--:R-:W-:-:S05]  /*3580*/  IMAD.WIDE.U32 R4, R0, 0x8, R4 ;  /* 0x0000000800047825 */ /* 0x008fca00078e0004 */
[----:B------:R-:W-:Y:S01]  /*3590*/  STG.E.64 desc[UR6][R4.64], R2 ;  /* 0x0000000204007986 */ /* 0x000fe2000c101b06 */
[----:B------:R-:W-:Y:S05]  /*35a0*/  EXIT ;  /* 0x000000000000794d */ /* 0x000fea0003800000 */
.L_x_141:
        /* <DEDUP_REMOVED lines=13> */
.L_x_176:


//--------------------- .text._ZN3cub18CUB_300001_SM_10006detail6reduce28DeviceReduceSingleTileKernelINS2_10policy_hubIljN4cuda3std3__44plusIlEEE10Policy1000EN6thrust24THRUST_300001_SM_1000_NS18transform_iteratorI20dentroCuadradoUnidadNSD_12zip_iteratorINS7_5tupleIJNSD_6detail15normal_iteratorINSD_10device_ptrIfEEEESM_EEEEEllEEPljS9_llNS7_10__identityEEEvT0_T1_T2_T3_T4_T6_ --------------------------
	.section	.text._ZN3cub18CUB_300001_SM_10006detail6reduce28DeviceReduceSingleTileKernelINS2_10policy_hubIljN4cuda3std3__44plusIlEEE10Policy1000EN6thrust24THRUST_300001_SM_1000_NS18transform_iteratorI20dentroCuadradoUnidadNSD_12zip_iteratorINS7_5tupleIJNSD_6detail15normal_iteratorINSD_10device_ptrIfEEEESM_EEEEEllEEPljS9_llNS7_10__identityEEEvT0_T1_T2_T3_T4_T6_,"ax",@progbits
	.align	128
        .global         _ZN3cub18CUB_300001_SM_10006detail6reduce28DeviceReduceSingleTileKernelINS2_10policy_hubIljN4cuda3std3__44plusIlEEE10Policy1000EN6thrust24THRUST_300001_SM_1000_NS18transform_iteratorI20dentroCuadradoUnidadNSD_12zip_iteratorINS7_5tupleIJNSD_6detail15normal_iteratorINSD_10device_ptrIfEEEESM_EEEEEllEEPljS9_llNS7_10__identityEEEvT0_T1_T2_T3_T4_T6_
        .type           _ZN3cub18CUB_300001_SM_10006detail6reduce28DeviceReduceSingleTileKernelINS2_10policy_hubIljN4cuda3std3__44plusIlEEE10Policy1000EN6thrust24THRUST_300001_SM_1000_NS18transform_iteratorI20dentroCuadradoUnidadNSD_12zip_iteratorINS7_5tupleIJNSD_6detail15normal_iteratorINSD_10device_ptrIfEEEESM_EEEEEllEEPljS9_llNS7_10__identityEEEvT0_T1_T2_T3_T4_T6_,@function
        .size           _ZN3cub18CUB_300001_SM_10006detail6reduce28DeviceReduceSingleTileKernelINS2_10policy_hubIljN4cuda3std3__44plusIlEEE10Policy1000EN6thrust24THRUST_300001_SM_1000_NS18transform_iteratorI20dentroCuadradoUnidadNSD_12zip_iteratorINS7_5tupleIJNSD_6detail15normal_iteratorINSD_10device_ptrIfEEEESM_EEEEEllEEPljS9_llNS7_10__identityEEEvT0_T1_T2_T3_T4_T6_,(.L_x_177 - _ZN3cub18CUB_300001_SM_10006detail6reduce28DeviceReduceSingleTileKernelINS2_10policy_hubIljN4cuda3std3__44plusIlEEE10Policy1000EN6thrust24THRUST_300001_SM_1000_NS18transform_iteratorI20dentroCuadradoUnidadNSD_12zip_iteratorINS7_5tupleIJNSD_6detail15normal_iteratorINSD_10device_ptrIfEEEESM_EEEEEllEEPljS9_llNS7_10__identityEEEvT0_T1_T2_T3_T4_T6_)
        .other          _ZN3cub18CUB_300001_SM_10006detail6reduce28DeviceReduceSingleTileKernelINS2_10policy_hubIljN4cuda3std3__44plusIlEEE10Policy1000EN6thrust24THRUST_300001_SM_1000_NS18transform_iteratorI20dentroCuadradoUnidadNSD_12zip_iteratorINS7_5tupleIJNSD_6detail15normal_iteratorINSD_10device_ptrIfEEEESM_EEEEEllEEPljS9_llNS7_10__identityEEEvT0_T1_T2_T3_T4_T6_,@"STO_CUDA_ENTRY STV_DEFAULT"
_ZN3cub18CUB_300001_SM_10006detail6reduce28DeviceReduceSingleTileKernelINS2_10policy_hubIljN4cuda3std3__44plusIlEEE10Policy1000EN6thrust24THRUST_300001_SM_1000_NS18transform_iteratorI20dentroCuadradoUnidadNSD_12zip_iteratorINS7_5tupleIJNSD_6detail15normal_iteratorINSD_10device_ptrIfEEEESM_EEEEEllEEPljS9_llNS7_10__identityEEEvT0_T1_T2_T3_T4_T6_:
.text._ZN3cub18CUB_300001_SM_10006detail6reduce28DeviceReduceSingleTileKernelINS2_10policy_hubIljN4cuda3std3__44plusIlEEE10Policy1000EN6thrust24THRUST_300001_SM_1000_NS18transform_iteratorI20dentroCuadradoUnidadNSD_12zip_iteratorINS7_5tupleIJNSD_6detail15normal_iteratorINSD_10device_ptrIfEEEESM_EEEEEllEEPljS9_llNS7_10__identityEEEvT0_T1_T2_T3_T4_T6_:
        /* <DEDUP_REMOVED lines=13> */
.L_x_142:
[----:B------:R-:W-:Y:S01]  /*00d0*/  ISETP.GT.U32.AND P0, PT, R32, 0xdff, PT ;  /* 0x00000dff2000780c */ /* 0x000fe20003f04070 */
[----:B------:R-:W-:-:S12]  /*00e0*/  BSSY.RECONVERGENT B0, `(.L_x_143) ;  /* 0x000030c000007945 */ /* 0x000fd80003800200 */
        /* <DEDUP_REMOVED lines=20> */
.L_x_146:
[----:B------:R-:W-:Y:S05]  /*0230*/  BSYNC.RECONVERGENT B1 ;  /* 0x0000000000017941 */ /* 0x000fea0003800200 */
.L_x_145:
        /* <DEDUP_REMOVED lines=20> */
.L_x_151:
        /* <DEDUP_REMOVED lines=22> */
[----:B------:R-:W-:Y:S02]  /*04e0*/  FSETP.GEU.AND P1, PT, R22, 1, PT ;  /* 0x3f8000001600780b */ /* 0x000fe40003f2e000 */
[----:B------:R-:W-:Y:S01]  /*04f0*/  FSETP.GEU.AND P2, PT, R24, 1, PT ;  /* 0x3f8000001800780b */ /* 0x000fe20003f4e000 */
[----:B------:R-:W-:Y:S01]  /*0500*/  FMUL R21, R28, R28 ;  /* 0x0000001c1c157220 */ /* 0x000fe20000400000 */
[----:B------:R-:W-:Y:S02]  /*0510*/  SEL R22, RZ, 0x1, P1 ;  /* 0x00000001ff167807 */ /* 0x000fe40000800000 */
[----:B------:R-:W-:Y:S01]  /*0520*/  SEL R23, RZ, 0x1, P2 ;  /* 0x00000001ff177807 */ /* 0x000fe20001000000 */
[----:B------:R-:W-:Y:S01]  /*0530*/  FMUL R25, R25, R25 ;  /* 0x0000001919197220 */ /* 0x000fe20000400000 */
[----:B------:R-:W-:Y:S01]  /*0540*/  FMUL R26, R26, R26 ;  /* 0x0000001a1a1a7220 */ /* 0x000fe20000400000 */
[----:B------:R-:W-:Y:S01]  /*0550*/  FFMA R21, R18, R18, R21 ;  /* 0x0000001212157223 */ /* 0x000fe20000000015 */
[----:B------:R-:W-:Y:S01]  /*0560*/  IADD3 R18, P6, P5, R23, R0, R22 ;  /* 0x0000000017127210 */ /* 0x000fe20007dde016 */
[----:B------:R-:W-:Y:S01]  /*0570*/  FMUL R0, R15, R15 ;  /* 0x0000000f0f007220 */ /* 0x000fe20000400000 */
[----:B------:R-:W-:Y:S01]  /*0580*/  FFMA R25, R20, R20, R25 ;  /* 0x0000001414197223 */ /* 0x000fe20000000019 */
[----:B------:R-:W-:-:S04]  /*0590*/  FFMA R26, R19, R19, R26 ;  /* 0x00000013131a7223 */ /* 0x000fc8000000001a */
[----:B------:R-:W-:Y:S01]  /*05a0*/  FSETP.GEU.AND P1, PT, R25, 1, PT ;  /* 0x3f8000001900780b */ /* 0x000fe20003f2e000 */
[----:B------:R-:W-:Y:S01]  /*05b0*/  FFMA R0, R17, R17, R0 ;  /* 0x0000001111007223 */ /* 0x000fe20000000000 */
[----:B------:R-:W-:Y:S01]  /*05c0*/  FSETP.GEU.AND P2, PT, R26, 1, PT ;  /* 0x3f8000001a00780b */ /* 0x000fe20003f4e000 */
[----:B------:R-:W-:-:S03]  /*05d0*/  FMUL R14, R14, R14 ;  /* 0x0000000e0e0e7220 */ /* 0x000fc60000400000 */
[----:B------:R-:W-:Y:S02]  /*05e0*/  FSETP.GEU.AND P4, PT, R0, 1, PT ;  /* 0x3f8000000000780b */ /* 0x000fe40003f8e000 */
[----:B------:R-:W-:Y:S01]  /*05f0*/  FSETP.GEU.AND P3, PT, R21, 1, PT ;  /* 0x3f8000001500780b */ /* 0x000fe20003f6e000 */
[----:B------:R-:W-:Y:S01]  /*0600*/  FMUL R15, R12, R12 ;  /* 0x0000000c0c0f7220 */ /* 0x000fe20000400000 */
[----:B------:R-:W-:Y:S02]  /*0610*/  SEL R17, RZ, 0x1, P1 ;  /* 0x00000001ff117807 */ /* 0x000fe40000800000 */
[----:B------:R-:W-:Y:S01]  /*0620*/  SEL R12, RZ, 0x1, P2 ;  /* 0x00000001ff0c7807 */ /* 0x000fe20001000000 */
[----:B------:R-:W-:Y:S01]  /*0630*/  FFMA R14, R13, R13, R14 ;  /* 0x0000000d0d0e7223 */ /* 0x000fe2000000000e */
[----:B------:R-:W-:Y:S02]  /*0640*/  SEL R0, RZ, 0x1, P4 ;  /* 0x00000001ff007807 */ /* 0x000fe40002000000 */
[----:B------:R-:W-:Y:S01]  /*0650*/  IADD3 R12, P1, P2, R12, R18, R17 ;  /* 0x000000120c0c7210 */ /* 0x000fe20007a3e011 */
[----:B------:R-:W-:Y:S01]  /*0660*/  FFMA R15, R16, R16, R15 ;  /* 0x00000010100f7223 */ /* 0x000fe2000000000f */
[----:B------:R-:W-:-:S02]  /*0670*/  SEL R13, RZ, 0x1, P3 ;  /* 0x00000001ff0d7807 */ /* 0x000fc40001800000 */
[----:B------:R-:W-:Y:S02]  /*0680*/  FSETP.GEU.AND P4, PT, R14, 1, PT ;  /* 0x3f8000000e00780b */ /* 0x000fe40003f8e000 */
[----:B------:R-:W-:Y:S02]  /*0690*/  IADD3.X R14, PT, PT, RZ, R6, RZ, P6, P5 ;  /* 0x00000006ff0e7210 */ /* 0x000fe400037ea4ff */
[----:B------:R-:W-:Y:S02]  /*06a0*/  IADD3 R6, P5, P6, R0, R12, R13 ;  /* 0x0000000c00067210 */ /* 0x000fe40007ebe00d */
[----:B------:R-:W-:Y:S02]  /*06b0*/  IADD3.X R12, PT, PT, RZ, R14, RZ, P1, P2 ;  /* 0x0000000eff0c7210 */ /* 0x000fe40000fe44ff */
[----:B------:R-:W-:Y:S02]  /*06c0*/  FSETP.GEU.AND P3, PT, R15, 1, PT ;  /* 0x3f8000000f00780b */ /* 0x000fe40003f6e000 */
[----:B------:R-:W-:-:S02]  /*06d0*/  ISETP.NE.AND P1, PT, R11, RZ, PT ;  /* 0x000000ff0b00720c */ /* 0x000fc40003f25270 */
[----:B------:R-:W-:Y:S02]  /*06e0*/  SEL R13, RZ, 0x1, P4 ;  /* 0x00000001ff0d7807 */ /* 0x000fe40002000000 */
[----:B------:R-:W-:Y:S02]  /*06f0*/  SEL R0, RZ, 0x1, P3 ;  /* 0x00000001ff007807 */ /* 0x000fe40001800000 */
        /* <DEDUP_REMOVED lines=8> */
.L_x_150:
[----:B------:R-:W-:Y:S05]  /*0780*/  BSYNC.RECONVERGENT B2 ;  /* 0x0000000000027941 */ /* 0x000fea0003800200 */
.L_x_149:
[----:B------:R-:W-:Y:S05]  /*0790*/  @!P0 BRA `(.L_x_148) ;  /* 0x0000000400208947 */ /* 0x000fea0003800000 */
[----:B------:R-:W-:Y:S01]  /*07a0*/  ISETP.GE.U32.AND P1, PT, R27, 0x4, PT ;  /* 0x000000041b00780c */ /* 0x000fe20003f26070 */
[----:B------:R-:W-:Y:S01]  /*07b0*/  BSSY.RECONVERGENT B2, `(.L_x_152) ;  /* 0x0000024000027945 */ /* 0x000fe20003800200 */
[----:B------:R-:W-:-:S11]  /*07c0*/  LOP3.LUT P0, R10, R10, 0x3, RZ, 0xc0, !PT ;  /* 0x000000030a0a7812 */ /* 0x000fd6000780c0ff */
[----:B------:R-:W-:Y:S05]  /*07d0*/  @!P1 BRA `(.L_x_153) ;  /* 0x0000000000849947 */ /* 0x000fea0003800000 */
[----:B------:R-:W0:Y:S08]  /*07e0*/  LDC.64 R4, c[0x0][0x388] ;  /* 0x0000e200ff047b82 */ /* 0x000e300000000a00 */
[----:B------:R-:W1:Y:S01]  /*07f0*/  LDC.64 R2, c[0x0][0x380] ;  /* 0x0000e000ff027b82 */ /* 0x000e620000000a00 */
[----:B0-----:R-:W-:-:S05]  /*0800*/  IMAD.WIDE.U32 R4, R9, 0x4, R4 ;  /* 0x0000000409047825 */ /* 0x001fca00078e0004 */
[----:B------:R-:W2:Y:S01]  /*0810*/  LDG.E R12, desc[UR6][R4.64] ;  /* 0x00000006040c7981 */ /* 0x000ea2000c1e1900 */
[----:B-1----:R-:W-:-:S03]  /*0820*/  IMAD.WIDE.U32 R2, R9, 0x4, R2 ;  /* 0x0000000409027825 */ /* 0x002fc600078e0002 */
        /* <DEDUP_REMOVED lines=28> */
.L_x_153:
[----:B------:R-:W-:Y:S05]  /*09f0*/  BSYNC.RECONVERGENT B2 ;  /* 0x0000000000027941 */ /* 0x000fea0003800200 */
.L_x_152:
[----:B------:R-:W-:Y:S05]  /*0a00*/  @!P0 BRA `(.L_x_148) ;  /* 0x0000000000848947 */ /* 0x000fea0003800000 */
[----:B------:R-:W0:Y:S01]  /*0a10*/  LDC.64 R4, c[0x0][0x388] ;  /* 0x0000e200ff047b82 */ /* 0x000e220000000a00 */
[----:B------:R-:W-:Y:S02]  /*0a20*/  ISETP.NE.AND P0, PT, R10, 0x1, PT ;  /* 0x000000010a00780c */ /* 0x000fe40003f05270 */
[----:B------:R-:W-:-:S05]  /*0a30*/  LOP3.LUT P1, RZ, R8, 0x200, RZ, 0xc0, !PT ;  /* 0x0000020008ff7812 */ /* 0x000fca000782c0ff */
[----:B------:R-:W1:Y:S08]  /*0a40*/  LDC.64 R2, c[0x0][0x380] ;  /* 0x0000e000ff027b82 */ /* 0x000e700000000a00 */
[----:B------:R-:W2:Y:S08]  /*0a50*/  LDC.64 R16, c[0x0][0x388] ;  /* 0x0000e200ff107b82 */ /* 0x000eb00000000a00 */
[----:B------:R-:W3:Y:S01]  /*0a60*/  LDC.64 R14, c[0x0][0x380] ;  /* 0x0000e000ff0e7b82 */ /* 0x000ee20000000a00 */
[----:B0-----:R-:W-:-:S05]  /*0a70*/  @P0 IMAD.WIDE.U32 R12, R9, 0x4, R4 ;  /* 0x00000004090c0825 */ /* 0x001fca00078e0004 */
[----:B------:R-:W4:Y:S01]  /*0a80*/  @P0 LDG.E R18, desc[UR6][R12.64] ;  /* 0x000000060c120981 */ /* 0x000f22000c1e1900 */
[----:B-1----:R-:W-:-:S03]  /*0a90*/  @P0 IMAD.WIDE.U32 R10, R9, 0x4, R2 ;  /* 0x00000004090a0825 */ /* 0x002fc600078e0002 */
[----:B------:R-:W5:Y:S01]  /*0aa0*/  @P0 LDG.E R19, desc[UR6][R12.64+0x800] ;  /* 0x000800060c130981 */ /* 0x000f62000c1e1900 */
[----:B------:R-:W-:-:S03]  /*0ab0*/  @P0 VIADD R9, R9, 0x400 ;  /* 0x0000040009090836 */ /* 0x000fc60000000000 */
[----:B------:R-:W5:Y:S01]  /*0ac0*/  @P0 LDG.E R8, desc[UR6][R10.64] ;  /* 0x000000060a080981 */ /* 0x000f62000c1e1900 */
[----:B--2---:R-:W-:-:S03]  /*0ad0*/  @!P1 IMAD.WIDE.U32 R4, R9, 0x4, R16 ;  /* 0x0000000409049825 */ /* 0x004fc600078e0010 */
[----:B------:R-:W2:Y:S04]  /*0ae0*/  @P0 LDG.E R16, desc[UR6][R10.64+0x800] ;  /* 0x000800060a100981 */ /* 0x000ea8000c1e1900 */
[----:B------:R-:W2:Y:S01]  /*0af0*/  @!P1 LDG.E R4, desc[UR6][R4.64] ;  /* 0x0000000604049981 */ /* 0x000ea2000c1e1900 */
[----:B---3--:R-:W-:-:S06]  /*0b00*/  @!P1 IMAD.WIDE.U32 R2, R9, 0x4, R14 ;  /* 0x0000000409029825 */ /* 0x008fcc00078e000e */
        /* <DEDUP_REMOVED lines=17> */
.L_x_148:
[----:B------:R-:W-:Y:S05]  /*0c20*/  BSYNC.RECONVERGENT B1 ;  /* 0x0000000000017941 */ /* 0x000fea0003800200 */
.L_x_147:
        /* <DEDUP_REMOVED lines=77> */
.L_x_154:
        /* <DEDUP_REMOVED lines=28> */
[----:B------:R-:W-:-:S02]  /*12c0*/  VIADD R4, R2, 0x8 ;  /* 0x0000000802047836 */ /* 0x000fc40000000000 */
[----:B------:R-:W-:Y:S01]  /*12d0*/  VIADD R2, R2, 0x10 ;  /* 0x0000001002027836 */ /* 0x000fe20000000000 */
        /* <DEDUP_REMOVED lines=9> */
[----:B------:R-:W-:Y:S02]  /*1370*/  @!P2 SHF.R.U32.HI R8, RZ, 0x2, R7 ;  /* 0x00000002ff08a819 */ /* 0x000fe40000011607 */
[----:B--2---:R-:W-:Y:S01]  /*1380*/  SEL R3, R3, RZ, !P0 ;  /* 0x000000ff03037207 */ /* 0x004fe20004000000 */
[----:B------:R-:W0:Y:S01]  /*1390*/  SHFL.DOWN PT, R0, R4, 0x10, R5 ;  /* 0x0a00000004007989 */ /* 0x000e2200000e0005 */
[----:B------:R-:W-:Y:S02]  /*13a0*/  ISETP.GT.AND P0, PT, R2, R5, PT ;  /* 0x000000050200720c */ /* 0x000fe40003f04270 */
[----:B------:R-:W-:Y:S01]  /*13b0*/  @!P2 MOV R2, 0x400 ;  /* 0x000004000002a802 */ /* 0x000fe20000000f00 */
[----:B------:R-:W-:Y:S01]  /*13c0*/  IMAD.X R6, R3, 0x1, R10, P1 ;  /* 0x0000000103067824 */ /* 0x000fe200008e060a */
[----:B------:R-:W-:-:S02]  /*13d0*/  @!P2 LOP3.LUT R8, R8, 0xf8, RZ, 0xc0, !PT ;  /* 0x000000f80808a812 */ /* 0x000fc400078ec0ff */
[----:B-1----:R-:W-:Y:S02]  /*13e0*/  @!P2 LEA R9, R9, R2, 0x18 ;  /* 0x000000020909a211 */ /* 0x002fe400078ec0ff */
[----:B------:R-:W1:Y:S03]  /*13f0*/  SHFL.DOWN PT, R3, R6, 0x10, R5 ;  /* 0x0a00000006037989 */ /* 0x000e6600000e0005 */
        /* <DEDUP_REMOVED lines=14> */
[----:B------:R-:W-:Y:S01]  /*14e0*/  ISETP.GT.U32.AND P6, PT, R32, 0x1a0, PT ;  /* 0x000001a02000780c */ /* 0x000fe20003fc4070 */
[----:B0-----:R-:W-:-:S09]  /*14f0*/  ULEA UR4, UR5, UR4, 0x18 ;  /* 0x0000000405047291 */ /* 0x001fd2000f8ec0ff */
[----:B------:R-:W0:Y:S04]  /*1500*/  LDS.64 R24, [UR4+0x18] ;  /* 0x00001804ff187984 */ /* 0x000e280008000a00 */
[----:B------:R-:W2:Y:S04]  /*1510*/  LDS.128 R4, [UR4+0x20] ;  /* 0x00002004ff047984 */ /* 0x000ea80008000c00 */
[----:B-1----:R-:W1:Y:S04]  /*1520*/  LDS.128 R8, [UR4+0x30] ;  /* 0x00003004ff087984 */ /* 0x002e680008000c00 */
[----:B------:R-:W3:Y:S04]  /*1530*/  LDS.128 R12, [UR4+0x40] ;  /* 0x00004004ff0c7984 */ /* 0x000ee80008000c00 */
[----:B------:R-:W4:Y:S04]  /*1540*/  LDS.128 R16, [UR4+0x50] ;  /* 0x00005004ff107984 */ /* 0x000f280008000c00 */
[----:B------:R-:W5:Y:S01]  /*1550*/  LDS.128 R20, [UR4+0x60] ;  /* 0x00006004ff147984 */ /* 0x000f620008000c00 */
[----:B0-----:R-:W-:-:S02]  /*1560*/  SEL R28, R24, RZ, P1 ;  /* 0x000000ff181c7207 */ /* 0x001fc40000800000 */
[----:B------:R-:W-:Y:S02]  /*1570*/  SEL R0, R25, RZ, P1 ;  /* 0x000000ff19007207 */ /* 0x000fe40000800000 */
[----:B--2---:R-:W-:Y:S01]  /*1580*/  SEL R33, R4, RZ, P2 ;  /* 0x000000ff04217207 */ /* 0x004fe20001000000 */
[----:B------:R-:W0:Y:S01]  /*1590*/  LDS.128 R24, [UR4+0x70] ;  /* 0x00007004ff187984 */ /* 0x000e220008000c00 */
[----:B------:R-:W-:Y:S02]  /*15a0*/  SEL R4, R5, RZ, P2 ;  /* 0x000000ff05047207 */ /* 0x000fe40001000000 */
[----:B------:R-:W-:Y:S02]  /*15b0*/  IADD3 R33, P3, P4, R33, R28, R2 ;  /* 0x0000001c21217210 */ /* 0x000fe40007c7e002 */
[----:B------:R-:W2:Y:S01]  /*15c0*/  LDS.128 R28, [UR4+0x80] ;  /* 0x00008004ff1c7984 */ /* 0x000ea20008000c00 */
[C---:B------:R-:W-:Y:S02]  /*15d0*/  ISETP.GT.U32.AND P1, PT, R32.reuse, 0x60, PT ;  /* 0x000000602000780c */ /* 0x040fe40003f24070 */
[----:B------:R-:W-:-:S02]  /*15e0*/  ISETP.GT.U32.AND P2, PT, R32, 0x80, PT ;  /* 0x000000802000780c */ /* 0x000fc40003f44070 */
[----:B------:R-:W-:Y:S02]  /*15f0*/  SEL R5, R6, RZ, P1 ;  /* 0x000000ff06057207 */ /* 0x000fe40000800000 */
[----:B-1----:R-:W-:Y:S02]  /*1600*/  SEL R2, R8, RZ, P2 ;  /* 0x000000ff08027207 */ /* 0x002fe40001000000 */
[----:B------:R-:W-:Y:S02]  /*1610*/  IADD3.X R0, PT, PT, R4, R0, R3, P3, P4 ;  /* 0x0000000004007210 */ /* 0x000fe40001fe8403 */
[----:B------:R-:W-:Y:S02]  /*1620*/  SEL R7, R7, RZ, P1 ;  /* 0x000000ff07077207 */ /* 0x000fe40000800000 */
[----:B------:R-:W-:Y:S02]  /*1630*/  SEL R4, R9, RZ, P2 ;  /* 0x000000ff09047207 */ /* 0x000fe40001000000 */
[----:B------:R-:W-:-:S02]  /*1640*/  IADD3 R2, P3, P4, R2, R33, R5 ;  /* 0x0000002102027210 */ /* 0x000fc40007c7e005 */
[C---:B------:R-:W-:Y:S02]  /*1650*/  ISETP.GT.U32.AND P1, PT, R32.reuse, 0xa0, PT ;  /* 0x000000a02000780c */ /* 0x040fe40003f24070 */
[----:B------:R-:W-:Y:S02]  /*1660*/  ISETP.GT.U32.AND P2, PT, R32, 0xc0, PT ;  /* 0x000000c02000780c */ /* 0x000fe40003f44070 */
[----:B------:R-:W-:Y:S02]  /*1670*/  IADD3.X R4, PT, PT, R4, R0, R7, P3, P4 ;  /* 0x0000000004047210 */ /* 0x000fe40001fe8407 */
[----:B------:R-:W-:Y:S02]  /*1680*/  SEL R3, R10, RZ, P1 ;  /* 0x000000ff0a037207 */ /* 0x000fe40000800000 */
[----:B---3--:R-:W-:Y:S02]  /*1690*/  SEL R0, R12, RZ, P2 ;  /* 0x000000ff0c007207 */ /* 0x008fe40001000000 */
[----:B------:R-:W-:-:S02]  /*16a0*/  SEL R10, R11, RZ, P1 ;  /* 0x000000ff0b0a7207 */ /* 0x000fc40000800000 */
[----:B------:R-:W-:Y:S02]  /*16b0*/  ISETP.GT.U32.AND P1, PT, R32, 0xe0, PT ;  /* 0x000000e02000780c */ /* 0x000fe40003f24070 */
[----:B------:R-:W-:Y:S02]  /*16c0*/  SEL R5, R13, RZ, P2 ;  /* 0x000000ff0d057207 */ /* 0x000fe40001000000 */
[----:B------:R-:W-:Y:S02]  /*16d0*/  IADD3 R0, P3, P4, R0, R2, R3 ;  /* 0x0000000200007210 */ /* 0x000fe40007c7e003 */
[----:B------:R-:W-:Y:S02]  /*16e0*/  ISETP.GT.U32.AND P2, PT, R32, 0x100, PT ;  /* 0x000001002000780c */ /* 0x000fe40003f44070 */
[----:B------:R-:W-:Y:S02]  /*16f0*/  SEL R3, R14, RZ, P1 ;  /* 0x000000ff0e037207 */ /* 0x000fe40000800000 */
[----:B------:R-:W-:-:S02]  /*1700*/  SEL R15, R15, RZ, P1 ;  /* 0x000000ff0f0f7207 */ /* 0x000fc40000800000 */
[----:B------:R-:W-:Y:S02]  /*1710*/  ISETP.GT.U32.AND P1, PT, R32, 0x120, PT ;  /* 0x000001202000780c */ /* 0x000fe40003f24070 */
[----:B------:R-:W-:Y:S02]  /*1720*/  IADD3.X R5, PT, PT, R5, R4, R10, P3, P4 ;  /* 0x0000000405057210 */ /* 0x000fe40001fe840a */
[----:B----4-:R-:W-:Y:S02]  /*1730*/  SEL R2, R16, RZ, P2 ;  /* 0x000000ff10027207 */ /* 0x010fe40001000000 */
[----:B------:R-:W-:Y:S02]  /*1740*/  SEL R4, R17, RZ, P2 ;  /* 0x000000ff11047207 */ /* 0x000fe40001000000 */
[----:B------:R-:W-:Y:S02]  /*1750*/  ISETP.GT.U32.AND P2, PT, R32, 0x140, PT ;  /* 0x000001402000780c */ /* 0x000fe40003f44070 */
[----:B------:R-:W-:-:S02]  /*1760*/  SEL R7, R18, RZ, P1 ;  /* 0x000000ff12077207 */ /* 0x000fc40000800000 */
[----:B------:R-:W-:Y:S02]  /*1770*/  SEL R18, R19, RZ, P1 ;  /* 0x000000ff13127207 */ /* 0x000fe40000800000 */
[----:B------:R-:W-:Y:S02]  /*1780*/  IADD3 R2, P3, P4, R2, R0, R3 ;  /* 0x0000000002027210 */ /* 0x000fe40007c7e003 */
[----:B------:R-:W-:Y:S02]  /*1790*/  ISETP.GT.U32.AND P1, PT, R32, 0x160, PT ;  /* 0x000001602000780c */ /* 0x000fe40003f24070 */
[----:B-----5:R-:W-:Y:S02]  /*17a0*/  SEL R0, R20, RZ, P2 ;  /* 0x000000ff14007207 */ /* 0x020fe40001000000 */
[----:B------:R-:W-:Y:S02]  /*17b0*/  IADD3.X R4, PT, PT, R4, R5, R15, P3, P4 ;  /* 0x0000000504047210 */ /* 0x000fe40001fe840f */
[----:B------:R-:W-:-:S02]  /*17c0*/  SEL R3, R22, RZ, P1 ;  /* 0x000000ff16037207 */ /* 0x000fc40000800000 */
[----:B------:R-:W-:Y:S02]  /*17d0*/  SEL R23, R23, RZ, P1 ;  /* 0x000000ff17177207 */ /* 0x000fe40000800000 */
[----:B------:R-:W-:Y:S02]  /*17e0*/  SEL R5, R21, RZ, P2 ;  /* 0x000000ff15057207 */ /* 0x000fe40001000000 */
[----:B------:R-:W-:Y:S02]  /*17f0*/  IADD3 R0, P1, P3, R0, R2, R7 ;  /* 0x0000000200007210 */ /* 0x000fe40007b3e007 */
[----:B0-----:R-:W-:Y:S02]  /*1800*/  SEL R2, R24, RZ, P5 ;  /* 0x000000ff18027207 */ /* 0x001fe40002800000 */
[----:B------:R-:W-:Y:S02]  /*1810*/  ISETP.GT.U32.AND P2, PT, R32, 0x1c0, PT ;  /* 0x000001c02000780c */ /* 0x000fe40003f44070 */
[----:B------:R-:W-:-:S02]  /*1820*/  IADD3.X R5, PT, PT, R5, R4, R18, P1, P3 ;  /* 0x0000000405057210 */ /* 0x000fc40000fe6412 */
[----:B------:R-:W-:Y:S02]  /*1830*/  IADD3 R2, P3, P4, R2, R0, R3 ;  /* 0x0000000002027210 */ /* 0x000fe40007c7e003 */
[----:B------:R-:W-:Y:S02]  /*1840*/  SEL R0, R26, RZ, P6 ;  /* 0x000000ff1a007207 */ /* 0x000fe40003000000 */
[----:B--2---:R-:W-:Y:S02]  /*1850*/  SEL R3, R28, RZ, P2 ;  /* 0x000000ff1c037207 */ /* 0x004fe40001000000 */
[----:B------:R-:W-:Y:S02]  /*1860*/  ISETP.GT.U32.AND P1, PT, R32, 0x1e0, PT ;  /* 0x000001e02000780c */ /* 0x000fe40003f24070 */
        /* <DEDUP_REMOVED lines=11> */
.L_x_144:
        /* <DEDUP_REMOVED lines=36> */
[----:B------:R-:W-:Y:S02]  /*1b60*/  FSETP.GEU.AND P2, PT, R13, 1, PT ;  /* 0x3f8000000d00780b */ /* 0x000fe40003f4e000 */
[----:B------:R-:W-:Y:S01]  /*1b70*/  IADD3.X R11, PT, PT, RZ, RZ, RZ, P0, P1 ;  /* 0x000000ffff0b7210 */ /* 0x000fe200007e24ff */
[----:B------:R-:W-:Y:S01]  /*1b80*/  FMUL R17, R17, R17 ;  /* 0x0000001111117220 */ /* 0x000fe20000400000 */
[----:B------:R-:W-:Y:S02]  /*1b90*/  FSETP.GEU.AND P3, PT, R15, 1, PT ;  /* 0x3f8000000f00780b */ /* 0x000fe40003f6e000 */
[----:B------:R-:W-:Y:S01]  /*1ba0*/  SEL R2, RZ, 0x1, P2 ;  /* 0x00000001ff027807 */ /* 0x000fe20001000000 */
[----:B------:R-:W-:Y:S01]  /*1bb0*/  FMUL R19, R19, R19 ;  /* 0x0000001313137220 */ /* 0x000fe20000400000 */
[----:B------:R-:W-:Y:S01]  /*1bc0*/  SEL R3, RZ, 0x1, P3 ;  /* 0x00000001ff037807 */ /* 0x000fe20001800000 */
[----:B------:R-:W-:-:S03]  /*1bd0*/  FFMA R17, R16, R16, R17 ;  /* 0x0000001010117223 */ /* 0x000fc60000000011 */
[----:B------:R-:W-:Y:S01]  /*1be0*/  IADD3 R34, P2, P3, R3, R34, R2 ;  /* 0x0000002203227210 */ /* 0x000fe20007b5e002 */
[----:B------:R-:W-:Y:S02]  /*1bf0*/  VIADD R2, R32, 0xfffff200 ;  /* 0xfffff20020027836 */ /* 0x000fe40000000000 */
[----:B------:R-:W-:Y:S01]  /*1c00*/  FFMA R19, R18, R18, R19 ;  /* 0x0000001212137223 */ /* 0x000fe20000000013 */
[----:B------:R-:W-:Y:S02]  /*1c10*/  FSETP.GEU.AND P4, PT, R17, 1, PT ;  /* 0x3f8000001100780b */ /* 0x000fe40003f8e000 */
[----:B------:R-:W-:Y:S02]  /*1c20*/  ISETP.GE.U32.AND P0, PT, R2, 0xe00, PT ;  /* 0x00000e000200780c */ /* 0x000fe40003f06070 */
[----:B------:R-:W-:Y:S02]  /*1c30*/  FSETP.GEU.AND P5, PT, R19, 1, PT ;  /* 0x3f8000001300780b */ /* 0x000fe40003fae000 */
[----:B------:R-:W-:-:S02]  /*1c40*/  SEL R8, RZ, 0x1, P4 ;  /* 0x00000001ff087807 */ /* 0x000fc40002000000 */
[----:B------:R-:W-:Y:S02]  /*1c50*/  SEL R3, RZ, 0x1, P5 ;  /* 0x00000001ff037807 */ /* 0x000fe40002800000 */
[----:B------:R-:W-:Y:S02]  /*1c60*/  IADD3.X R11, PT, PT, RZ, R11, RZ, P2, P3 ;  /* 0x0000000bff0b7210 */ /* 0x000fe400017e64ff */
[----:B------:R-:W-:Y:S01]  /*1c70*/  IADD3 R34, P1, P4, R3, R34, R8 ;  /* 0x0000002203227210 */ /* 0x000fe20007c3e008 */
[----:B------:R-:W-:-:S03]  /*1c80*/  IMAD.MOV.U32 R3, RZ, RZ, 0xe00 ;  /* 0x00000e00ff037424 */ /* 0x000fc600078e00ff */
[----:B------:R-:W-:Y:S01]  /*1c90*/  IADD3.X R11, PT, PT, RZ, R11, RZ, P1, P4 ;  /* 0x0000000bff0b7210 */ /* 0x000fe20000fe84ff */
[----:B------:R-:W-:Y:S08]  /*1ca0*/  @!P0 BRA `(.L_x_156) ;  /* 0x0000000000f08947 */ /* 0x000ff00003800000 */
[----:B------:R-:W0:Y:S01]  /*1cb0*/  LDC R32, c[0x0][0x3a0] ;  /* 0x0000e800ff207b82 */ /* 0x000e220000000800 */
[----:B------:R-:W-:-:S07]  /*1cc0*/  IMAD.MOV.U32 R3, RZ, RZ, 0xe00 ;  /* 0x00000e00ff037424 */ /* 0x000fce00078e00ff */
.L_x_158:
[----:B------:R-:W-:-:S04]  /*1cd0*/  IMAD.WIDE.U32 R12, R3, 0x4, R4 ;  /* 0x00000004030c7825 */ /* 0x000fc800078e0004 */
[----:B------:R-:W-:Y:S01]  /*1ce0*/  IMAD.WIDE.U32 R8, R3, 0x4, R6 ;  /* 0x0000000403087825 */ /* 0x000fe200078e0006 */
        /* <DEDUP_REMOVED lines=19> */
[----:B------:R-:W-:Y:S01]  /*1e20*/  FMUL R24, R24, R24 ;  /* 0x0000001818187220 */ /* 0x000fe20000400000 */
[----:B------:R-:W-:Y:S02]  /*1e30*/  FSETP.GEU.AND P1, PT, R22, 1, PT ;  /* 0x3f8000001600780b */ /* 0x000fe40003f2e000 */
[----:B------:R-:W-:Y:S01]  /*1e40*/  SEL R19, RZ, 0x1, P0 ;  /* 0x00000001ff137807 */ /* 0x000fe20000000000 */
[----:B------:R-:W-:Y:S01]  /*1e50*/  FMUL R26, R26, R26 ;  /* 0x0000001a1a1a7220 */ /* 0x000fe20000400000 */
[----:B-1----:R-:W-:Y:S01]  /*1e60*/  SEL R13, RZ, 0x1, P1 ;  /* 0x00000001ff0d7807 */ /* 0x002fe20000800000 */
[----:B------:R-:W-:-:S03]  /*1e70*/  FFMA R24, R23, R23, R24 ;  /* 0x0000001717187223 */ /* 0x000fc60000000018 */
[----:B------:R-:W-:Y:S01]  /*1e80*/  IADD3 R34, P1, P0, R13, R34, R19 ;  /* 0x000000220d227210 */ /* 0x000fe2000783e013 */
[----:B------:R-:W-:Y:S01]  /*1e90*/  FFMA R26, R25, R25, R26 ;  /* 0x00000019191a7223 */ /* 0x000fe2000000001a */
[----:B------:R-:W-:Y:S02]  /*1ea0*/  FSETP.GEU.AND P2, PT, R24, 1, PT ;  /* 0x3f8000001800780b */ /* 0x000fe40003f4e000 */
[----:B------:R-:W-:Y:S01]  /*1eb0*/  IADD3.X R11, PT, PT, RZ, R11, RZ, P1, P0 ;  /* 0x0000000bff0b7210 */ /* 0x000fe20000fe04ff */
[----:B0-----:R-:W-:Y:S01]  /*1ec0*/  FMUL R9, R18, R18 ;  /* 0x0000001212097220 */ /* 0x001fe20000400000 */
        /* <DEDUP_REMOVED lines=8> */
[----:B------:R-:W-:Y:S01]  /*1f50*/  IADD3.X R11, PT, PT, RZ, R11, RZ, P2, P3 ;  /* 0x0000000bff0b7210 */ /* 0x000fe200017e64ff */
[----:B------:R-:W-:Y:S01]  /*1f60*/  FMUL R15, R15, R15 ;  /* 0x0000000f0f0f7220 */ /* 0x000fe20000400000 */
[----:B------:R-:W-:Y:S02]  /*1f70*/  FSETP.GEU.AND P5, PT, R17, 1, PT ;  /* 0x3f8000001100780b */ /* 0x000fe40003fae000 */
[----:B------:R-:W-:Y:S01]  /*1f80*/  SEL R8, RZ, 0x1, P4 ;  /* 0x00000001ff087807 */ /* 0x000fe20002000000 */
[----:B------:R-:W-:Y:S01]  /*1f90*/  FFMA R15, R16, R16, R15 ;  /* 0x00000010100f7223 */ /* 0x000fe2000000000f */
[----:B------:R-:W-:-:S04]  /*1fa0*/  SEL R9, RZ, 0x1, P5 ;  /* 0x00000001ff097807 */ /* 0x000fc80002800000 */
[----:B------:R-:W-:Y:S01]  /*1fb0*/  IADD3 R34, P5, P4, R9, R34, R8 ;  /* 0x0000002209227210 */ /* 0x000fe20007cbe008 */
[----:B------:R-:W-:Y:S01]  /*1fc0*/  IMAD.IADD R8, R32, 0x1, -R3 ;  /* 0x0000000120087824 */ /* 0x000fe200078e0a03 */
[----:B------:R-:W-:Y:S02]  /*1fd0*/  FSETP.GEU.AND P6, PT, R15, 1, PT ;  /* 0x3f8000000f00780b */ /* 0x000fe40003fce000 */
[----:B------:R-:W-:Y:S02]  /*1fe0*/  IADD3.X R11, PT, PT, RZ, R11, RZ, P5, P4 ;  /* 0x0000000bff0b7210 */ /* 0x000fe40002fe84ff */
[----:B------:R-:W-:Y:S02]  /*1ff0*/  ISETP.GE.U32.AND P0, PT, R8, 0xe00, PT ;  /* 0x00000e000800780c */ /* 0x000fe40003f06070 */
[----:B------:R-:W-:-:S04]  /*2000*/  SEL R9, RZ, 0x1, P6 ;  /* 0x00000001ff097807 */ /* 0x000fc80003000000 */
[----:B------:R-:W-:-:S05]  /*2010*/  IADD3 R34, P1, PT, R34, R9, RZ ;  /* 0x0000000922227210 */ /* 0x000fca0007f3e0ff */
[----:B------:R-:W-:Y:S02]  /*2020*/  IMAD.X R11, RZ, RZ, R11, P1 ;  /* 0x000000ffff0b7224 */ /* 0x000fe400008e060b */
[----:B------:R-:W-:Y:S06]  /*2030*/  @!P0 BRA `(.L_x_157) ;  /* 0x0000000c00308947 */ /* 0x000fec0003800000 */
[----:B------:R-:W-:-:S05]  /*2040*/  VIADD R3, R3, 0xe00 ;  /* 0x00000e0003037836 */ /* 0x000fca0000000000 */
[----:B------:R-:W-:-:S13]  /*2050*/  ISETP.GT.U32.AND P0, PT, R3, R2, PT ;  /* 0x000000020300720c */ /* 0x000fda0003f04070 */
[----:B------:R-:W-:Y:S05]  /*2060*/  @!P0 BRA `(.L_x_158) ;  /* 0xfffffffc00188947 */ /* 0x000fea000383ffff */
.L_x_156:
[----:B------:R-:W-:Y:S01]  /*2070*/  IMAD.IADD R5, R32, 0x1, -R3 ;  /* 0x0000000120057824 */ /* 0x000fe200078e0a03 */
[----:B------:R-:W-:Y:S04]  /*2080*/  BSSY.RECONVERGENT B1, `(.L_x_157) ;  /* 0x00000c7000017945 */ /* 0x000fe80003800200 */
[----:B------:R-:W-:-:S04]  /*2090*/  ISETP.GE.AND P0, PT, R0, R5, PT ;  /* 0x000000050000720c */ /* 0x000fc80003f06270 */
[----:B------:R-:W-:-:S13]  /*20a0*/  ISETP.GE.U32.OR P0, PT, R3, R32, P0 ;  /* 0x000000200300720c */ /* 0x000fda0000706470 */
[----:B------:R-:W-:Y:S05]  /*20b0*/  @P0 BRA `(.L_x_159) ;  /* 0x0000000c000c0947 */ /* 0x000fea0003800000 */
[----:B------:R-:W-:Y:S01]  /*20c0*/  LOP3.LUT R5, RZ, R0, RZ, 0x33, !PT ;  /* 0x00000000ff057212 */ /* 0x000fe200078e33ff */
[----:B------:R-:W-:Y:S01]  /*20d0*/  BSSY.RECONVERGENT B2, `(.L_x_160) ;  /* 0x0000064000027945 */ /* 0x000fe20003800200 */
[----:B------:R-:W-:Y:S02]  /*20e0*/  IMAD.MOV.U32 R2, RZ, RZ, R0 ;  /* 0x000000ffff027224 */ /* 0x000fe400078e0000 */
[----:B------:R-:W-:-:S04]  /*20f0*/  IADD3 R5, PT, PT, -R3, R32, R5 ;  /* 0x0000002003057210 */ /* 0x000fc80007ffe105 */
[C---:B------:R-:W-:Y:S02]  /*2100*/  ISETP.GE.U32.AND P0, PT, R5.reuse, 0xe00, PT ;  /* 0x00000e000500780c */ /* 0x040fe40003f06070 */
[----:B------:R-:W-:-:S04]  /*2110*/  LEA.HI R6, R5, 0x1, RZ, 0x17 ;  /* 0x0000000105067811 */ /* 0x000fc800078fb8ff */
[----:B------:R-:W-:-:S07]  /*2120*/  LOP3.LUT R7, R6, 0x7, RZ, 0xc0, !PT ;  /* 0x0000000706077812 */ /* 0x000fce00078ec0ff */
[----:B------:R-:W-:Y:S05]  /*2130*/  @!P0 BRA `(.L_x_161) ;  /* 0x0000000400748947 */ /* 0x000fea0003800000 */
[----:B------:R-:W0:Y:S01]  /*2140*/  LDC.64 R14, c[0x0][0x380] ;  /* 0x0000e000ff0e7b82 */ /* 0x000e220000000a00 */
[----:B------:R-:W-:Y:S01]  /*2150*/  LOP3.LUT R2, R6, 0xfffff8, RZ, 0xc0, !PT ;  /* 0x00fffff806027812 */ /* 0x000fe200078ec0ff */
[----:B------:R-:W-:Y:S01]  /*2160*/  BSSY.RECONVERGENT B3, `(.L_x_162) ;  /* 0x0000059000037945 */ /* 0x000fe20003800200 */
[C---:B------:R-:W-:Y:S01]  /*2170*/  LOP3.LUT R9, R0.reuse, 0x800, RZ, 0xfc, !PT ;  /* 0x0000080000097812 */ /* 0x040fe200078efcff */
[----:B------:R-:W-:Y:S02]  /*2180*/  IMAD.IADD R8, R0, 0x1, R3 ;  /* 0x0000000100087824 */ /* 0x000fe400078e0203 */
[----:B------:R-:W-:Y:S02]  /*2190*/  IMAD.MOV R2, RZ, RZ, -R2 ;  /* 0x000000ffff027224 */ /* 0x000fe400078e0a02 */
[----:B------:R-:W1:Y:S05]  /*21a0*/  LDC.64 R16, c[0x0][0x388] ;  /* 0x0000e200ff107b82 */ /* 0x000e6a0000000a00 */
.L_x_163:
[C---:B------:R-:W-:Y:S02]  /*21b0*/  VIADD R29, R8.reuse, 0x200 ;  /* 0x00000200081d7836 */ /* 0x040fe40000000000 */
[----:B-1----:R-:W-:-:S04]  /*21c0*/  IMAD.WIDE.U32 R30, R8, 0x4, R16 ;  /* 0x00000004081e7825 */ /* 0x002fc800078e0010 */
[C---:B0-----:R-:W-:Y:S01]  /*21d0*/  IMAD.WIDE.U32 R18, R29.reuse, 0x4, R14 ;  /* 0x000000041d127825 */ /* 0x041fe200078e000e */
[----:B------:R-:W2:Y:S03]  /*21e0*/  LDG.E R13, desc[UR6][R30.64] ;  /* 0x000000061e0d7981 */ /* 0x000ea6000c1e1900 */
[----:B------:R-:W-:Y:S01]  /*21f0*/  IMAD.WIDE.U32 R28, R29, 0x4, R16 ;  /* 0x000000041d1c7825 */ /* 0x000fe200078e0010 */
[----:B------:R-:W3:Y:S03]  /*2200*/  LDG.E R12, desc[UR6][R18.64] ;  /* 0x00000006120c7981 */ /* 0x000ee6000c1e1900 */
[C---:B------:R-:W-:Y:S01]  /*2210*/  VIADD R21, R8.reuse, 0x400 ;  /* 0x0000040008157836 */ /* 0x040fe20000000000 */
[----:B------:R-:W4:Y:S01]  /*2220*/  LDG.E R10, desc[UR6][R28.64] ;  /* 0x000000061c0a7981 */ /* 0x000f22000c1e1900 */
[----:B------:R-:W-:-:S04]  /*2230*/  IMAD.WIDE.U32 R26, R8, 0x4, R14 ;  /* 0x00000004081a7825 */ /* 0x000fc800078e000e */
[C---:B------:R-:W-:Y:S02]  /*2240*/  IMAD.WIDE.U32 R22, R21.reuse, 0x4, R14 ;  /* 0x0000000415167825 */ /* 0x040fe400078e000e */
[----:B------:R-:W5:Y:S02]  /*2250*/  LDG.E R26, desc[UR6][R26.64] ;  /* 0x000000061a1a7981 */ /* 0x000f64000c1e1900 */
[----:B------:R-:W-:-:S04]  /*2260*/  IMAD.WIDE.U32 R20, R21, 0x4, R16 ;  /* 0x0000000415147825 */ /* 0x000fc800078e0010 */
[C---:B------:R-:W-:Y:S01]  /*2270*/  VIADD R37, R8.reuse, 0x600 ;  /* 0x0000060008257836 */ /* 0x040fe20000000000 */
[----:B------:R0:W5:Y:S01]  /*2280*/  LDG.E R4, desc[UR6][R20.64] ;  /* 0x0000000614047981 */ /* 0x000162000c1e1900 */
[C---:B------:R-:W-:Y:S02]  /*2290*/  VIADD R33, R8.reuse, 0x800 ;  /* 0x0000080008217836 */ /* 0x040fe40000000000 */
[C---:B------:R-:W-:Y:S01]  /*22a0*/  IMAD.WIDE.U32 R24, R37.reuse, 0x4, R14 ;  /* 0x0000000425187825 */ /* 0x040fe200078e000e */
[----:B------:R1:W5:Y:S03]  /*22b0*/  LDG.E R27, desc[UR6][R22.64] ;  /* 0x00000006161b7981 */ /* 0x000366000c1e1900 */
[----:B------:R-:W-:Y:S01]  /*22c0*/  IMAD.WIDE.U32 R36, R37, 0x4, R16 ;  /* 0x0000000425247825 */ /* 0x000fe200078e0010 */
[----:B------:R1:W5:Y:S03]  /*22d0*/  LDG.E R35, desc[UR6][R24.64] ;  /* 0x0000000618237981 */ /* 0x000366000c1e1900 */
[----:B0-----:R-:W-:-:S02]  /*22e0*/  VIADD R21, R8, 0xa00 ;  /* 0x00000a0008157836 */ /* 0x001fc40000000000 */
[--C-:B------:R-:W-:Y:S01]  /*22f0*/  IMAD.WIDE.U32 R30, R33, 0x4, R16.reuse ;  /* 0x00000004211e7825 */ /* 0x100fe200078e0010 */
[----:B------:R-:W5:Y:S03]  /*2300*/  LDG.E R36, desc[UR6][R36.64] ;  /* 0x0000000624247981 */ /* 0x000f66000c1e1900 */
[----:B------:R-:W-:-:S04]  /*2310*/  IMAD.WIDE.U32 R18, R21, 0x4, R16 ;  /* 0x0000000415127825 */ /* 0x000fc800078e0010 */
[--C-:B------:R-:W-:Y:S02]  /*2320*/  IMAD.WIDE.U32 R28, R33, 0x4, R14.reuse ;  /* 0x00000004211c7825 */ /* 0x100fe400078e000e */
[----:B------:R-:W5:Y:S02]  /*2330*/  LDG.E R18, desc[UR6][R18.64] ;  /* 0x0000000612127981 */ /* 0x000f64000c1e1900 */
[----:B------:R-:W-:Y:S02]  /*2340*/  IMAD.WIDE.U32 R20, R21, 0x4, R14 ;  /* 0x0000000415147825 */ /* 0x000fe400078e000e */
[----:B------:R0:W5:Y:S02]  /*2350*/  LDG.E R37, desc[UR6][R30.64] ;  /* 0x000000061e257981 */ /* 0x000164000c1e1900 */
[C---:B------:R-:W-:Y:S02]  /*2360*/  VIADD R32, R8.reuse, 0xc00 ;  /* 0x00000c0008207836 */ /* 0x040fe40000000000 */
[----:B------:R-:W-:Y:S01]  /*2370*/  VIADD R33, R8, 0xe00 ;  /* 0x00000e0008217836 */ /* 0x000fe20000000000 */
[----:B------:R4:W5:Y:S01]  /*2380*/  LDG.E R28, desc[UR6][R28.64] ;  /* 0x000000061c1c7981 */ /* 0x000962000c1e1900 */
[----:B-1----:R-:W-:-:S03]  /*2390*/  IMAD.WIDE.U32 R22, R32, 0x4, R16 ;  /* 0x0000000420167825 */ /* 0x002fc600078e0010 */
[----:B------:R-:W5:Y:S01]  /*23a0*/  LDG.E R20, desc[UR6][R20.64] ;  /* 0x0000000614147981 */ /* 0x000f62000c1e1900 */
[----:B------:R-:W-:-:S03]  /*23b0*/  IMAD.WIDE.U32 R24, R33, 0x4, R16 ;  /* 0x0000000421187825 */ /* 0x000fc600078e0010 */
[----:B------:R1:W5:Y:S01]  /*23c0*/  LDG.E R22, desc[UR6][R22.64] ;  /* 0x0000000616167981 */ /* 0x000362000c1e1900 */
[----:B0-----:R-:W-:-:S03]  /*23d0*/  IMAD.WIDE.U32 R30, R32, 0x4, R14 ;  /* 0x00000004201e7825 */ /* 0x001fc600078e000e */
[----:B------:R-:W5:Y:S01]  /*23e0*/  LDG.E R24, desc[UR6][R24.64] ;  /* 0x0000000618187981 */ /* 0x000f62000c1e1900 */
[----:B------:R-:W-:-:S03]  /*23f0*/  IMAD.WIDE.U32 R32, R33, 0x4, R14 ;  /* 0x0000000421207825 */ /* 0x000fc600078e000e */
[----:B------:R-:W5:Y:S04]  /*2400*/  LDG.E R30, desc[UR6][R30.64] ;  /* 0x000000061e1e7981 */ /* 0x000f68000c1e1900 */
[----:B------:R-:W5:Y:S01]  /*2410*/  LDG.E R32, desc[UR6][R32.64] ;  /* 0x0000000620207981 */ /* 0x000f62000c1e1900 */
[----:B------:R-:W-:Y:S02]  /*2420*/  VIADD R2, R2, 0x8 ;  /* 0x0000000802027836 */ /* 0x000fe40000000000 */
[----:B------:R-:W-:Y:S02]  /*2430*/  VIADD R9, R9, 0x1000 ;  /* 0x0000100009097836 */ /* 0x000fe40000000000 */
[----:B------:R-:W-:Y:S02]  /*2440*/  VIADD R8, R8, 0x1000 ;  /* 0x0000100008087836 */ /* 0x000fe40000000000 */
[----:B--2---:R-:W-:Y:S01]  /*2450*/  FMUL R13, R13, R13 ;  /* 0x0000000d0d0d7220 */ /* 0x004fe20000400000 */
[----:B----4-:R-:W-:-:S04]  /*2460*/  FMUL R29, R10, R10 ;  /* 0x0000000a0a1d7220 */ /* 0x010fc80000400000 */
[----:B---3--:R-:W-:Y:S01]  /*2470*/  FFMA R29, R12, R12, R29 ;  /* 0x0000000c0c1d7223 */ /* 0x008fe2000000001d */
[----:B-----5:R-:W-:-:S04]  /*2480*/  FFMA R13, R26, R26, R13 ;  /* 0x0000001a1a0d7223 */ /* 0x020fc8000000000d */
[----:B------:R-:W-:Y:S02]  /*2490*/  FSETP.GEU.AND P1, PT, R29, 1, PT ;  /* 0x3f8000001d00780b */ /* 0x000fe40003f2e000 */
[----:B------:R-:W-:Y:S02]  /*24a0*/  FSETP.GEU.AND P0, PT, R13, 1, PT ;  /* 0x3f8000000d00780b */ /* 0x000fe40003f0e000 */
[----:B------:R-:W-:Y:S01]  /*24b0*/  SEL R13, RZ, 0x1, P1 ;  /* 0x00000001ff0d7807 */ /* 0x000fe20000800000 */
[----:B------:R-:W-:Y:S01]  /*24c0*/  FMUL R4, R4, R4 ;  /* 0x0000000404047220 */ /* 0x000fe20000400000 */
[----:B------:R-:W-:-:S03]  /*24d0*/  SEL R10, RZ, 0x1, P0 ;  /* 0x00000001ff0a7807 */ /* 0x000fc60000000000 */
[----:B------:R-:W-:Y:S01]  /*24e0*/  FFMA R4, R27, R27, R4 ;  /* 0x0000001b1b047223 */ /* 0x000fe20000000004 */
[----:B------:R-:W-:Y:S01]  /*24f0*/  IADD3 R34, P4, P5, R13, R34, R10 ;  /* 0x000000220d227210 */ /* 0x000fe20007d9e00a */
[----:B------:R-:W-:-:S04]  /*2500*/  FMUL R36, R36, R36 ;  /* 0x0000002424247220 */ /* 0x000fc80000400000 */
[----:B------:R-:W-:Y:S01]  /*2510*/  FFMA R36, R35, R35, R36 ;  /* 0x0000002323247223 */ /* 0x000fe20000000024 */
[----:B------:R-:W-:Y:S01]  /*2520*/  FMUL R13, R18, R18 ;  /* 0x00000012120d7220 */ /* 0x000fe20000400000 */
[----:B------:R-:W-:Y:S01]  /*2530*/  FMUL R37, R37, R37 ;  /* 0x0000002525257220 */ /* 0x000fe20000400000 */
[----:B------:R-:W-:Y:S02]  /*2540*/  FSETP.GEU.AND P0, PT, R4, 1, PT ;  /* 0x3f8000000400780b */ /* 0x000fe40003f0e000 */
[----:B------:R-:W-:Y:S01]  /*2550*/  FSETP.GEU.AND P1, PT, R36, 1, PT ;  /* 0x3f8000002400780b */ /* 0x000fe20003f2e000 */
[----:B------:R-:W-:Y:S01]  /*2560*/  FFMA R37, R28, R28, R37 ;  /* 0x0000001c1c257223 */ /* 0x000fe20000000025 */
[----:B------:R-:W-:-:S04]  /*2570*/  FFMA R13, R20, R20, R13 ;  /* 0x00000014140d7223 */ /* 0x000fc8000000000d */
[----:B------:R-:W-:Y:S02]  /*2580*/  FSETP.GEU.AND P2, PT, R37, 1, PT ;  /* 0x3f8000002500780b */ /* 0x000fe40003f4e000 */
[----:B-1----:R-:W-:Y:S02]  /*2590*/  SEL R23, RZ, 0x1, P0 ;  /* 0x00000001ff177807 */ /* 0x002fe40000000000 */
[----:B------:R-:W-:Y:S02]  /*25a0*/  SEL R10, RZ, 0x1, P1 ;  /* 0x00000001ff0a7807 */ /* 0x000fe40000800000 */
[----:B------:R-:W-:Y:S01]  /*25b0*/  FSETP.GEU.AND P3, PT, R13, 1, PT ;  /* 0x3f8000000d00780b */ /* 0x000fe20003f6e000 */
[----:B------:R-:W-:Y:S01]  /*25c0*/  FMUL R19, R22, R22 ;  /* 0x0000001616137220 */ /* 0x000fe20000400000 */
[----:B------:R-:W-:Y:S01]  /*25d0*/  FMUL R21, R24, R24 ;  /* 0x0000001818157220 */ /* 0x000fe20000400000 */
[----:B------:R-:W-:Y:S02]  /*25e0*/  IADD3 R10, P0, P1, R10, R34, R23 ;  /* 0x000000220a0a7210 */ /* 0x000fe4000791e017 */
[----:B------:R-:W-:-:S02]  /*25f0*/  SEL R13, RZ, 0x1, P2 ;  /* 0x00000001ff0d7807 */ /* 0x000fc40001000000 */
[----:B------:R-:W-:Y:S02]  /*2600*/  SEL R4, RZ, 0x1, P3 ;  /* 0x00000001ff047807 */ /* 0x000fe40001800000 */
[----:B------:R-:W-:Y:S01]  /*2610*/  IADD3.X R12, PT, PT, RZ, R11, RZ, P4, P5 ;  /* 0x0000000bff0c7210 */ /* 0x000fe200027ea4ff */
[----:B------:R-:W-:Y:S01]  /*2620*/  FFMA R19, R30, R30, R19 ;  /* 0x0000001e1e137223 */ /* 0x000fe20000000013 */
[----:B------:R-:W-:Y:S01]  /*2630*/  FFMA R21, R32, R32, R21 ;  /* 0x0000002020157223 */ /* 0x000fe20000000015 */
[----:B------:R-:W-:Y:S02]  /*2640*/  IADD3 R4, P4, P5, R4, R10, R13 ;  /* 0x0000000a04047210 */ /* 0x000fe40007d9e00d */
[----:B------:R-:W-:Y:S02]  /*2650*/  IADD3.X R10, PT, PT, RZ, R12, RZ, P0, P1 ;  /* 0x0000000cff0a7210 */ /* 0x000fe400007e24ff */
[----:B------:R-:W-:Y:S02]  /*2660*/  ISETP.NE.AND P0, PT, R2, RZ, PT ;  /* 0x000000ff0200720c */ /* 0x000fe40003f05270 */
[----:B------:R-:W-:-:S02]  /*2670*/  FSETP.GEU.AND P2, PT, R19, 1, PT ;  /* 0x3f8000001300780b */ /* 0x000fc40003f4e000 */
        /* <DEDUP_REMOVED lines=8> */
.L_x_162:
[----:B------:R-:W-:-:S07]  /*2700*/  VIADD R2, R9, 0xfffff800 ;  /* 0xfffff80009027836 */ /* 0x000fce0000000000 */
.L_x_161:
[----:B------:R-:W-:Y:S05]  /*2710*/  BSYNC.RECONVERGENT B2 ;  /* 0x0000000000027941 */ /* 0x000fea0003800200 */
.L_x_160:
        /* <DEDUP_REMOVED lines=17> */
[----:B------:R-:W-:Y:S02]  /*2830*/  IMAD.WIDE.U32 R20, R21, 0x4, R22 ;  /* 0x0000000415147825 */ /* 0x000fe400078e0016 */
[----:B------:R-:W4:Y:S02]  /*2840*/  LDG.E R18, desc[UR6][R18.64] ;  /* 0x0000000612127981 */ /* 0x000f24000c1e1900 */
[----:B------:R-:W-:-:S02]  /*2850*/  IMAD.WIDE.U32 R8, R17, 0x4, R14 ;  /* 0x0000000411087825 */ /* 0x000fc400078e000e */
[----:B------:R-:W5:Y:S02]  /*2860*/  LDG.E R20, desc[UR6][R20.64] ;  /* 0x0000000614147981 */ /* 0x000f64000c1e1900 */
[--C-:B------:R-:W-:Y:S02]  /*2870*/  IMAD.WIDE.U32 R16, R17, 0x4, R22.reuse ;  /* 0x0000000411107825 */ /* 0x100fe400078e0016 */
[----:B------:R-:W3:Y:S02]  /*2880*/  LDG.E R8, desc[UR6][R8.64] ;  /* 0x0000000608087981 */ /* 0x000ee4000c1e1900 */
[C---:B------:R-:W-:Y:S02]  /*2890*/  IMAD.WIDE.U32 R22, R25.reuse, 0x4, R22 ;  /* 0x0000000419167825 */ /* 0x040fe400078e0016 */
        /* <DEDUP_REMOVED lines=8> */
[----:B---3--:R-:W-:Y:S01]  /*2920*/  FFMA R27, R12, R12, R27 ;  /* 0x0000000c0c1b7223 */ /* 0x008fe2000000001b */
[----:B------:R-:W-:Y:S01]  /*2930*/  FMUL R29, R16, R16 ;  /* 0x00000010101d7220 */ /* 0x000fe20000400000 */
[----:B------:R-:W-:-:S03]  /*2940*/  FMUL R19, R22, R22 ;  /* 0x0000001616137220 */ /* 0x000fc60000400000 */
[----:B------:R-:W-:Y:S01]  /*2950*/  FFMA R29, R8, R8, R29 ;  /* 0x00000008081d7223 */ /* 0x000fe2000000001d */
[----:B------:R-:W-:Y:S01]  /*2960*/  FSETP.GEU.AND P1, PT, R25, 1, PT ;  /* 0x3f8000001900780b */ /* 0x000fe20003f2e000 */
[----:B------:R-:W-:Y:S01]  /*2970*/  FFMA R19, R14, R14, R19 ;  /* 0x0000000e0e137223 */ /* 0x000fe20000000013 */
[----:B------:R-:W-:Y:S02]  /*2980*/  FSETP.GEU.AND P2, PT, R27, 1, PT ;  /* 0x3f8000001b00780b */ /* 0x000fe40003f4e000 */
[----:B------:R-:W-:Y:S02]  /*2990*/  FSETP.GEU.AND P3, PT, R29, 1, PT ;  /* 0x3f8000001d00780b */ /* 0x000fe40003f6e000 */
[----:B------:R-:W-:Y:S02]  /*29a0*/  FSETP.GEU.AND P4, PT, R19, 1, PT ;  /* 0x3f8000001300780b */ /* 0x000fe40003f8e000 */
[----:B------:R-:W-:Y:S02]  /*29b0*/  SEL R8, RZ, 0x1, P1 ;  /* 0x00000001ff087807 */ /* 0x000fe40000800000 */
[----:B------:R-:W-:-:S02]  /*29c0*/  SEL R9, RZ, 0x1, P2 ;  /* 0x00000001ff097807 */ /* 0x000fc40001000000 */
[----:B------:R-:W-:Y:S02]  /*29d0*/  SEL R7, RZ, 0x1, P3 ;  /* 0x00000001ff077807 */ /* 0x000fe40001800000 */
[----:B------:R-:W-:Y:S02]  /*29e0*/  SEL R6, RZ, 0x1, P4 ;  /* 0x00000001ff067807 */ /* 0x000fe40002000000 */
[----:B------:R-:W-:-:S04]  /*29f0*/  IADD3 R34, P1, P2, R9, R34, R8 ;  /* 0x0000002209227210 */ /* 0x000fc80007a3e008 */
[----:B------:R-:W-:Y:S02]  /*2a00*/  IADD3 R34, P3, P4, R6, R34, R7 ;  /* 0x0000002206227210 */ /* 0x000fe40007c7e007 */
[----:B------:R-:W-:-:S04]  /*2a10*/  IADD3.X R11, PT, PT, RZ, R11, RZ, P1, P2 ;  /* 0x0000000bff0b7210 */ /* 0x000fc80000fe44ff */
[----:B------:R-:W-:-:S07]  /*2a20*/  IADD3.X R11, PT, PT, RZ, R11, RZ, P3, P4 ;  /* 0x0000000bff0b7210 */ /* 0x000fce0001fe84ff */
.L_x_165:
[----:B------:R-:W-:Y:S05]  /*2a30*/  BSYNC.RECONVERGENT B2 ;  /* 0x0000000000027941 */ /* 0x000fea0003800200 */
.L_x_164:
        /* <DEDUP_REMOVED lines=28> */
.L_x_167:
[----:B------:R-:W-:Y:S05]  /*2c00*/  BSYNC.RECONVERGENT B2 ;  /* 0x0000000000027941 */ /* 0x000fea0003800200 */
.L_x_166:
        /* <DEDUP_REMOVED lines=14> */
.L_x_159:
[----:B------:R-:W-:Y:S05]  /*2cf0*/  BSYNC.RECONVERGENT B1 ;  /* 0x0000000000017941 */ /* 0x000fea0003800200 */
.L_x_157:
        /* <DEDUP_REMOVED lines=35> */
[----:B------:R-:W-:-:S04]  /*2f30*/  @!P2 SHF.R.U32.HI R6, RZ, 0x2, R0 ;  /* 0x00000002ff06a819 */ /* 0x000fc80000011600 */
        /* <DEDUP_REMOVED lines=38> */
.L_x_155:
[----:B------:R-:W-:Y:S05]  /*31a0*/  BSYNC.RECONVERGENT B0 ;  /* 0x0000000000007941 */ /* 0x000fea0003800200 */
.L_x_143:
[----:B------:R-:W-:Y:S05]  /*31b0*/  @P0 EXIT ;  /* 0x000000000000094d */ /* 0x000fea0003800000 */
[----:B------:R-:W0:Y:S01]  /*31c0*/  LDCU.64 UR4, c[0x0][0x3a8] ;  /* 0x00007500ff0477ac */ /* 0x000e220008000a00 */
[----:B--2---:R-:W2:Y:S01]  /*31d0*/  LDC.64 R4, c[0x0][0x398] ;  /* 0x0000e600ff047b82 */ /* 0x004ea20000000a00 */
[----:B01----:R-:W-:-:S04]  /*31e0*/  IADD3 R2, P0, PT, R2, UR4, RZ ;  /* 0x0000000402027c10 */ /* 0x003fc8000ff1e0ff */
[----:B------:R-:W-:-:S05]  /*31f0*/  IADD3.X R3, PT, PT, R3, UR5, RZ, P0, !PT ;  /* 0x0000000503037c10 */ /* 0x000fca00087fe4ff */
[----:B--2---:R-:W-:Y:S01]  /*3200*/  STG.E.64 desc[UR6][R4.64], R2 ;  /* 0x0000000204007986 */ /* 0x004fe2000c101b06 */
[----:B------:R-:W-:Y:S05]  /*3210*/  EXIT ;  /* 0x000000000000794d */ /* 0x000fea0003800000 */
.L_x_168:
        /* <DEDUP_REMOVED lines=14> */
.L_x_177:


//--------------------- .text._ZN3cub18CUB_300001_SM_10006detail8for_each13static_kernelINS2_12policy_hub_t12policy_500_tEmN6thrust24THRUST_300001_SM_1000_NS8cuda_cub20__uninitialized_fill7functorINS7_10device_ptrIfEEfEEEEvT0_T1_ --------------------------
	.section	.text._ZN3cub18CUB_300001_SM_10006detail8for_each13static_kernelINS2_12policy_hub_t12policy_500_tEmN6thrust24THRUST_300001_SM_1000_NS8cuda_cub20__uninitialized_fill7functorINS7_10device_ptrIfEEfEEEEvT0_T1_,"ax",@progbits
	.align	128
        .global         _ZN3cub18CUB_300001_SM_10006detail8for_each13static_kernelINS2_12policy_hub_t12policy_500_tEmN6thrust24THRUST_300001_SM_1000_NS8cuda_cub20__uninitialized_fill7functorINS7_10device_ptrIfEEfEEEEvT0_T1_
        .type           _ZN3cub18CUB_300001_SM_10006detail8for_each13static_kernelINS2_12policy_hub_t12policy_500_tEmN6thrust24THRUST_300001_SM_1000_NS8cuda_cub20__uninitialized_fill7functorINS7_10device_ptrIfEEfEEEEvT0_T1_,@function
        .size           _ZN3cub18CUB_300001_SM_10006detail8for_each13static_kernelINS2_12policy_hub_t12policy_500_tEmN6thrust24THRUST_300001_SM_1000_NS8cuda_cub20__uninitialized_fill7functorINS7_10device_ptrIfEEfEEEEvT0_T1_,(.L_x_178 - _ZN3cub18CUB_300001_SM_10006detail8for_each13static_kernelINS2_12policy_hub_t12policy_500_tEmN6thrust24THRUST_300001_SM_1000_NS8cuda_cub20__uninitialized_fill7functorINS7_10device_ptrIfEEfEEEEvT0_T1_)
        .other          _ZN3cub18CUB_300001_SM_10006detail8for_each13static_kernelINS2_12policy_hub_t12policy_500_tEmN6thrust24THRUST_300001_SM_1000_NS8cuda_cub20__uninitialized_fill7functorINS7_10device_ptrIfEEfEEEEvT0_T1_,@"STO_CUDA_ENTRY STV_DEFAULT"
_ZN3cub18CUB_300001_SM_10006detail8for_each13static_kernelINS2_12policy_hub_t12policy_500_tEmN6thrust24THRUST_300001_SM_1000_NS8cuda_cub20__uninitialized_fill7functorINS7_10device_ptrIfEEfEEEEvT0_T1_:
.text._ZN3cub18CUB_300001_SM_10006detail8for_each13static_kernelINS2_12policy_hub_t12policy_500_tEmN6thrust24THRUST_300001_SM_1000_NS8cuda_cub20__uninitialized_fill7functorINS7_10device_ptrIfEEfEEEEvT0_T1_:
[----:B------:R-:W-:Y:S08]  /*0000*/  LDC R1, c[0x0][0x37c] ;  /* 0x0000df00ff017b82 */ /* 0x000ff00000000800 */
[----:B------:R-:W0:Y:S01]  /*0010*/  S2UR UR4, SR_CTAID.X ;  /* 0x00000000000479c3 */ /* 0x000e220000002500 */
[----:B------:R-:W1:Y:S01]  /*0020*/  LDCU.64 UR6, c[0x0][0x380] ;  /* 0x00007000ff0677ac */ /* 0x000e620008000a00 */
[----:B------:R-:W2:Y:S01]  /*0030*/  LDCU.64 UR8, c[0x0][0x358] ;  /* 0x00006b00ff0877ac */ /* 0x000ea20008000a00 */
[----:B0-----:R-:W-:-:S04]  /*0040*/  UIMAD.WIDE.U32 UR4, UR4, 0x200, URZ ;  /* 0x00000200040478a5 */ /* 0x001fc8000f8e00ff */
[----:B-1----:R-:W-:-:S04]  /*0050*/  UIADD3 UR6, UP0, UPT, -UR4, UR6, URZ ;  /* 0x0000000604067290 */ /* 0x002fc8000ff1e1ff */
[----:B------:R-:W-:Y:S02]  /*0060*/  UIADD3.X UR7, UPT, UPT, ~UR5, UR7, URZ, UP0, !UPT ;  /* 0x0000000705077290 */ /* 0x000fe400087fe5ff */
[----:B------:R-:W-:-:S04]  /*0070*/  UISETP.GE.U32.AND UP0, UPT, UR6, 0x200, UPT ;  /* 0x000002000600788c */ /* 0x000fc8000bf06070 */
[----:B------:R-:W-:-:S09]  /*0080*/  UISETP.GE.U32.AND.EX UP0, UPT, UR7, URZ, UPT, UP0 ;  /* 0x000000ff0700728c */ /* 0x000fd2000bf06100 */
[----:B--2---:R-:W-:Y:S05]  /*0090*/  BRA.U !UP0, `(.L_x_169) ;  /* 0x0000000108287547 */ /* 0x004fea000b800000 */
[----:B------:R-:W0:Y:S01]  /*00a0*/  S2R R0, SR_TID.X ;  /* 0x0000000000007919 */ /* 0x000e220000002100 */
[----:B------:R-:W1:Y:S01]  /*00b0*/  LDCU.64 UR6, c[0x0][0x388] ;  /* 0x00007100ff0677ac */ /* 0x000e620008000a00 */
[----:B------:R-:W2:Y:S01]  /*00c0*/  LDC R5, c[0x0][0x390] ;  /* 0x0000e400ff057b82 */ /* 0x000ea20000000800 */
[----:B0-----:R-:W-:-:S05]  /*00d0*/  IADD3 R0, P0, PT, R0, UR4, RZ ;  /* 0x0000000400007c10 */ /* 0x001fca000ff1e0ff */
[----:B------:R-:W-:Y:S01]  /*00e0*/  IMAD.X R3, RZ, RZ, UR5, P0 ;  /* 0x00000005ff037e24 */ /* 0x000fe200080e06ff */
[----:B-1----:R-:W-:-:S04]  /*00f0*/  LEA R2, P0, R0, UR6, 0x2 ;  /* 0x0000000600027c11 */ /* 0x002fc8000f8010ff */
[----:B------:R-:W-:-:S05]  /*0100*/  LEA.HI.X R3, R0, UR7, R3, 0x2, P0 ;  /* 0x0000000700037c11 */ /* 0x000fca00080f1403 */
[----:B--2---:R-:W-:Y:S04]  /*0110*/  STG.E desc[UR8][R2.64], R5 ;  /* 0x0000000502007986 */ /* 0x004fe8000c101908 */
[----:B------:R-:W-:Y:S01]  /*0120*/  STG.E desc[UR8][R2.64+0x400], R5 ;  /* 0x0004000502007986 */ /* 0x000fe2000c101908 */
[----:B------:R-:W-:Y:S05]  /*0130*/  EXIT ;  /* 0x000000000000794d */ /* 0x000fea0003800000 */
.L_x_169:
[----:B------:R-:W0:Y:S01]  /*0140*/  S2R R0, SR_TID.X ;  /* 0x0000000000007919 */ /* 0x000e220000002100 */
[----:B------:R-:W-:Y:S01]  /*0150*/  IMAD.U32 R2, RZ, RZ, UR7 ;  /* 0x00000007ff027e24 */ /* 0x000fe2000f8e00ff */
[----:B------:R-:W1:Y:S01]  /*0160*/  LDCU.64 UR10, c[0x0][0x388] ;  /* 0x00007100ff0a77ac */ /* 0x000e620008000a00 */
[----:B------:R-:W-:Y:S01]  /*0170*/  IMAD.U32 R4, RZ, RZ, UR7 ;  /* 0x00000007ff047e24 */ /* 0x000fe2000f8e00ff */
[----:B0-----:R-:W-:-:S04]  /*0180*/  ISETP.LT.U32.AND P0, PT, R0, UR6, PT ;  /* 0x0000000600007c0c */ /* 0x001fc8000bf01070 */
[----:B------:R-:W-:Y:S01]  /*0190*/  ISETP.GT.U32.AND.EX P0, PT, R2, RZ, PT, P0 ;  /* 0x000000ff0200720c */ /* 0x000fe20003f04100 */
[C---:B------:R-:W-:Y:S01]  /*01a0*/  VIADD R2, R0.reuse, 0x100 ;  /* 0x0000010000027836 */ /* 0x040fe20000000000 */
[----:B------:R-:W-:-:S04]  /*01b0*/  IADD3 R0, P2, PT, R0, UR4, RZ ;  /* 0x0000000400007c10 */ /* 0x000fc8000ff5e0ff */
[----:B------:R-:W-:Y:S01]  /*01c0*/  ISETP.LT.U32.AND P1, PT, R2, UR6, PT ;  /* 0x0000000602007c0c */ /* 0x000fe2000bf21070 */
[----:B------:R-:W-:Y:S01]  /*01d0*/  IMAD.X R3, RZ, RZ, UR5, P2 ;  /* 0x00000005ff037e24 */ /* 0x000fe200090e06ff */
[----:B-1----:R-:W-:Y:S02]  /*01e0*/  LEA R2, P2, R0, UR10, 0x2 ;  /* 0x0000000a00027c11 */ /* 0x002fe4000f8410ff */
[----:B------:R-:W-:Y:S02]  /*01f0*/  ISETP.GT.U32.AND.EX P1, PT, R4, RZ, PT, P1 ;  /* 0x000000ff0400720c */ /* 0x000fe40003f24110 */
[----:B------:R-:W-:Y:S01]  /*0200*/  LEA.HI.X R3, R0, UR11, R3, 0x2, P2 ;  /* 0x0000000b00037c11 */ /* 0x000fe200090f1403 */
[----:B------:R-:W0:Y:S04]  /*0210*/  @P0 LDC R5, c[0x0][0x390] ;  /* 0x0000e400ff050b82 */ /* 0x000e280000000800 */
[----:B0-----:R0:W-:Y:S06]  /*0220*/  @P0 STG.E desc[UR8][R2.64], R5 ;  /* 0x0000000502000986 */ /* 0x0011ec000c101908 */
[----:B------:R-:W-:Y:S05]  /*0230*/  @!P1 EXIT ;  /* 0x000000000000994d */ /* 0x000fea0003800000 */
[----:B0-----:R-:W0:Y:S02]  /*0240*/  LDC R5, c[0x0][0x390] ;  /* 0x0000e400ff057b82 */ /* 0x001e240000000800 */
[----:B0-----:R-:W-:Y:S01]  /*0250*/  STG.E desc[UR8][R2.64+0x400], R5 ;  /* 0x0004000502007986 */ /* 0x001fe2000c101908 */
[----:B------:R-:W-:Y:S05]  /*0260*/  EXIT ;  /* 0x000000000000794d */ /* 0x000fea0003800000 */
.L_x_170:
        /* <DEDUP_REMOVED lines=9> */
.L_x_178:


//--------------------- .text._ZN3cub18CUB_300001_SM_10006detail11EmptyKernelIvEEvv --------------------------
	.section	.text._ZN3cub18CUB_300001_SM_10006detail11EmptyKernelIvEEvv,"ax",@progbits
	.align	128
        .global         _ZN3cub18CUB_300001_SM_10006detail11EmptyKernelIvEEvv
        .type           _ZN3cub18CUB_300001_SM_10006detail11EmptyKernelIvEEvv,@function
        .size           _ZN3cub18CUB_300001_SM_10006detail11EmptyKernelIvEEvv,(.L_x_179 - _ZN3cub18CUB_300001_SM_10006detail11EmptyKernelIvEEvv)
        .other          _ZN3cub18CUB_300001_SM_10006detail11EmptyKernelIvEEvv,@"STO_CUDA_ENTRY STV_DEFAULT"
_ZN3cub18CUB_300001_SM_10006detail11EmptyKernelIvEEvv:
.text._ZN3cub18CUB_300001_SM_10006detail11EmptyKernelIvEEvv:
[----:B------:R-:W-:Y:S01]  /*0000*/  LDC R1, c[0x0][0x37c] ;  /* 0x0000df00ff017b82 */ /* 0x000fe20000000800 */
[----:B------:R-:W-:Y:S05]  /*0010*/  EXIT ;  /* 0x000000000000794d */ /* 0x000fea0003800000 */
.L_x_171:
        /* <DEDUP_REMOVED lines=14> */
.L_x_179:


//--------------------- .nv.shared._ZN3cub18CUB_300001_SM_10006detail6reduce28DeviceReduceSingleTileKernelINS2_10policy_hubIlyN4cuda3std3__44plusIlEEE10Policy1000EPlSC_iS9_llNS7_10__identityEEEvT0_T1_T2_T3_T4_T6_ --------------------------
	.section	.nv.shared._ZN3cub18CUB_300001_SM_10006detail6reduce28DeviceReduceSingleTileKernelINS2_10policy_hubIlyN4cuda3std3__44plusIlEEE10Policy1000EPlSC_iS9_llNS7_10__identityEEEvT0_T1_T2_T3_T4_T6_,"aw",@nobits
	.sectionflags	@""
	.align	8
.nv.shared._ZN3cub18CUB_300001_SM_10006detail6reduce28DeviceReduceSingleTileKernelINS2_10policy_hubIlyN4cuda3std3__44plusIlEEE10Policy1000EPlSC_iS9_llNS7_10__identityEEEvT0_T1_T2_T3_T4_T6_:
	.zero		1176


//--------------------- .nv.shared.reserved.0     --------------------------
	.section	.nv.shared.reserved.0,"aw",@nobits
	.weak		__nv_reservedSMEM_offset_0_alias
	.size		__nv_reservedSMEM_offset_0_alias, 0, 64
	.other		__nv_reservedSMEM_offset_0_alias,@"STO_CUDA_RESERVED_SHARED STV_DEFAULT"
__nv_reservedSMEM_offset_0_alias:
	.zero		0
	.zero		64


//--------------------- .nv.global                --------------------------
	.section	.nv.global,"aw",@nobits
.nv.global:
	.type		_ZN30_INTERNAL_93c4a20a_4_k_cu_main6thrust24THRUST_300001_SM_1000_NS3seqE,@object
	.size		_ZN30_INTERNAL_93c4a20a_4_k_cu_main6thrust24THRUST_300001_SM_1000_NS3seqE,(_ZN30_INTERNAL_93c4a20a_4_k_cu_main4cuda3std3__48in_placeE - _ZN30_INTERNAL_93c4a20a_4_k_cu_main6thrust24THRUST_300001_SM_1000_NS3seqE)
_ZN30_INTERNAL_93c4a20a_4_k_cu_main6thrust24THRUST_300001_SM_1000_NS3seqE:
	.zero		1
	.type		_ZN30_INTERNAL_93c4a20a_4_k_cu_main4cuda3std3__48in_placeE,@object
	.size		_ZN30_INTERNAL_93c4a20a_4_k_cu_main4cuda3std3__48in_placeE,(_ZN30_INTERNAL_93c4a20a_4_k_cu_main4cuda3std6ranges3__45__cpo4sizeE - _ZN30_INTERNAL_93c4a20a_4_k_cu_main4cuda3std3__48in_placeE)
_ZN30_INTERNAL_93c4a20a_4_k_cu_main4cuda3std3__48in_placeE:
	.zero		1
	.type		_ZN30_INTERNAL_93c4a20a_4_k_cu_main4cuda3std6ranges3__45__cpo4sizeE,@object
	.size		_ZN30_INTERNAL_93c4a20a_4_k_cu_main4cuda3std6ranges3__45__cpo4sizeE,(_ZN30_INTERNAL_93c4a20a_4_k_cu_main6thrust24THRUST_300001_SM_1000_NS12placeholders2_3E - _ZN30_INTERNAL_93c4a20a_4_k_cu_main4cuda3std6ranges3__45__cpo4sizeE)
_ZN30_INTERNAL_93c4a20a_4_k_cu_main4cuda3std6ranges3__45__cpo4sizeE:
	.zero		1
	.type		_ZN30_INTERNAL_93c4a20a_4_k_cu_main6thrust24THRUST_300001_SM_1000_NS12placeholders2_3E,@object
	.size		_ZN30_INTERNAL_93c4a20a_4_k_cu_main6thrust24THRUST_300001_SM_1000_NS12placeholders2_3E,(_ZN30_INTERNAL_93c4a20a_4_k_cu_main4cuda3std3__45__cpo6cbeginE - _ZN30_INTERNAL_93c4a20a_4_k_cu_main6thrust24THRUST_300001_SM_1000_NS12placeholders2_3E)
_ZN30_INTERNAL_93c4a20a_4_k_cu_main6thrust24THRUST_300001_SM_1000_NS12placeholders2_3E:
	.zero		1
	.type		_ZN30_INTERNAL_93c4a20a_4_k_cu_main4cuda3std3__45__cpo6cbeginE,@object
	.size		_ZN30_INTERNAL_93c4a20a_4_k_cu_main4cuda3std3__45__cpo6cbeginE,(_ZN30_INTERNAL_93c4a20a_4_k_cu_main4cuda3std6ranges3__45__cpo6cbeginE - _ZN30_INTERNAL_93c4a20a_4_k_cu_main4cuda3std3__45__cpo6cbeginE)
_ZN30_INTERNAL_93c4a20a_4_k_cu_main4cuda3std3__45__cpo6cbeginE:
	.zero		1
	.type		_ZN30_INTERNAL_93c4a20a_4_k_cu_main4cuda3std6ranges3__45__cpo6cbeginE,@object
	.size		_ZN30_INTERNAL_93c4a20a_4_k_cu_main4cuda3std6ranges3__45__cpo6cbeginE,(_ZN30_INTERNAL_93c4a20a_4_k_cu_main6thrust24THRUST_300001_SM_1000_NS12placeholders2_7E - _ZN30_INTERNAL_93c4a20a_4_k_cu_main4cuda3std6ranges3__45__cpo6cbeginE)
_ZN30_INTERNAL_93c4a20a_4_k_cu_main4cuda3std6ranges3__45__cpo6cbeginE:
	.zero		1
	.type		_ZN30_INTERNAL_93c4a20a_4_k_cu_main6thrust24THRUST_300001_SM_1000_NS12placeholders2_7E,@object
	.size		_ZN30_INTERNAL_93c4a20a_4_k_cu_main6thrust24THRUST_300001_SM_1000_NS12placeholders2_7E,(_ZN30_INTERNAL_93c4a20a_4_k_cu_main4cuda3std3__45__cpo7crbeginE - _ZN30_INTERNAL_93c4a20a_4_k_cu_main6thrust24THRUST_300001_SM_1000_NS12placeholders2_7E)
_ZN30_INTERNAL_93c4a20a_4_k_cu_main6thrust24THRUST_300001_SM_1000_NS12placeholders2_7E:
	.zero		1
	.type		_ZN30_INTERNAL_93c4a20a_4_k_cu_main4cuda3std3__45__cpo7crbeginE,@object
	.size		_ZN30_INTERNAL_93c4a20a_4_k_cu_main4cuda3std3__45__cpo7crbeginE,(_ZN30_INTERNAL_93c4a20a_4_k_cu_main4cuda3std6ranges3__45__cpo4nextE - _ZN30_INTERNAL_93c4a20a_4_k_cu_main4cuda3std3__45__cpo7crbeginE)
_ZN30_INTERNAL_93c4a20a_4_k_cu_main4cuda3std3__45__cpo7crbeginE:
	.zero		1
	.type		_ZN30_INTERNAL_93c4a20a_4_k_cu_main4cuda3std6ranges3__45__cpo4nextE,@object
	.size		_ZN30_INTERNAL_93c4a20a_4_k_cu_main4cuda3std6ranges3__45__cpo4nextE,(_ZN30_INTERNAL_93c4a20a_4_k_cu_main4cuda3std6ranges3__45__cpo4swapE - _ZN30_INTERNAL_93c4a20a_4_k_cu_main4cuda3std6ranges3__45__cpo4nextE)
_ZN30_INTERNAL_93c4a20a_4_k_cu_main4cuda3std6ranges3__45__cpo4nextE:
	.zero		1
	.type		_ZN30_INTERNAL_93c4a20a_4_k_cu_main4cuda3std6ranges3__45__cpo4swapE,@object
	.size		_ZN30_INTERNAL_93c4a20a_4_k_cu_main4cuda3std6ranges3__45__cpo4swapE,(_ZN30_INTERNAL_93c4a20a_4_k_cu_main6thrust24THRUST_300001_SM_1000_NS8cuda_cub10par_nosyncE - _ZN30_INTERNAL_93c4a20a_4_k_cu_main4cuda3std6ranges3__45__cpo4swapE)
_ZN30_INTERNAL_93c4a20a_4_k_cu_main4cuda3std6ranges3__45__cpo4swapE:
	.zero		1
	.type		_ZN30_INTERNAL_93c4a20a_4_k_cu_main6thrust24THRUST_300001_SM_1000_NS8cuda_cub10par_nosyncE,@object
	.size		_ZN30_INTERNAL_93c4a20a_4_k_cu_main6thrust24THRUST_300001_SM_1000_NS8cuda_cub10par_nosyncE,(_ZN30_INTERNAL_93c4a20a_4_k_cu_main6thrust24THRUST_300001_SM_1000_NS12placeholders2_9E - _ZN30_INTERNAL_93c4a20a_4_k_cu_main6thrust24THRUST_300001_SM_1000_NS8cuda_cub10par_nosyncE)
_ZN30_INTERNAL_93c4a20a_4_k_cu_main6thrust24THRUST_300001_SM_1000_NS8cuda_cub10par_nosyncE:
	.zero		1
	.type		_ZN30_INTERNAL_93c4a20a_4_k_cu_main6thrust24THRUST_300001_SM_1000_NS12placeholders2_9E,@object
	.size		_ZN30_INTERNAL_93c4a20a_4_k_cu_main6thrust24THRUST_300001_SM_1000_NS12placeholders2_9E,(_ZN30_INTERNAL_93c4a20a_4_k_cu_main4cuda3std3__432_GLOBAL__N__93c4a20a_4_k_cu_main6ignoreE - _ZN30_INTERNAL_93c4a20a_4_k_cu_main6thrust24THRUST_300001_SM_1000_NS12placeholders2_9E)
_ZN30_INTERNAL_93c4a20a_4_k_cu_main6thrust24THRUST_300001_SM_1000_NS12placeholders2_9E:
	.zero		1
	.type		_ZN30_INTERNAL_93c4a20a_4_k_cu_main4cuda3std3__432_GLOBAL__N__93c4a20a_4_k_cu_main6ignoreE,@object
	.size		_ZN30_INTERNAL_93c4a20a_4_k_cu_main4cuda3std3__432_GLOBAL__N__93c4a20a_4_k_cu_main6ignoreE,(_ZN30_INTERNAL_93c4a20a_4_k_cu_main4cuda3std6ranges3__45__cpo4dataE - _ZN30_INTERNAL_93c4a20a_4_k_cu_main4cuda3std3__432_GLOBAL__N__93c4a20a_4_k_cu_main6ignoreE)
_ZN30_INTERNAL_93c4a20a_4_k_cu_main4cuda3std3__432_GLOBAL__N__93c4a20a_4_k_cu_main6ignoreE:
	.zero		1
	.type		_ZN30_INTERNAL_93c4a20a_4_k_cu_main4cuda3std6ranges3__45__cpo4dataE,@object
	.size		_ZN30_INTERNAL_93c4a20a_4_k_cu_main4cuda3std6ranges3__45__cpo4dataE,(_ZN30_INTERNAL_93c4a20a_4_k_cu_main6thrust24THRUST_300001_SM_1000_NS12placeholders2_1E - _ZN30_INTERNAL_93c4a20a_4_k_cu_main4cuda3std6ranges3__45__cpo4dataE)
_ZN30_INTERNAL_93c4a20a_4_k_cu_main4cuda3std6ranges3__45__cpo4dataE:
	.zero		1
	.type		_ZN30_INTERNAL_93c4a20a_4_k_cu_main6thrust24THRUST_300001_SM_1000_NS12placeholders2_1E,@object
	.size		_ZN30_INTERNAL_93c4a20a_4_k_cu_main6thrust24THRUST_300001_SM_1000_NS12placeholders2_1E,(_ZN30_INTERNAL_93c4a20a_4_k_cu_main4cuda3std3__45__cpo5beginE - _ZN30_INTERNAL_93c4a20a_4_k_cu_main6thrust24THRUST_300001_SM_1000_NS12placeholders2_1E)
_ZN30_INTERNAL_93c4a20a_4_k_cu_main6thrust24THRUST_300001_SM_1000_NS12placeholders2_1E:
	.zero		1
	.type		_ZN30_INTERNAL_93c4a20a_4_k_cu_main4cuda3std3__45__cpo5beginE,@object
	.size		_ZN30_INTERNAL_93c4a20a_4_k_cu_main4cuda3std3__45__cpo5beginE,(_ZN30_INTERNAL_93c4a20a_4_k_cu_main4cuda3std6ranges3__45__cpo5beginE - _ZN30_INTERNAL_93c4a20a_4_k_cu_main4cuda3std3__45__cpo5beginE)
_ZN30_INTERNAL_93c4a20a_4_k_cu_main4cuda3std3__45__cpo5beginE:
	.zero		1
	.type		_ZN30_INTERNAL_93c4a20a_4_k_cu_main4cuda3std6ranges3__45__cpo5beginE,@object
	.size		_ZN30_INTERNAL_93c4a20a_4_k_cu_main4cuda3std6ranges3__45__cpo5beginE,(_ZN30_INTERNAL_93c4a20a_4_k_cu_main6thrust24THRUST_300001_SM_1000_NS12placeholders2_5E - _ZN30_INTERNAL_93c4a20a_4_k_cu_main4cuda3std6ranges3__45__cpo5beginE)
_ZN30_INTERNAL_93c4a20a_4_k_cu_main4cuda3std6ranges3__45__cpo5beginE:
	.zero		1
	.type		_ZN30_INTERNAL_93c4a20a_4_k_cu_main6thrust24THRUST_300001_SM_1000_NS12placeholders2_5E,@object
	.size		_ZN30_INTERNAL_93c4a20a_4_k_cu_main6thrust24THRUST_300001_SM_1000_NS12placeholders2_5E,(_ZN30_INTERNAL_93c4a20a_4_k_cu_main4cuda3std3__45__cpo6rbeginE - _ZN30_INTERNAL_93c4a20a_4_k_cu_main6thrust24THRUST_300001_SM_1000_NS12placeholders2_5E)
_ZN30_INTERNAL_93c4a20a_4_k_cu_main6thrust24THRUST_300001_SM_1000_NS12placeholders2_5E:
	.zero		1
	.type		_ZN30_INTERNAL_93c4a20a_4_k_cu_main4cuda3std3__45__cpo6rbeginE,@object
	.size		_ZN30_INTERNAL_93c4a20a_4_k_cu_main4cuda3std3__45__cpo6rbeginE,(_ZN30_INTERNAL_93c4a20a_4_k_cu_main4cuda3std6ranges3__45__cpo7advanceE - _ZN30_INTERNAL_93c4a20a_4_k_cu_main4cuda3std3__45__cpo6rbeginE)
_ZN30_INTERNAL_93c4a20a_4_k_cu_main4cuda3std3__45__cpo6rbeginE:
	.zero		1
	.type		_ZN30_INTERNAL_93c4a20a_4_k_cu_main4cuda3std6ranges3__45__cpo7advanceE,@object
	.size		_ZN30_INTERNAL_93c4a20a_4_k_cu_main4cuda3std6ranges3__45__cpo7advanceE,(_ZN30_INTERNAL_93c4a20a_4_k_cu_main4cuda3std3__47nulloptE - _ZN30_INTERNAL_93c4a20a_4_k_cu_main4cuda3std6ranges3__45__cpo7advanceE)
_ZN30_INTERNAL_93c4a20a_4_k_cu_main4cuda3std6ranges3__45__cpo7advanceE:
	.zero		1
	.type		_ZN30_INTERNAL_93c4a20a_4_k_cu_main4cuda3std3__47nulloptE,@object
	.size		_ZN30_INTERNAL_93c4a20a_4_k_cu_main4cuda3std3__47nulloptE,(_ZN30_INTERNAL_93c4a20a_4_k_cu_main4cuda3std6ranges3__45__cpo8distanceE - _ZN30_INTERNAL_93c4a20a_4_k_cu_main4cuda3std3__47nulloptE)
_ZN30_INTERNAL_93c4a20a_4_k_cu_main4cuda3std3__47nulloptE:
	.zero		1
	.type		_ZN30_INTERNAL_93c4a20a_4_k_cu_main4cuda3std6ranges3__45__cpo8distanceE,@object
	.size		_ZN30_INTERNAL_93c4a20a_4_k_cu_main4cuda3std6ranges3__45__cpo8distanceE,(_ZN30_INTERNAL_93c4a20a_4_k_cu_main6thrust24THRUST_300001_SM_1000_NS12placeholders3_10E - _ZN30_INTERNAL_93c4a20a_4_k_cu_main4cuda3std6ranges3__45__cpo8distanceE)
_ZN30_INTERNAL_93c4a20a_4_k_cu_main4cuda3std6ranges3__45__cpo8distanceE:
	.zero		1
	.type		_ZN30_INTERNAL_93c4a20a_4_k_cu_main6thrust24THRUST_300001_SM_1000_NS12placeholders3_10E,@object
	.size		_ZN30_INTERNAL_93c4a20a_4_k_cu_main6thrust24THRUST_300001_SM_1000_NS12placeholders3_10E,(_ZN30_INTERNAL_93c4a20a_4_k_cu_main4cuda3std3__419piecewise_constructE - _ZN30_INTERNAL_93c4a20a_4_k_cu_main6thrust24THRUST_300001_SM_1000_NS12placeholders3_10E)
_ZN30_INTERNAL_93c4a20a_4_k_cu_main6thrust24THRUST_300001_SM_1000_NS12placeholders3_10E:
	.zero		1
	.type		_ZN30_INTERNAL_93c4a20a_4_k_cu_main4cuda3std3__419piecewise_constructE,@object
	.size		_ZN30_INTERNAL_93c4a20a_4_k_cu_main4cuda3std3__419piecewise_constructE,(_ZN30_INTERNAL_93c4a20a_4_k_cu_main4cuda3std6ranges3__45__cpo5cdataE - _ZN30_INTERNAL_93c4a20a_4_k_cu_main4cuda3std3__419piecewise_constructE)
_ZN30_INTERNAL_93c4a20a_4_k_cu_main4cuda3std3__419piecewise_constructE:
	.zero		1
	.type		_ZN30_INTERNAL_93c4a20a_4_k_cu_main4cuda3std6ranges3__45__cpo5cdataE,@object
	.size		_ZN30_INTERNAL_93c4a20a_4_k_cu_main4cuda3std6ranges3__45__cpo5cdataE,(_ZN30_INTERNAL_93c4a20a_4_k_cu_main6thrust24THRUST_300001_SM_1000_NS12placeholders2_2E - _ZN30_INTERNAL_93c4a20a_4_k_cu_main4cuda3std6ranges3__45__cpo5cdataE)
_ZN30_INTERNAL_93c4a20a_4_k_cu_main4cuda3std6ranges3__45__cpo5cdataE:
	.zero		1
	.type		_ZN30_INTERNAL_93c4a20a_4_k_cu_main6thrust24THRUST_300001_SM_1000_NS12placeholders2_2E,@object
	.size		_ZN30_INTERNAL_93c4a20a_4_k_cu_main6thrust24THRUST_300001_SM_1000_NS12placeholders2_2E,(_ZN30_INTERNAL_93c4a20a_4_k_cu_main4cuda3std3__45__cpo3endE - _ZN30_INTERNAL_93c4a20a_4_k_cu_main6thrust24THRUST_300001_SM_1000_NS12placeholders2_2E)
_ZN30_INTERNAL_93c4a20a_4_k_cu_main6thrust24THRUST_300001_SM_1000_NS12placeholders2_2E:
	.zero		1
	.type		_ZN30_INTERNAL_93c4a20a_4_k_cu_main4cuda3std3__45__cpo3endE,@object
	.size		_ZN30_INTERNAL_93c4a20a_4_k_cu_main4cuda3std3__45__cpo3endE,(_ZN30_INTERNAL_93c4a20a_4_k_cu_main4cuda3std6ranges3__45__cpo3endE - _ZN30_INTERNAL_93c4a20a_4_k_cu_main4cuda3std3__45__cpo3endE)
_ZN30_INTERNAL_93c4a20a_4_k_cu_main4cuda3std3__45__cpo3endE:
	.zero		1
	.type		_ZN30_INTERNAL_93c4a20a_4_k_cu_main4cuda3std6ranges3__45__cpo3endE,@object
	.size		_ZN30_INTERNAL_93c4a20a_4_k_cu_main4cuda3std6ranges3__45__cpo3endE,(_ZN30_INTERNAL_93c4a20a_4_k_cu_main6thrust24THRUST_300001_SM_1000_NS12placeholders2_6E - _ZN30_INTERNAL_93c4a20a_4_k_cu_main4cuda3std6ranges3__45__cpo3endE)
_ZN30_INTERNAL_93c4a20a_4_k_cu_main4cuda3std6ranges3__45__cpo3endE:
	.zero		1
	.type		_ZN30_INTERNAL_93c4a20a_4_k_cu_main6thrust24THRUST_300001_SM_1000_NS12placeholders2_6E,@object
	.size		_ZN30_INTERNAL_93c4a20a_4_k_cu_main6thrust24THRUST_300001_SM_1000_NS12placeholders2_6E,(_ZN30_INTERNAL_93c4a20a_4_k_cu_main4cuda3std3__45__cpo4rendE - _ZN30_INTERNAL_93c4a20a_4_k_cu_main6thrust24THRUST_300001_SM_1000_NS12placeholders2_6E)
_ZN30_INTERNAL_93c4a20a_4_k_cu_main6thrust24THRUST_300001_SM_1000_NS12placeholders2_6E:
	.zero		1
	.type		_ZN30_INTERNAL_93c4a20a_4_k_cu_main4cuda3std3__45__cpo4rendE,@object
	.size		_ZN30_INTERNAL_93c4a20a_4_k_cu_main4cuda3std3__45__cpo4rendE,(_ZN30_INTERNAL_93c4a20a_4_k_cu_main4cuda3std6ranges3__45__cpo9iter_swapE - _ZN30_INTERNAL_93c4a20a_4_k_cu_main4cuda3std3__45__cpo4rendE)
_ZN30_INTERNAL_93c4a20a_4_k_cu_main4cuda3std3__45__cpo4rendE:
	.zero		1
	.type		_ZN30_INTERNAL_93c4a20a_4_k_cu_main4cuda3std6ranges3__45__cpo9iter_swapE,@object
	.size		_ZN30_INTERNAL_93c4a20a_4_k_cu_main4cuda3std6ranges3__45__cpo9iter_swapE,(_ZN30_INTERNAL_93c4a20a_4_k_cu_main4cuda3std3__48unexpectE - _ZN30_INTERNAL_93c4a20a_4_k_cu_main4cuda3std6ranges3__45__cpo9iter_swapE)
_ZN30_INTERNAL_93c4a20a_4_k_cu_main4cuda3std6ranges3__45__cpo9iter_swapE:
	.zero		1
	.type		_ZN30_INTERNAL_93c4a20a_4_k_cu_main4cuda3std3__48unexpectE,@object
	.size		_ZN30_INTERNAL_93c4a20a_4_k_cu_main4cuda3std3__48unexpectE,(_ZN30_INTERNAL_93c4a20a_4_k_cu_main6thrust24THRUST_300001_SM_1000_NS8cuda_cub3parE - _ZN30_INTERNAL_93c4a20a_4_k_cu_main4cuda3std3__48unexpectE)
_ZN30_INTERNAL_93c4a20a_4_k_cu_main4cuda3std3__48unexpectE:
	.zero		1
	.type		_ZN30_INTERNAL_93c4a20a_4_k_cu_main6thrust24THRUST_300001_SM_1000_NS8cuda_cub3parE,@object
	.size		_ZN30_INTERNAL_93c4a20a_4_k_cu_main6thrust24THRUST_300001_SM_1000_NS8cuda_cub3parE,(_ZN30_INTERNAL_93c4a20a_4_k_cu_main6thrust24THRUST_300001_SM_1000_NS12placeholders2_4E - _ZN30_INTERNAL_93c4a20a_4_k_cu_main6thrust24THRUST_300001_SM_1000_NS8cuda_cub3parE)
_ZN30_INTERNAL_93c4a20a_4_k_cu_main6thrust24THRUST_300001_SM_1000_NS8cuda_cub3parE:
	.zero		1
	.type		_ZN30_INTERNAL_93c4a20a_4_k_cu_main6thrust24THRUST_300001_SM_1000_NS12placeholders2_4E,@object
	.size		_ZN30_INTERNAL_93c4a20a_4_k_cu_main6thrust24THRUST_300001_SM_1000_NS12placeholders2_4E,(_ZN30_INTERNAL_93c4a20a_4_k_cu_main4cuda3std3__45__cpo4cendE - _ZN30_INTERNAL_93c4a20a_4_k_cu_main6thrust24THRUST_300001_SM_1000_NS12placeholders2_4E)
_ZN30_INTERNAL_93c4a20a_4_k_cu_main6thrust24THRUST_300001_SM_1000_NS12placeholders2_4E:
	.zero		1
	.type		_ZN30_INTERNAL_93c4a20a_4_k_cu_main4cuda3std3__45__cpo4cendE,@object
	.size		_ZN30_INTERNAL_93c4a20a_4_k_cu_main4cuda3std3__45__cpo4cendE,(_ZN30_INTERNAL_93c4a20a_4_k_cu_main4cuda3std6ranges3__45__cpo4cendE - _ZN30_INTERNAL_93c4a20a_4_k_cu_main4cuda3std3__45__cpo4cendE)
_ZN30_INTERNAL_93c4a20a_4_k_cu_main4cuda3std3__45__cpo4cendE:
	.zero		1
	.type		_ZN30_INTERNAL_93c4a20a_4_k_cu_main4cuda3std6ranges3__45__cpo4cendE,@object
	.size		_ZN30_INTERNAL_93c4a20a_4_k_cu_main4cuda3std6ranges3__45__cpo4cendE,(_ZN30_INTERNAL_93c4a20a_4_k_cu_main4cuda3std3__420unreachable_sentinelE - _ZN30_INTERNAL_93c4a20a_4_k_cu_main4cuda3std6ranges3__45__cpo4cendE)
_ZN30_INTERNAL_93c4a20a_4_k_cu_main4cuda3std6ranges3__45__cpo4cendE:
	.zero		1
	.type		_ZN30_INTERNAL_93c4a20a_4_k_cu_main4cuda3std3__420unreachable_sentinelE,@object
	.size		_ZN30_INTERNAL_93c4a20a_4_k_cu_main4cuda3std3__420unreachable_sentinelE,(_ZN30_INTERNAL_93c4a20a_4_k_cu_main4cuda3std6ranges3__45__cpo5ssizeE - _ZN30_INTERNAL_93c4a20a_4_k_cu_main4cuda3std3__420unreachable_sentinelE)
_ZN30_INTERNAL_93c4a20a_4_k_cu_main4cuda3std3__420unreachable_sentinelE:
	.zero		1
	.type		_ZN30_INTERNAL_93c4a20a_4_k_cu_main4cuda3std6ranges3__45__cpo5ssizeE,@object
	.size		_ZN30_INTERNAL_93c4a20a_4_k_cu_main4cuda3std6ranges3__45__cpo5ssizeE,(_ZN30_INTERNAL_93c4a20a_4_k_cu_main6thrust24THRUST_300001_SM_1000_NS12placeholders2_8E - _ZN30_INTERNAL_93c4a20a_4_k_cu_main4cuda3std6ranges3__45__cpo5ssizeE)
_ZN30_INTERNAL_93c4a20a_4_k_cu_main4cuda3std6ranges3__45__cpo5ssizeE:
	.zero		1
	.type		_ZN30_INTERNAL_93c4a20a_4_k_cu_main6thrust24THRUST_300001_SM_1000_NS12placeholders2_8E,@object
	.size		_ZN30_INTERNAL_93c4a20a_4_k_cu_main6thrust24THRUST_300001_SM_1000_NS12placeholders2_8E,(_ZN30_INTERNAL_93c4a20a_4_k_cu_main4cuda3std3__45__cpo5crendE - _ZN30_INTERNAL_93c4a20a_4_k_cu_main6thrust24THRUST_300001_SM_1000_NS12placeholders2_8E)
_ZN30_INTERNAL_93c4a20a_4_k_cu_main6thrust24THRUST_300001_SM_1000_NS12placeholders2_8E:
	.zero		1
	.type		_ZN30_INTERNAL_93c4a20a_4_k_cu_main4cuda3std3__45__cpo5crendE,@object
	.size		_ZN30_INTERNAL_93c4a20a_4_k_cu_main4cuda3std3__45__cpo5crendE,(_ZN30_INTERNAL_93c4a20a_4_k_cu_main4cuda3std6ranges3__45__cpo4prevE - _ZN30_INTERNAL_93c4a20a_4_k_cu_main4cuda3std3__45__cpo5crendE)
_ZN30_INTERNAL_93c4a20a_4_k_cu_main4cuda3std3__45__cpo5crendE:
	.zero		1
	.type		_ZN30_INTERNAL_93c4a20a_4_k_cu_main4cuda3std6ranges3__45__cpo4prevE,@object
	.size		_ZN30_INTERNAL_93c4a20a_4_k_cu_main4cuda3std6ranges3__45__cpo4prevE,(_ZN30_INTERNAL_93c4a20a_4_k_cu_main4cuda3std6ranges3__45__cpo9iter_moveE - _ZN30_INTERNAL_93c4a20a_4_k_cu_main4cuda3std6ranges3__45__cpo4prevE)
_ZN30_INTERNAL_93c4a20a_4_k_cu_main4cuda3std6ranges3__45__cpo4prevE:
	.zero		1
	.type		_ZN30_INTERNAL_93c4a20a_4_k_cu_main4cuda3std6ranges3__45__cpo9iter_moveE,@object
	.size		_ZN30_INTERNAL_93c4a20a_4_k_cu_main4cuda3std6ranges3__45__cpo9iter_moveE,(_ZN30_INTERNAL_93c4a20a_4_k_cu_main6thrust24THRUST_300001_SM_1000_NS6system6detail10sequential3seqE - _ZN30_INTERNAL_93c4a20a_4_k_cu_main4cuda3std6ranges3__45__cpo9iter_moveE)
_ZN30_INTERNAL_93c4a20a_4_k_cu_main4cuda3std6ranges3__45__cpo9iter_moveE:
	.zero		1
	.type		_ZN30_INTERNAL_93c4a20a_4_k_cu_main6thrust24THRUST_300001_SM_1000_NS6system6detail10sequential3seqE,@object
	.size		_ZN30_INTERNAL_93c4a20a_4_k_cu_main6thrust24THRUST_300001_SM_1000_NS6system6detail10sequential3seqE,(.L_31 - _ZN30_INTERNAL_93c4a20a_4_k_cu_main6thrust24THRUST_300001_SM_1000_NS6system6detail10sequential3seqE)
_ZN30_INTERNAL_93c4a20a_4_k_cu_main6thrust24THRUST_300001_SM_1000_NS6system6detail10sequential3seqE:
	.zero		1
.L_31:


//--------------------- .nv.shared._ZN3cub18CUB_300001_SM_10006detail6reduce18DeviceReduceKernelINS2_10policy_hubIlyN4cuda3std3__44plusIlEEE10Policy1000EN6thrust24THRUST_300001_SM_1000_NS18transform_iteratorI20dentroCuadradoUnidadNSD_12zip_iteratorINS7_5tupleIJNSD_6detail15normal_iteratorINSD_10device_ptrIfEEEESM_EEEEEllEEyS9_lNS7_10__identityEEEvT0_PT3_T1_NS0_13GridEvenShareISU_EET2_T4_ --------------------------
	.section	.nv.shared._ZN3cub18CUB_300001_SM_10006detail6reduce18DeviceReduceKernelINS2_10policy_hubIlyN4cuda3std3__44plusIlEEE10Policy1000EN6thrust24THRUST_300001_SM_1000_NS18transform_iteratorI20dentroCuadradoUnidadNSD_12zip_iteratorINS7_5tupleIJNSD_6detail15normal_iteratorINSD_10device_ptrIfEEEESM_EEEEEllEEyS9_lNS7_10__identityEEEvT0_PT3_T1_NS0_13GridEvenShareISU_EET2_T4_,"aw",@nobits
	.sectionflags	@""
	.align	8
.nv.shared._ZN3cub18CUB_300001_SM_10006detail6reduce18DeviceReduceKernelINS2_10policy_hubIlyN4cuda3std3__44plusIlEEE10Policy1000EN6thrust24THRUST_300001_SM_1000_NS18transform_iteratorI20dentroCuadradoUnidadNSD_12zip_iteratorINS7_5tupleIJNSD_6detail15normal_iteratorINSD_10device_ptrIfEEEESM_EEEEEllEEyS9_lNS7_10__identityEEEvT0_PT3_T1_NS0_13GridEvenShareISU_EET2_T4_:
	.zero		1176


//--------------------- .nv.shared._ZN3cub18CUB_300001_SM_10006detail6reduce28DeviceReduceSingleTileKernelINS2_10policy_hubIlyN4cuda3std3__44plusIlEEE10Policy1000EN6thrust24THRUST_300001_SM_1000_NS18transform_iteratorI20dentroCuadradoUnidadNSD_12zip_iteratorINS7_5tupleIJNSD_6detail15normal_iteratorINSD_10device_ptrIfEEEESM_EEEEEllEEPlyS9_llNS7_10__identityEEEvT0_T1_T2_T3_T4_T6_ --------------------------
	.section	.nv.shared._ZN3cub18CUB_300001_SM_10006detail6reduce28DeviceReduceSingleTileKernelINS2_10policy_hubIlyN4cuda3std3__44plusIlEEE10Policy1000EN6thrust24THRUST_300001_SM_1000_NS18transform_iteratorI20dentroCuadradoUnidadNSD_12zip_iteratorINS7_5tupleIJNSD_6detail15normal_iteratorINSD_10device_ptrIfEEEESM_EEEEEllEEPlyS9_llNS7_10__identityEEEvT0_T1_T2_T3_T4_T6_,"aw",@nobits
	.sectionflags	@""
	.align	8
.nv.shared._ZN3cub18CUB_300001_SM_10006detail6reduce28DeviceReduceSingleTileKernelINS2_10policy_hubIlyN4cuda3std3__44plusIlEEE10Policy1000EN6thrust24THRUST_300001_SM_1000_NS18transform_iteratorI20dentroCuadradoUnidadNSD_12zip_iteratorINS7_5tupleIJNSD_6detail15normal_iteratorINSD_10device_ptrIfEEEESM_EEEEEllEEPlyS9_llNS7_10__identityEEEvT0_T1_T2_T3_T4_T6_:
	.zero		1176


//--------------------- .nv.shared._ZN3cub18CUB_300001_SM_10006detail6reduce28DeviceReduceSingleTileKernelINS2_10policy_hubIljN4cuda3std3__44plusIlEEE10Policy1000EPlSC_iS9_llNS7_10__identityEEEvT0_T1_T2_T3_T4_T6_ --------------------------
	.section	.nv.shared._ZN3cub18CUB_300001_SM_10006detail6reduce28DeviceReduceSingleTileKernelINS2_10policy_hubIljN4cuda3std3__44plusIlEEE10Policy1000EPlSC_iS9_llNS7_10__identityEEEvT0_T1_T2_T3_T4_T6_,"aw",@nobits
	.sectionflags	@""
	.align	8
.nv.shared._ZN3cub18CUB_300001_SM_10006detail6reduce28DeviceReduceSingleTileKernelINS2_10policy_hubIljN4cuda3std3__44plusIlEEE10Policy1000EPlSC_iS9_llNS7_10__identityEEEvT0_T1_T2_T3_T4_T6_:
	.zero		1176


//--------------------- .nv.shared._ZN3cub18CUB_300001_SM_10006detail6reduce18DeviceReduceKernelINS2_10policy_hubIljN4cuda3std3__44plusIlEEE10Policy1000EN6thrust24THRUST_300001_SM_1000_NS18transform_iteratorI20dentroCuadradoUnidadNSD_12zip_iteratorINS7_5tupleIJNSD_6detail15normal_iteratorINSD_10device_ptrIfEEEESM_EEEEEllEEjS9_lNS7_10__identityEEEvT0_PT3_T1_NS0_13GridEvenShareISU_EET2_T4_ --------------------------
	.section	.nv.shared._ZN3cub18CUB_300001_SM_10006detail6reduce18DeviceReduceKernelINS2_10policy_hubIljN4cuda3std3__44plusIlEEE10Policy1000EN6thrust24THRUST_300001_SM_1000_NS18transform_iteratorI20dentroCuadradoUnidadNSD_12zip_iteratorINS7_5tupleIJNSD_6detail15normal_iteratorINSD_10device_ptrIfEEEESM_EEEEEllEEjS9_lNS7_10__identityEEEvT0_PT3_T1_NS0_13GridEvenShareISU_EET2_T4_,"aw",@nobits
	.sectionflags	@""
	.align	8
.nv.shared._ZN3cub18CUB_300001_SM_10006detail6reduce18DeviceReduceKernelINS2_10policy_hubIljN4cuda3std3__44plusIlEEE10Policy1000EN6thrust24THRUST_300001_SM_1000_NS18transform_iteratorI20dentroCuadradoUnidadNSD_12zip_iteratorINS7_5tupleIJNSD_6detail15normal_iteratorINSD_10device_ptrIfEEEESM_EEEEEllEEjS9_lNS7_10__identityEEEvT0_PT3_T1_NS0_13GridEvenShareISU_EET2_T4_:
	.zero		1176


//--------------------- .nv.shared._ZN3cub18CUB_300001_SM_10006detail6reduce28DeviceReduceSingleTileKernelINS2_10policy_hubIljN4cuda3std3__44plusIlEEE10Policy1000EN6thrust24THRUST_300001_SM_1000_NS18transform_iteratorI20dentroCuadradoUnidadNSD_12zip_iteratorINS7_5tupleIJNSD_6detail15normal_iteratorINSD_10device_ptrIfEEEESM_EEEEEllEEPljS9_llNS7_10__identityEEEvT0_T1_T2_T3_T4_T6_ --------------------------
	.section	.nv.shared._ZN3cub18CUB_300001_SM_10006detail6reduce28DeviceReduceSingleTileKernelINS2_10policy_hubIljN4cuda3std3__44plusIlEEE10Policy1000EN6thrust24THRUST_300001_SM_1000_NS18transform_iteratorI20dentroCuadradoUnidadNSD_12zip_iteratorINS7_5tupleIJNSD_6detail15normal_iteratorINSD_10device_ptrIfEEEESM_EEEEEllEEPljS9_llNS7_10__identityEEEvT0_T1_T2_T3_T4_T6_,"aw",@nobits
	.sectionflags	@""
	.align	8
.nv.shared._ZN3cub18CUB_300001_SM_10006detail6reduce28DeviceReduceSingleTileKernelINS2_10policy_hubIljN4cuda3std3__44plusIlEEE10Policy1000EN6thrust24THRUST_300001_SM_1000_NS18transform_iteratorI20dentroCuadradoUnidadNSD_12zip_iteratorINS7_5tupleIJNSD_6detail15normal_iteratorINSD_10device_ptrIfEEEESM_EEEEEllEEPljS9_llNS7_10__identityEEEvT0_T1_T2_T3_T4_T6_:
	.zero		1176


//--------------------- .nv.constant0._ZN3cub18CUB_300001_SM_10006detail6reduce28DeviceReduceSingleTileKernelINS2_10policy_hubIlyN4cuda3std3__44plusIlEEE10Policy1000EPlSC_iS9_llNS7_10__identityEEEvT0_T1_T2_T3_T4_T6_ --------------------------
	.section	.nv.constant0._ZN3cub18CUB_300001_SM_10006detail6reduce28DeviceReduceSingleTileKernelINS2_10policy_hubIlyN4cuda3std3__44plusIlEEE10Policy1000EPlSC_iS9_llNS7_10__identityEEEvT0_T1_T2_T3_T4_T6_,"a",@progbits
	.sectionflags	@""
	.align	4
.nv.constant0._ZN3cub18CUB_300001_SM_10006detail6reduce28DeviceReduceSingleTileKernelINS2_10policy_hubIlyN4cuda3std3__44plusIlEEE10Policy1000EPlSC_iS9_llNS7_10__identityEEEvT0_T1_T2_T3_T4_T6_:
	.zero		929


//--------------------- .nv.constant0._ZN3cub18CUB_300001_SM_10006detail6reduce18DeviceReduceKernelINS2_10policy_hubIlyN4cuda3std3__44plusIlEEE10Policy1000EN6thrust24THRUST_300001_SM_1000_NS18transform_iteratorI20dentroCuadradoUnidadNSD_12zip_iteratorINS7_5tupleIJNSD_6detail15normal_iteratorINSD_10device_ptrIfEEEESM_EEEEEllEEyS9_lNS7_10__identityEEEvT0_PT3_T1_NS0_13GridEvenShareISU_EET2_T4_ --------------------------
	.section	.nv.constant0._ZN3cub18CUB_300001_SM_10006detail6reduce18DeviceReduceKernelINS2_10policy_hubIlyN4cuda3std3__44plusIlEEE10Policy1000EN6thrust24THRUST_300001_SM_1000_NS18transform_iteratorI20dentroCuadradoUnidadNSD_12zip_iteratorINS7_5tupleIJNSD_6detail15normal_iteratorINSD_10device_ptrIfEEEESM_EEEEEllEEyS9_lNS7_10__identityEEEvT0_PT3_T1_NS0_13GridEvenShareISU_EET2_T4_,"a",@progbits
	.sectionflags	@""
	.align	4
.nv.constant0._ZN3cub18CUB_300001_SM_10006detail6reduce18DeviceReduceKernelINS2_10policy_hubIlyN4cuda3std3__44plusIlEEE10Policy1000EN6thrust24THRUST_300001_SM_1000_NS18transform_iteratorI20dentroCuadradoUnidadNSD_12zip_iteratorINS7_5tupleIJNSD_6detail15normal_iteratorINSD_10device_ptrIfEEEESM_EEEEEllEEyS9_lNS7_10__identityEEEvT0_PT3_T1_NS0_13GridEvenShareISU_EET2_T4_:
	.zero		1010


//--------------------- .nv.constant0._ZN3cub18CUB_300001_SM_10006detail6reduce28DeviceReduceSingleTileKernelINS2_10policy_hubIlyN4cuda3std3__44plusIlEEE10Policy1000EN6thrust24THRUST_300001_SM_1000_NS18transform_iteratorI20dentroCuadradoUnidadNSD_12zip_iteratorINS7_5tupleIJNSD_6detail15normal_iteratorINSD_10device_ptrIfEEEESM_EEEEEllEEPlyS9_llNS7_10__identityEEEvT0_T1_T2_T3_T4_T6_ --------------------------
	.section	.nv.constant0._ZN3cub18CUB_300001_SM_10006detail6reduce28DeviceReduceSingleTileKernelINS2_10policy_hubIlyN4cuda3std3__44plusIlEEE10Policy1000EN6thrust24THRUST_300001_SM_1000_NS18transform_iteratorI20dentroCuadradoUnidadNSD_12zip_iteratorINS7_5tupleIJNSD_6detail15normal_iteratorINSD_10device_ptrIfEEEESM_EEEEEllEEPlyS9_llNS7_10__identityEEEvT0_T1_T2_T3_T4_T6_,"a",@progbits
	.sectionflags	@""
	.align	4
.nv.constant0._ZN3cub18CUB_300001_SM_10006detail6reduce28DeviceReduceSingleTileKernelINS2_10policy_hubIlyN4cuda3std3__44plusIlEEE10Policy1000EN6thrust24THRUST_300001_SM_1000_NS18transform_iteratorI20dentroCuadradoUnidadNSD_12zip_iteratorINS7_5tupleIJNSD_6detail15normal_iteratorINSD_10device_ptrIfEEEESM_EEEEEllEEPlyS9_llNS7_10__identityEEEvT0_T1_T2_T3_T4_T6_:
	.zero		953


//--------------------- .nv.constant0._ZN3cub18CUB_300001_SM_10006detail6reduce28DeviceReduceSingleTileKernelINS2_10policy_hubIljN4cuda3std3__44plusIlEEE10Policy1000EPlSC_iS9_llNS7_10__identityEEEvT0_T1_T2_T3_T4_T6_ --------------------------
	.section	.nv.constant0._ZN3cub18CUB_300001_SM_10006detail6reduce28DeviceReduceSingleTileKernelINS2_10policy_hubIljN4cuda3std3__44plusIlEEE10Policy1000EPlSC_iS9_llNS7_10__identityEEEvT0_T1_T2_T3_T4_T6_,"a",@progbits
	.sectionflags	@""
	.align	4
.nv.constant0._ZN3cub18CUB_300001_SM_10006detail6reduce28DeviceReduceSingleTileKernelINS2_10policy_hubIljN4cuda3std3__44plusIlEEE10Policy1000EPlSC_iS9_llNS7_10__identityEEEvT0_T1_T2_T3_T4_T6_:
	.zero		929


//--------------------- .nv.constant0._ZN3cub18CUB_300001_SM_10006detail6reduce18DeviceReduceKernelINS2_10policy_hubIljN4cuda3std3__44plusIlEEE10Policy1000EN6thrust24THRUST_300001_SM_1000_NS18transform_iteratorI20dentroCuadradoUnidadNSD_12zip_iteratorINS7_5tupleIJNSD_6detail15normal_iteratorINSD_10device_ptrIfEEEESM_EEEEEllEEjS9_lNS7_10__identityEEEvT0_PT3_T1_NS0_13GridEvenShareISU_EET2_T4_ --------------------------
	.section	.nv.constant0._ZN3cub18CUB_300001_SM_10006detail6reduce18DeviceReduceKernelINS2_10policy_hubIljN4cuda3std3__44plusIlEEE10Policy1000EN6thrust24THRUST_300001_SM_1000_NS18transform_iteratorI20dentroCuadradoUnidadNSD_12zip_iteratorINS7_5tupleIJNSD_6detail15normal_iteratorINSD_10device_ptrIfEEEESM_EEEEEllEEjS9_lNS7_10__identityEEEvT0_PT3_T1_NS0_13GridEvenShareISU_EET2_T4_,"a",@progbits
	.sectionflags	@""
	.align	4
.nv.constant0._ZN3cub18CUB_300001_SM_10006detail6reduce18DeviceReduceKernelINS2_10policy_hubIljN4cuda3std3__44plusIlEEE10Policy1000EN6thrust24THRUST_300001_SM_1000_NS18transform_iteratorI20dentroCuadradoUnidadNSD_12zip_iteratorINS7_5tupleIJNSD_6detail15normal_iteratorINSD_10device_ptrIfEEEESM_EEEEEllEEjS9_lNS7_10__identityEEEvT0_PT3_T1_NS0_13GridEvenShareISU_EET2_T4_:
	.zero		974


//--------------------- .nv.constant0._ZN3cub18CUB_300001_SM_10006detail6reduce28DeviceReduceSingleTileKernelINS2_10policy_hubIljN4cuda3std3__44plusIlEEE10Policy1000EN6thrust24THRUST_300001_SM_1000_NS18transform_iteratorI20dentroCuadradoUnidadNSD_12zip_iteratorINS7_5tupleIJNSD_6detail15normal_iteratorINSD_10device_ptrIfEEEESM_EEEEEllEEPljS9_llNS7_10__identityEEEvT0_T1_T2_T3_T4_T6_ --------------------------
	.section	.nv.constant0._ZN3cub18CUB_300001_SM_10006detail6reduce28DeviceReduceSingleTileKernelINS2_10policy_hubIljN4cuda3std3__44plusIlEEE10Policy1000EN6thrust24THRUST_300001_SM_1000_NS18transform_iteratorI20dentroCuadradoUnidadNSD_12zip_iteratorINS7_5tupleIJNSD_6detail15normal_iteratorINSD_10device_ptrIfEEEESM_EEEEEllEEPljS9_llNS7_10__identityEEEvT0_T1_T2_T3_T4_T6_,"a",@progbits
	.sectionflags	@""
	.align	4
.nv.constant0._ZN3cub18CUB_300001_SM_10006detail6reduce28DeviceReduceSingleTileKernelINS2_10policy_hubIljN4cuda3std3__44plusIlEEE10Policy1000EN6thrust24THRUST_300001_SM_1000_NS18transform_iteratorI20dentroCuadradoUnidadNSD_12zip_iteratorINS7_5tupleIJNSD_6detail15normal_iteratorINSD_10device_ptrIfEEEESM_EEEEEllEEPljS9_llNS7_10__identityEEEvT0_T1_T2_T3_T4_T6_:
	.zero		945


//--------------------- .nv.constant0._ZN3cub18CUB_300001_SM_10006detail8for_each13static_kernelINS2_12policy_hub_t12policy_500_tEmN6thrust24THRUST_300001_SM_1000_NS8cuda_cub20__uninitialized_fill7functorINS7_10device_ptrIfEEfEEEEvT0_T1_ --------------------------
	.section	.nv.constant0._ZN3cub18CUB_300001_SM_10006detail8for_each13static_kernelINS2_12policy_hub_t12policy_500_tEmN6thrust24THRUST_300001_SM_1000_NS8cuda_cub20__uninitialized_fill7functorINS7_10device_ptrIfEEfEEEEvT0_T1_,"a",@progbits
	.sectionflags	@""
	.align	4
.nv.constant0._ZN3cub18CUB_300001_SM_10006detail8for_each13static_kernelINS2_12policy_hub_t12policy_500_tEmN6thrust24THRUST_300001_SM_1000_NS8cuda_cub20__uninitialized_fill7functorINS7_10device_ptrIfEEfEEEEvT0_T1_:
	.zero		920


//--------------------- .nv.constant0._ZN3cub18CUB_300001_SM_10006detail11EmptyKernelIvEEvv --------------------------
	.section	.nv.constant0._ZN3cub18CUB_300001_SM_10006detail11EmptyKernelIvEEvv,"a",@progbits
	.sectionflags	@""
	.align	4
.nv.constant0._ZN3cub18CUB_300001_SM_10006detail11EmptyKernelIvEEvv:
	.zero		896


//--------------------- SYMBOLS --------------------------

	.type		.nv.reservedSmem.offset0,@object
	.size		.nv.reservedSmem.offset0,0x4
	.type		.nv.reservedSmem.cap,@object
	.size		.nv.reservedSmem.cap,0x4
